//
// Generated by NVIDIA NVVM Compiler
//
// Compiler Build ID: CL-36424714
// Cuda compilation tools, release 13.0, V13.0.88
// Based on NVVM 20.0.0
//

.version 9.0
.target sm_100
.address_size 64

	// .globl	a4c_addf64
.func  (.param .align 16 .b8 func_retval0[16]) __internal_trig_reduction_slowpathd
(
	.param .b64 __internal_trig_reduction_slowpathd_param_0
)
;
.func  (.param .b64 func_retval0) __internal_accurate_pow
(
	.param .b64 __internal_accurate_pow_param_0,
	.param .b64 __internal_accurate_pow_param_1
)
;
.global .align 4 .b8 __cudart_i2opi_f[24] = {65, 144, 67, 60, 153, 149, 98, 219, 192, 221, 52, 245, 209, 87, 39, 252, 41, 21, 68, 78, 110, 131, 249, 162};
.global .align 8 .b8 __cudart_i2opi_d[144] = {8, 93, 141, 31, 177, 95, 251, 107, 234, 146, 82, 138, 247, 57, 7, 61, 123, 241, 229, 235, 199, 186, 39, 117, 45, 234, 95, 158, 102, 63, 70, 79, 183, 9, 203, 39, 207, 126, 54, 109, 31, 109, 10, 90, 139, 17, 47, 239, 15, 152, 5, 222, 255, 151, 248, 31, 59, 40, 249, 189, 139, 95, 132, 156, 244, 57, 83, 131, 57, 214, 145, 57, 65, 126, 95, 180, 38, 112, 156, 233, 132, 68, 187, 46, 245, 53, 130, 232, 62, 167, 41, 177, 28, 235, 29, 254, 28, 146, 209, 9, 234, 46, 73, 6, 224, 210, 77, 66, 58, 110, 36, 183, 97, 197, 187, 222, 171, 99, 81, 254, 65, 144, 67, 60, 153, 149, 98, 219, 192, 221, 52, 245, 209, 87, 39, 252, 41, 21, 68, 78, 110, 131, 249, 162};
.global .align 16 .b8 __cudart_sin_cos_coeffs[128] = {70, 210, 176, 44, 241, 229, 90, 190, 146, 227, 172, 105, 227, 29, 199, 62, 161, 98, 219, 25, 160, 1, 42, 191, 24, 8, 17, 17, 17, 17, 129, 63, 84, 85, 85, 85, 85, 85, 197, 191, 0, 0, 0, 0, 0, 0, 0, 0, 0, 0, 0, 0, 0, 0, 0, 0, 100, 129, 253, 32, 131, 255, 168, 189, 40, 133, 239, 193, 167, 238, 33, 62, 217, 230, 6, 142, 79, 126, 146, 190, 233, 188, 221, 25, 160, 1, 250, 62, 71, 93, 193, 22, 108, 193, 86, 191, 81, 85, 85, 85, 85, 85, 165, 63, 0, 0, 0, 0, 0, 0, 224, 191, 0, 0, 0, 0, 0, 0, 240, 63};

.visible .entry a4c_addf64(
	.param .u64 .ptr .align 1 a4c_addf64_param_0,
	.param .u32 a4c_addf64_param_1,
	.param .u64 .ptr .align 1 a4c_addf64_param_2,
	.param .u64 .ptr .align 1 a4c_addf64_param_3
)
{
	.reg .pred 	%p<3>;
	.reg .b32 	%r<11>;
	.reg .b64 	%rd<11>;
	.reg .b64 	%fd<4>;

	ld.param.u64 	%rd4, [a4c_addf64_param_0];
	ld.param.u32 	%r6, [a4c_addf64_param_1];
	ld.param.u64 	%rd5, [a4c_addf64_param_2];
	ld.param.u64 	%rd6, [a4c_addf64_param_3];
	mov.u32 	%r7, %ctaid.x;
	mov.u32 	%r1, %ntid.x;
	mov.u32 	%r8, %tid.x;
	mad.lo.s32 	%r10, %r7, %r1, %r8;
	setp.ge.s32 	%p1, %r10, %r6;
	@%p1 bra 	$L__BB0_3;
	mov.u32 	%r9, %nctaid.x;
	mul.lo.s32 	%r3, %r1, %r9;
	cvta.to.global.u64 	%rd1, %rd5;
	cvta.to.global.u64 	%rd2, %rd6;
	cvta.to.global.u64 	%rd3, %rd4;
$L__BB0_2:
	mul.wide.s32 	%rd7, %r10, 8;
	add.s64 	%rd8, %rd1, %rd7;
	ld.global.f64 	%fd1, [%rd8];
	add.s64 	%rd9, %rd2, %rd7;
	ld.global.f64 	%fd2, [%rd9];
	add.f64 	%fd3, %fd1, %fd2;
	add.s64 	%rd10, %rd3, %rd7;
	st.global.f64 	[%rd10], %fd3;
	add.s32 	%r10, %r10, %r3;
	setp.lt.s32 	%p2, %r10, %r6;
	@%p2 bra 	$L__BB0_2;
$L__BB0_3:
	ret;

}
	// .globl	a4c_subf64
.visible .entry a4c_subf64(
	.param .u64 .ptr .align 1 a4c_subf64_param_0,
	.param .u32 a4c_subf64_param_1,
	.param .u64 .ptr .align 1 a4c_subf64_param_2,
	.param .u64 .ptr .align 1 a4c_subf64_param_3
)
{
	.reg .pred 	%p<3>;
	.reg .b32 	%r<11>;
	.reg .b64 	%rd<11>;
	.reg .b64 	%fd<4>;

	ld.param.u64 	%rd4, [a4c_subf64_param_0];
	ld.param.u32 	%r6, [a4c_subf64_param_1];
	ld.param.u64 	%rd5, [a4c_subf64_param_2];
	ld.param.u64 	%rd6, [a4c_subf64_param_3];
	mov.u32 	%r7, %ctaid.x;
	mov.u32 	%r1, %ntid.x;
	mov.u32 	%r8, %tid.x;
	mad.lo.s32 	%r10, %r7, %r1, %r8;
	setp.ge.s32 	%p1, %r10, %r6;
	@%p1 bra 	$L__BB1_3;
	mov.u32 	%r9, %nctaid.x;
	mul.lo.s32 	%r3, %r1, %r9;
	cvta.to.global.u64 	%rd1, %rd5;
	cvta.to.global.u64 	%rd2, %rd6;
	cvta.to.global.u64 	%rd3, %rd4;
$L__BB1_2:
	mul.wide.s32 	%rd7, %r10, 8;
	add.s64 	%rd8, %rd1, %rd7;
	ld.global.f64 	%fd1, [%rd8];
	add.s64 	%rd9, %rd2, %rd7;
	ld.global.f64 	%fd2, [%rd9];
	sub.f64 	%fd3, %fd1, %fd2;
	add.s64 	%rd10, %rd3, %rd7;
	st.global.f64 	[%rd10], %fd3;
	add.s32 	%r10, %r10, %r3;
	setp.lt.s32 	%p2, %r10, %r6;
	@%p2 bra 	$L__BB1_2;
$L__BB1_3:
	ret;

}
	// .globl	a4c_mulf64
.visible .entry a4c_mulf64(
	.param .u64 .ptr .align 1 a4c_mulf64_param_0,
	.param .u32 a4c_mulf64_param_1,
	.param .u64 .ptr .align 1 a4c_mulf64_param_2,
	.param .u64 .ptr .align 1 a4c_mulf64_param_3
)
{
	.reg .pred 	%p<3>;
	.reg .b32 	%r<11>;
	.reg .b64 	%rd<11>;
	.reg .b64 	%fd<4>;

	ld.param.u64 	%rd4, [a4c_mulf64_param_0];
	ld.param.u32 	%r6, [a4c_mulf64_param_1];
	ld.param.u64 	%rd5, [a4c_mulf64_param_2];
	ld.param.u64 	%rd6, [a4c_mulf64_param_3];
	mov.u32 	%r7, %ctaid.x;
	mov.u32 	%r1, %ntid.x;
	mov.u32 	%r8, %tid.x;
	mad.lo.s32 	%r10, %r7, %r1, %r8;
	setp.ge.s32 	%p1, %r10, %r6;
	@%p1 bra 	$L__BB2_3;
	mov.u32 	%r9, %nctaid.x;
	mul.lo.s32 	%r3, %r1, %r9;
	cvta.to.global.u64 	%rd1, %rd5;
	cvta.to.global.u64 	%rd2, %rd6;
	cvta.to.global.u64 	%rd3, %rd4;
$L__BB2_2:
	mul.wide.s32 	%rd7, %r10, 8;
	add.s64 	%rd8, %rd1, %rd7;
	ld.global.f64 	%fd1, [%rd8];
	add.s64 	%rd9, %rd2, %rd7;
	ld.global.f64 	%fd2, [%rd9];
	mul.f64 	%fd3, %fd1, %fd2;
	add.s64 	%rd10, %rd3, %rd7;
	st.global.f64 	[%rd10], %fd3;
	add.s32 	%r10, %r10, %r3;
	setp.lt.s32 	%p2, %r10, %r6;
	@%p2 bra 	$L__BB2_2;
$L__BB2_3:
	ret;

}
	// .globl	a4c_divf64
.visible .entry a4c_divf64(
	.param .u64 .ptr .align 1 a4c_divf64_param_0,
	.param .u32 a4c_divf64_param_1,
	.param .u64 .ptr .align 1 a4c_divf64_param_2,
	.param .u64 .ptr .align 1 a4c_divf64_param_3
)
{
	.reg .pred 	%p<3>;
	.reg .b32 	%r<11>;
	.reg .b64 	%rd<11>;
	.reg .b64 	%fd<4>;

	ld.param.u64 	%rd4, [a4c_divf64_param_0];
	ld.param.u32 	%r6, [a4c_divf64_param_1];
	ld.param.u64 	%rd5, [a4c_divf64_param_2];
	ld.param.u64 	%rd6, [a4c_divf64_param_3];
	mov.u32 	%r7, %ctaid.x;
	mov.u32 	%r1, %ntid.x;
	mov.u32 	%r8, %tid.x;
	mad.lo.s32 	%r10, %r7, %r1, %r8;
	setp.ge.s32 	%p1, %r10, %r6;
	@%p1 bra 	$L__BB3_3;
	mov.u32 	%r9, %nctaid.x;
	mul.lo.s32 	%r3, %r1, %r9;
	cvta.to.global.u64 	%rd1, %rd5;
	cvta.to.global.u64 	%rd2, %rd6;
	cvta.to.global.u64 	%rd3, %rd4;
$L__BB3_2:
	mul.wide.s32 	%rd7, %r10, 8;
	add.s64 	%rd8, %rd1, %rd7;
	ld.global.f64 	%fd1, [%rd8];
	add.s64 	%rd9, %rd2, %rd7;
	ld.global.f64 	%fd2, [%rd9];
	div.rn.f64 	%fd3, %fd1, %fd2;
	add.s64 	%rd10, %rd3, %rd7;
	st.global.f64 	[%rd10], %fd3;
	add.s32 	%r10, %r10, %r3;
	setp.lt.s32 	%p2, %r10, %r6;
	@%p2 bra 	$L__BB3_2;
$L__BB3_3:
	ret;

}
	// .globl	a4c_mul_addf64
.visible .entry a4c_mul_addf64(
	.param .u64 .ptr .align 1 a4c_mul_addf64_param_0,
	.param .u32 a4c_mul_addf64_param_1,
	.param .u64 .ptr .align 1 a4c_mul_addf64_param_2,
	.param .u64 .ptr .align 1 a4c_mul_addf64_param_3,
	.param .u64 .ptr .align 1 a4c_mul_addf64_param_4
)
{
	.reg .pred 	%p<3>;
	.reg .b32 	%r<11>;
	.reg .b64 	%rd<14>;
	.reg .b64 	%fd<5>;

	ld.param.u64 	%rd5, [a4c_mul_addf64_param_0];
	ld.param.u32 	%r6, [a4c_mul_addf64_param_1];
	ld.param.u64 	%rd6, [a4c_mul_addf64_param_2];
	ld.param.u64 	%rd7, [a4c_mul_addf64_param_3];
	ld.param.u64 	%rd8, [a4c_mul_addf64_param_4];
	mov.u32 	%r7, %ctaid.x;
	mov.u32 	%r1, %ntid.x;
	mov.u32 	%r8, %tid.x;
	mad.lo.s32 	%r10, %r7, %r1, %r8;
	setp.ge.s32 	%p1, %r10, %r6;
	@%p1 bra 	$L__BB4_3;
	mov.u32 	%r9, %nctaid.x;
	mul.lo.s32 	%r3, %r1, %r9;
	cvta.to.global.u64 	%rd1, %rd6;
	cvta.to.global.u64 	%rd2, %rd7;
	cvta.to.global.u64 	%rd3, %rd8;
	cvta.to.global.u64 	%rd4, %rd5;
$L__BB4_2:
	mul.wide.s32 	%rd9, %r10, 8;
	add.s64 	%rd10, %rd1, %rd9;
	ld.global.f64 	%fd1, [%rd10];
	add.s64 	%rd11, %rd2, %rd9;
	ld.global.f64 	%fd2, [%rd11];
	add.s64 	%rd12, %rd3, %rd9;
	ld.global.f64 	%fd3, [%rd12];
	fma.rn.f64 	%fd4, %fd1, %fd2, %fd3;
	add.s64 	%rd13, %rd4, %rd9;
	st.global.f64 	[%rd13], %fd4;
	add.s32 	%r10, %r10, %r3;
	setp.lt.s32 	%p2, %r10, %r6;
	@%p2 bra 	$L__BB4_2;
$L__BB4_3:
	ret;

}
	// .globl	a4c_gtff64
.visible .entry a4c_gtff64(
	.param .u64 .ptr .align 1 a4c_gtff64_param_0,
	.param .u32 a4c_gtff64_param_1,
	.param .u64 .ptr .align 1 a4c_gtff64_param_2,
	.param .u64 .ptr .align 1 a4c_gtff64_param_3
)
{
	.reg .pred 	%p<4>;
	.reg .b32 	%r<11>;
	.reg .b64 	%rd<11>;
	.reg .b64 	%fd<4>;

	ld.param.u64 	%rd4, [a4c_gtff64_param_0];
	ld.param.u32 	%r6, [a4c_gtff64_param_1];
	ld.param.u64 	%rd5, [a4c_gtff64_param_2];
	ld.param.u64 	%rd6, [a4c_gtff64_param_3];
	mov.u32 	%r7, %ctaid.x;
	mov.u32 	%r1, %ntid.x;
	mov.u32 	%r8, %tid.x;
	mad.lo.s32 	%r10, %r7, %r1, %r8;
	setp.ge.s32 	%p1, %r10, %r6;
	@%p1 bra 	$L__BB5_3;
	mov.u32 	%r9, %nctaid.x;
	mul.lo.s32 	%r3, %r1, %r9;
	cvta.to.global.u64 	%rd1, %rd5;
	cvta.to.global.u64 	%rd2, %rd6;
	cvta.to.global.u64 	%rd3, %rd4;
$L__BB5_2:
	mul.wide.s32 	%rd7, %r10, 8;
	add.s64 	%rd8, %rd1, %rd7;
	ld.global.f64 	%fd1, [%rd8];
	add.s64 	%rd9, %rd2, %rd7;
	ld.global.f64 	%fd2, [%rd9];
	setp.gt.f64 	%p2, %fd1, %fd2;
	selp.f64 	%fd3, 0d3FF0000000000000, 0d0000000000000000, %p2;
	add.s64 	%rd10, %rd3, %rd7;
	st.global.f64 	[%rd10], %fd3;
	add.s32 	%r10, %r10, %r3;
	setp.lt.s32 	%p3, %r10, %r6;
	@%p3 bra 	$L__BB5_2;
$L__BB5_3:
	ret;

}
	// .globl	a4c_gteff64
.visible .entry a4c_gteff64(
	.param .u64 .ptr .align 1 a4c_gteff64_param_0,
	.param .u32 a4c_gteff64_param_1,
	.param .u64 .ptr .align 1 a4c_gteff64_param_2,
	.param .u64 .ptr .align 1 a4c_gteff64_param_3
)
{
	.reg .pred 	%p<4>;
	.reg .b32 	%r<11>;
	.reg .b64 	%rd<11>;
	.reg .b64 	%fd<4>;

	ld.param.u64 	%rd4, [a4c_gteff64_param_0];
	ld.param.u32 	%r6, [a4c_gteff64_param_1];
	ld.param.u64 	%rd5, [a4c_gteff64_param_2];
	ld.param.u64 	%rd6, [a4c_gteff64_param_3];
	mov.u32 	%r7, %ctaid.x;
	mov.u32 	%r1, %ntid.x;
	mov.u32 	%r8, %tid.x;
	mad.lo.s32 	%r10, %r7, %r1, %r8;
	setp.ge.s32 	%p1, %r10, %r6;
	@%p1 bra 	$L__BB6_3;
	mov.u32 	%r9, %nctaid.x;
	mul.lo.s32 	%r3, %r1, %r9;
	cvta.to.global.u64 	%rd1, %rd5;
	cvta.to.global.u64 	%rd2, %rd6;
	cvta.to.global.u64 	%rd3, %rd4;
$L__BB6_2:
	mul.wide.s32 	%rd7, %r10, 8;
	add.s64 	%rd8, %rd1, %rd7;
	ld.global.f64 	%fd1, [%rd8];
	add.s64 	%rd9, %rd2, %rd7;
	ld.global.f64 	%fd2, [%rd9];
	setp.ge.f64 	%p2, %fd1, %fd2;
	selp.f64 	%fd3, 0d3FF0000000000000, 0d0000000000000000, %p2;
	add.s64 	%rd10, %rd3, %rd7;
	st.global.f64 	[%rd10], %fd3;
	add.s32 	%r10, %r10, %r3;
	setp.lt.s32 	%p3, %r10, %r6;
	@%p3 bra 	$L__BB6_2;
$L__BB6_3:
	ret;

}
	// .globl	a4c_ltff64
.visible .entry a4c_ltff64(
	.param .u64 .ptr .align 1 a4c_ltff64_param_0,
	.param .u32 a4c_ltff64_param_1,
	.param .u64 .ptr .align 1 a4c_ltff64_param_2,
	.param .u64 .ptr .align 1 a4c_ltff64_param_3
)
{
	.reg .pred 	%p<4>;
	.reg .b32 	%r<11>;
	.reg .b64 	%rd<11>;
	.reg .b64 	%fd<4>;

	ld.param.u64 	%rd4, [a4c_ltff64_param_0];
	ld.param.u32 	%r6, [a4c_ltff64_param_1];
	ld.param.u64 	%rd5, [a4c_ltff64_param_2];
	ld.param.u64 	%rd6, [a4c_ltff64_param_3];
	mov.u32 	%r7, %ctaid.x;
	mov.u32 	%r1, %ntid.x;
	mov.u32 	%r8, %tid.x;
	mad.lo.s32 	%r10, %r7, %r1, %r8;
	setp.ge.s32 	%p1, %r10, %r6;
	@%p1 bra 	$L__BB7_3;
	mov.u32 	%r9, %nctaid.x;
	mul.lo.s32 	%r3, %r1, %r9;
	cvta.to.global.u64 	%rd1, %rd5;
	cvta.to.global.u64 	%rd2, %rd6;
	cvta.to.global.u64 	%rd3, %rd4;
$L__BB7_2:
	mul.wide.s32 	%rd7, %r10, 8;
	add.s64 	%rd8, %rd1, %rd7;
	ld.global.f64 	%fd1, [%rd8];
	add.s64 	%rd9, %rd2, %rd7;
	ld.global.f64 	%fd2, [%rd9];
	setp.lt.f64 	%p2, %fd1, %fd2;
	selp.f64 	%fd3, 0d3FF0000000000000, 0d0000000000000000, %p2;
	add.s64 	%rd10, %rd3, %rd7;
	st.global.f64 	[%rd10], %fd3;
	add.s32 	%r10, %r10, %r3;
	setp.lt.s32 	%p3, %r10, %r6;
	@%p3 bra 	$L__BB7_2;
$L__BB7_3:
	ret;

}
	// .globl	a4c_lteff64
.visible .entry a4c_lteff64(
	.param .u64 .ptr .align 1 a4c_lteff64_param_0,
	.param .u32 a4c_lteff64_param_1,
	.param .u64 .ptr .align 1 a4c_lteff64_param_2,
	.param .u64 .ptr .align 1 a4c_lteff64_param_3
)
{
	.reg .pred 	%p<4>;
	.reg .b32 	%r<11>;
	.reg .b64 	%rd<11>;
	.reg .b64 	%fd<4>;

	ld.param.u64 	%rd4, [a4c_lteff64_param_0];
	ld.param.u32 	%r6, [a4c_lteff64_param_1];
	ld.param.u64 	%rd5, [a4c_lteff64_param_2];
	ld.param.u64 	%rd6, [a4c_lteff64_param_3];
	mov.u32 	%r7, %ctaid.x;
	mov.u32 	%r1, %ntid.x;
	mov.u32 	%r8, %tid.x;
	mad.lo.s32 	%r10, %r7, %r1, %r8;
	setp.ge.s32 	%p1, %r10, %r6;
	@%p1 bra 	$L__BB8_3;
	mov.u32 	%r9, %nctaid.x;
	mul.lo.s32 	%r3, %r1, %r9;
	cvta.to.global.u64 	%rd1, %rd5;
	cvta.to.global.u64 	%rd2, %rd6;
	cvta.to.global.u64 	%rd3, %rd4;
$L__BB8_2:
	mul.wide.s32 	%rd7, %r10, 8;
	add.s64 	%rd8, %rd1, %rd7;
	ld.global.f64 	%fd1, [%rd8];
	add.s64 	%rd9, %rd2, %rd7;
	ld.global.f64 	%fd2, [%rd9];
	setp.le.f64 	%p2, %fd1, %fd2;
	selp.f64 	%fd3, 0d3FF0000000000000, 0d0000000000000000, %p2;
	add.s64 	%rd10, %rd3, %rd7;
	st.global.f64 	[%rd10], %fd3;
	add.s32 	%r10, %r10, %r3;
	setp.lt.s32 	%p3, %r10, %r6;
	@%p3 bra 	$L__BB8_2;
$L__BB8_3:
	ret;

}
	// .globl	a4c_ceilf64
.visible .entry a4c_ceilf64(
	.param .u64 .ptr .align 1 a4c_ceilf64_param_0,
	.param .u32 a4c_ceilf64_param_1,
	.param .u64 .ptr .align 1 a4c_ceilf64_param_2
)
{
	.reg .pred 	%p<3>;
	.reg .b32 	%r<11>;
	.reg .b64 	%rd<8>;
	.reg .b64 	%fd<3>;

	ld.param.u64 	%rd3, [a4c_ceilf64_param_0];
	ld.param.u32 	%r6, [a4c_ceilf64_param_1];
	ld.param.u64 	%rd4, [a4c_ceilf64_param_2];
	mov.u32 	%r7, %ctaid.x;
	mov.u32 	%r1, %ntid.x;
	mov.u32 	%r8, %tid.x;
	mad.lo.s32 	%r10, %r7, %r1, %r8;
	setp.ge.s32 	%p1, %r10, %r6;
	@%p1 bra 	$L__BB9_3;
	mov.u32 	%r9, %nctaid.x;
	mul.lo.s32 	%r3, %r1, %r9;
	cvta.to.global.u64 	%rd1, %rd4;
	cvta.to.global.u64 	%rd2, %rd3;
$L__BB9_2:
	mul.wide.s32 	%rd5, %r10, 8;
	add.s64 	%rd6, %rd1, %rd5;
	ld.global.f64 	%fd1, [%rd6];
	cvt.rpi.f64.f64 	%fd2, %fd1;
	add.s64 	%rd7, %rd2, %rd5;
	st.global.f64 	[%rd7], %fd2;
	add.s32 	%r10, %r10, %r3;
	setp.lt.s32 	%p2, %r10, %r6;
	@%p2 bra 	$L__BB9_2;
$L__BB9_3:
	ret;

}
	// .globl	a4c_floorf64
.visible .entry a4c_floorf64(
	.param .u64 .ptr .align 1 a4c_floorf64_param_0,
	.param .u32 a4c_floorf64_param_1,
	.param .u64 .ptr .align 1 a4c_floorf64_param_2
)
{
	.reg .pred 	%p<3>;
	.reg .b32 	%r<11>;
	.reg .b64 	%rd<8>;
	.reg .b64 	%fd<3>;

	ld.param.u64 	%rd3, [a4c_floorf64_param_0];
	ld.param.u32 	%r6, [a4c_floorf64_param_1];
	ld.param.u64 	%rd4, [a4c_floorf64_param_2];
	mov.u32 	%r7, %ctaid.x;
	mov.u32 	%r1, %ntid.x;
	mov.u32 	%r8, %tid.x;
	mad.lo.s32 	%r10, %r7, %r1, %r8;
	setp.ge.s32 	%p1, %r10, %r6;
	@%p1 bra 	$L__BB10_3;
	mov.u32 	%r9, %nctaid.x;
	mul.lo.s32 	%r3, %r1, %r9;
	cvta.to.global.u64 	%rd1, %rd4;
	cvta.to.global.u64 	%rd2, %rd3;
$L__BB10_2:
	mul.wide.s32 	%rd5, %r10, 8;
	add.s64 	%rd6, %rd1, %rd5;
	ld.global.f64 	%fd1, [%rd6];
	cvt.rmi.f64.f64 	%fd2, %fd1;
	add.s64 	%rd7, %rd2, %rd5;
	st.global.f64 	[%rd7], %fd2;
	add.s32 	%r10, %r10, %r3;
	setp.lt.s32 	%p2, %r10, %r6;
	@%p2 bra 	$L__BB10_2;
$L__BB10_3:
	ret;

}
	// .globl	a4c_roundf64
.visible .entry a4c_roundf64(
	.param .u64 .ptr .align 1 a4c_roundf64_param_0,
	.param .u32 a4c_roundf64_param_1,
	.param .u64 .ptr .align 1 a4c_roundf64_param_2
)
{
	.reg .pred 	%p<3>;
	.reg .b32 	%r<11>;
	.reg .b64 	%rd<8>;
	.reg .b64 	%fd<6>;

	ld.param.u64 	%rd3, [a4c_roundf64_param_0];
	ld.param.u32 	%r6, [a4c_roundf64_param_1];
	ld.param.u64 	%rd4, [a4c_roundf64_param_2];
	mov.u32 	%r7, %ctaid.x;
	mov.u32 	%r1, %ntid.x;
	mov.u32 	%r8, %tid.x;
	mad.lo.s32 	%r10, %r7, %r1, %r8;
	setp.ge.s32 	%p1, %r10, %r6;
	@%p1 bra 	$L__BB11_3;
	mov.u32 	%r9, %nctaid.x;
	mul.lo.s32 	%r3, %r1, %r9;
	cvta.to.global.u64 	%rd1, %rd4;
	cvta.to.global.u64 	%rd2, %rd3;
$L__BB11_2:
	mul.wide.s32 	%rd5, %r10, 8;
	add.s64 	%rd6, %rd1, %rd5;
	ld.global.f64 	%fd1, [%rd6];
	mov.f64 	%fd2, 0d3FE0000000000000;
	copysign.f64 	%fd3, %fd1, %fd2;
	add.rz.f64 	%fd4, %fd1, %fd3;
	cvt.rzi.f64.f64 	%fd5, %fd4;
	add.s64 	%rd7, %rd2, %rd5;
	st.global.f64 	[%rd7], %fd5;
	add.s32 	%r10, %r10, %r3;
	setp.lt.s32 	%p2, %r10, %r6;
	@%p2 bra 	$L__BB11_2;
$L__BB11_3:
	ret;

}
	// .globl	a4c_truncf64
.visible .entry a4c_truncf64(
	.param .u64 .ptr .align 1 a4c_truncf64_param_0,
	.param .u32 a4c_truncf64_param_1,
	.param .u64 .ptr .align 1 a4c_truncf64_param_2
)
{
	.reg .pred 	%p<3>;
	.reg .b32 	%r<11>;
	.reg .b64 	%rd<8>;
	.reg .b64 	%fd<3>;

	ld.param.u64 	%rd3, [a4c_truncf64_param_0];
	ld.param.u32 	%r6, [a4c_truncf64_param_1];
	ld.param.u64 	%rd4, [a4c_truncf64_param_2];
	mov.u32 	%r7, %ctaid.x;
	mov.u32 	%r1, %ntid.x;
	mov.u32 	%r8, %tid.x;
	mad.lo.s32 	%r10, %r7, %r1, %r8;
	setp.ge.s32 	%p1, %r10, %r6;
	@%p1 bra 	$L__BB12_3;
	mov.u32 	%r9, %nctaid.x;
	mul.lo.s32 	%r3, %r1, %r9;
	cvta.to.global.u64 	%rd1, %rd4;
	cvta.to.global.u64 	%rd2, %rd3;
$L__BB12_2:
	mul.wide.s32 	%rd5, %r10, 8;
	add.s64 	%rd6, %rd1, %rd5;
	ld.global.f64 	%fd1, [%rd6];
	cvt.rzi.f64.f64 	%fd2, %fd1;
	add.s64 	%rd7, %rd2, %rd5;
	st.global.f64 	[%rd7], %fd2;
	add.s32 	%r10, %r10, %r3;
	setp.lt.s32 	%p2, %r10, %r6;
	@%p2 bra 	$L__BB12_2;
$L__BB12_3:
	ret;

}
	// .globl	a4c_absf64
.visible .entry a4c_absf64(
	.param .u64 .ptr .align 1 a4c_absf64_param_0,
	.param .u32 a4c_absf64_param_1,
	.param .u64 .ptr .align 1 a4c_absf64_param_2
)
{
	.reg .pred 	%p<3>;
	.reg .b32 	%r<11>;
	.reg .b64 	%rd<8>;
	.reg .b64 	%fd<3>;

	ld.param.u64 	%rd3, [a4c_absf64_param_0];
	ld.param.u32 	%r6, [a4c_absf64_param_1];
	ld.param.u64 	%rd4, [a4c_absf64_param_2];
	mov.u32 	%r7, %ctaid.x;
	mov.u32 	%r1, %ntid.x;
	mov.u32 	%r8, %tid.x;
	mad.lo.s32 	%r10, %r7, %r1, %r8;
	setp.ge.s32 	%p1, %r10, %r6;
	@%p1 bra 	$L__BB13_3;
	mov.u32 	%r9, %nctaid.x;
	mul.lo.s32 	%r3, %r1, %r9;
	cvta.to.global.u64 	%rd1, %rd4;
	cvta.to.global.u64 	%rd2, %rd3;
$L__BB13_2:
	mul.wide.s32 	%rd5, %r10, 8;
	add.s64 	%rd6, %rd1, %rd5;
	ld.global.f64 	%fd1, [%rd6];
	abs.f64 	%fd2, %fd1;
	add.s64 	%rd7, %rd2, %rd5;
	st.global.f64 	[%rd7], %fd2;
	add.s32 	%r10, %r10, %r3;
	setp.lt.s32 	%p2, %r10, %r6;
	@%p2 bra 	$L__BB13_2;
$L__BB13_3:
	ret;

}
	// .globl	a4c_maxf64
.visible .entry a4c_maxf64(
	.param .u64 .ptr .align 1 a4c_maxf64_param_0,
	.param .u32 a4c_maxf64_param_1,
	.param .u64 .ptr .align 1 a4c_maxf64_param_2,
	.param .u64 .ptr .align 1 a4c_maxf64_param_3
)
{
	.reg .pred 	%p<3>;
	.reg .b32 	%r<11>;
	.reg .b64 	%rd<11>;
	.reg .b64 	%fd<4>;

	ld.param.u64 	%rd4, [a4c_maxf64_param_0];
	ld.param.u32 	%r6, [a4c_maxf64_param_1];
	ld.param.u64 	%rd5, [a4c_maxf64_param_2];
	ld.param.u64 	%rd6, [a4c_maxf64_param_3];
	mov.u32 	%r7, %ctaid.x;
	mov.u32 	%r1, %ntid.x;
	mov.u32 	%r8, %tid.x;
	mad.lo.s32 	%r10, %r7, %r1, %r8;
	setp.ge.s32 	%p1, %r10, %r6;
	@%p1 bra 	$L__BB14_3;
	mov.u32 	%r9, %nctaid.x;
	mul.lo.s32 	%r3, %r1, %r9;
	cvta.to.global.u64 	%rd1, %rd5;
	cvta.to.global.u64 	%rd2, %rd6;
	cvta.to.global.u64 	%rd3, %rd4;
$L__BB14_2:
	mul.wide.s32 	%rd7, %r10, 8;
	add.s64 	%rd8, %rd1, %rd7;
	ld.global.f64 	%fd1, [%rd8];
	add.s64 	%rd9, %rd2, %rd7;
	ld.global.f64 	%fd2, [%rd9];
	max.f64 	%fd3, %fd1, %fd2;
	add.s64 	%rd10, %rd3, %rd7;
	st.global.f64 	[%rd10], %fd3;
	add.s32 	%r10, %r10, %r3;
	setp.lt.s32 	%p2, %r10, %r6;
	@%p2 bra 	$L__BB14_2;
$L__BB14_3:
	ret;

}
	// .globl	a4c_minf64
.visible .entry a4c_minf64(
	.param .u64 .ptr .align 1 a4c_minf64_param_0,
	.param .u32 a4c_minf64_param_1,
	.param .u64 .ptr .align 1 a4c_minf64_param_2,
	.param .u64 .ptr .align 1 a4c_minf64_param_3
)
{
	.reg .pred 	%p<3>;
	.reg .b32 	%r<11>;
	.reg .b64 	%rd<11>;
	.reg .b64 	%fd<4>;

	ld.param.u64 	%rd4, [a4c_minf64_param_0];
	ld.param.u32 	%r6, [a4c_minf64_param_1];
	ld.param.u64 	%rd5, [a4c_minf64_param_2];
	ld.param.u64 	%rd6, [a4c_minf64_param_3];
	mov.u32 	%r7, %ctaid.x;
	mov.u32 	%r1, %ntid.x;
	mov.u32 	%r8, %tid.x;
	mad.lo.s32 	%r10, %r7, %r1, %r8;
	setp.ge.s32 	%p1, %r10, %r6;
	@%p1 bra 	$L__BB15_3;
	mov.u32 	%r9, %nctaid.x;
	mul.lo.s32 	%r3, %r1, %r9;
	cvta.to.global.u64 	%rd1, %rd5;
	cvta.to.global.u64 	%rd2, %rd6;
	cvta.to.global.u64 	%rd3, %rd4;
$L__BB15_2:
	mul.wide.s32 	%rd7, %r10, 8;
	add.s64 	%rd8, %rd1, %rd7;
	ld.global.f64 	%fd1, [%rd8];
	add.s64 	%rd9, %rd2, %rd7;
	ld.global.f64 	%fd2, [%rd9];
	min.f64 	%fd3, %fd1, %fd2;
	add.s64 	%rd10, %rd3, %rd7;
	st.global.f64 	[%rd10], %fd3;
	add.s32 	%r10, %r10, %r3;
	setp.lt.s32 	%p2, %r10, %r6;
	@%p2 bra 	$L__BB15_2;
$L__BB15_3:
	ret;

}
	// .globl	a4c_copysignf64
.visible .entry a4c_copysignf64(
	.param .u64 .ptr .align 1 a4c_copysignf64_param_0,
	.param .u32 a4c_copysignf64_param_1,
	.param .u64 .ptr .align 1 a4c_copysignf64_param_2,
	.param .u64 .ptr .align 1 a4c_copysignf64_param_3
)
{
	.reg .pred 	%p<3>;
	.reg .b32 	%r<11>;
	.reg .b64 	%rd<11>;
	.reg .b64 	%fd<4>;

	ld.param.u64 	%rd4, [a4c_copysignf64_param_0];
	ld.param.u32 	%r6, [a4c_copysignf64_param_1];
	ld.param.u64 	%rd5, [a4c_copysignf64_param_2];
	ld.param.u64 	%rd6, [a4c_copysignf64_param_3];
	mov.u32 	%r7, %ctaid.x;
	mov.u32 	%r1, %ntid.x;
	mov.u32 	%r8, %tid.x;
	mad.lo.s32 	%r10, %r7, %r1, %r8;
	setp.ge.s32 	%p1, %r10, %r6;
	@%p1 bra 	$L__BB16_3;
	mov.u32 	%r9, %nctaid.x;
	mul.lo.s32 	%r3, %r1, %r9;
	cvta.to.global.u64 	%rd1, %rd5;
	cvta.to.global.u64 	%rd2, %rd6;
	cvta.to.global.u64 	%rd3, %rd4;
$L__BB16_2:
	mul.wide.s32 	%rd7, %r10, 8;
	add.s64 	%rd8, %rd1, %rd7;
	ld.global.f64 	%fd1, [%rd8];
	add.s64 	%rd9, %rd2, %rd7;
	ld.global.f64 	%fd2, [%rd9];
	copysign.f64 	%fd3, %fd2, %fd1;
	add.s64 	%rd10, %rd3, %rd7;
	st.global.f64 	[%rd10], %fd3;
	add.s32 	%r10, %r10, %r3;
	setp.lt.s32 	%p2, %r10, %r6;
	@%p2 bra 	$L__BB16_2;
$L__BB16_3:
	ret;

}
	// .globl	a4c_cosf64
.visible .entry a4c_cosf64(
	.param .u64 .ptr .align 1 a4c_cosf64_param_0,
	.param .u32 a4c_cosf64_param_1,
	.param .u64 .ptr .align 1 a4c_cosf64_param_2
)
{
	.local .align 4 .b8 	__local_depot17[28];
	.reg .b64 	%SP;
	.reg .b64 	%SPL;
	.reg .pred 	%p<11>;
	.reg .b32 	%r<51>;
	.reg .b32 	%f<28>;
	.reg .b64 	%rd<29>;
	.reg .b64 	%fd<5>;

	mov.u64 	%SPL, __local_depot17;
	ld.param.u64 	%rd11, [a4c_cosf64_param_0];
	ld.param.u32 	%r20, [a4c_cosf64_param_1];
	ld.param.u64 	%rd12, [a4c_cosf64_param_2];
	add.u64 	%rd1, %SPL, 0;
	mov.u32 	%r21, %ctaid.x;
	mov.u32 	%r1, %ntid.x;
	mov.u32 	%r22, %tid.x;
	mad.lo.s32 	%r46, %r21, %r1, %r22;
	setp.ge.s32 	%p1, %r46, %r20;
	@%p1 bra 	$L__BB17_11;
	mov.u32 	%r23, %nctaid.x;
	mul.lo.s32 	%r3, %r1, %r23;
	cvta.to.global.u64 	%rd2, %rd12;
	cvta.to.global.u64 	%rd3, %rd11;
	mov.u64 	%rd16, __cudart_i2opi_f;
$L__BB17_2:
	mul.wide.s32 	%rd14, %r46, 8;
	add.s64 	%rd15, %rd2, %rd14;
	ld.global.f64 	%fd1, [%rd15];
	cvt.rn.f32.f64 	%f1, %fd1;
	mul.f32 	%f7, %f1, 0f3F22F983;
	cvt.rni.s32.f32 	%r50, %f7;
	cvt.rn.f32.s32 	%f8, %r50;
	fma.rn.f32 	%f9, %f8, 0fBFC90FDA, %f1;
	fma.rn.f32 	%f10, %f8, 0fB3A22168, %f9;
	fma.rn.f32 	%f27, %f8, 0fA7C234C5, %f10;
	abs.f32 	%f3, %f1;
	setp.ltu.f32 	%p2, %f3, 0f47CE4780;
	@%p2 bra 	$L__BB17_10;
	setp.neu.f32 	%p3, %f3, 0f7F800000;
	@%p3 bra 	$L__BB17_5;
	mov.f32 	%f13, 0f00000000;
	mul.rn.f32 	%f27, %f1, %f13;
	mov.b32 	%r50, 0;
	bra.uni 	$L__BB17_10;
$L__BB17_5:
	mov.b32 	%r6, %f1;
	shl.b32 	%r25, %r6, 8;
	or.b32  	%r7, %r25, -2147483648;
	mov.b64 	%rd28, 0;
	mov.b32 	%r47, 0;
	mov.u64 	%rd26, %rd16;
	mov.u64 	%rd27, %rd1;
$L__BB17_6:
	.pragma "nounroll";
	ld.global.nc.u32 	%r26, [%rd26];
	mad.wide.u32 	%rd18, %r26, %r7, %rd28;
	shr.u64 	%rd28, %rd18, 32;
	st.local.u32 	[%rd27], %rd18;
	add.s32 	%r47, %r47, 1;
	add.s64 	%rd27, %rd27, 4;
	add.s64 	%rd26, %rd26, 4;
	setp.ne.s32 	%p4, %r47, 6;
	@%p4 bra 	$L__BB17_6;
	shr.u32 	%r27, %r6, 23;
	st.local.u32 	[%rd1+24], %rd28;
	and.b32  	%r10, %r27, 31;
	and.b32  	%r28, %r27, 224;
	add.s32 	%r29, %r28, -128;
	shr.u32 	%r30, %r29, 5;
	mul.wide.u32 	%rd19, %r30, 4;
	sub.s64 	%rd10, %rd1, %rd19;
	ld.local.u32 	%r48, [%rd10+24];
	ld.local.u32 	%r49, [%rd10+20];
	setp.eq.s32 	%p5, %r10, 0;
	@%p5 bra 	$L__BB17_9;
	shf.l.wrap.b32 	%r48, %r49, %r48, %r10;
	ld.local.u32 	%r31, [%rd10+16];
	shf.l.wrap.b32 	%r49, %r31, %r49, %r10;
$L__BB17_9:
	shr.u32 	%r32, %r48, 30;
	shf.l.wrap.b32 	%r33, %r49, %r48, 2;
	shl.b32 	%r34, %r49, 2;
	shr.u32 	%r35, %r33, 31;
	add.s32 	%r36, %r35, %r32;
	neg.s32 	%r37, %r36;
	setp.lt.s32 	%p6, %r6, 0;
	selp.b32 	%r50, %r37, %r36, %p6;
	xor.b32  	%r38, %r33, %r6;
	shr.s32 	%r39, %r33, 31;
	xor.b32  	%r40, %r39, %r33;
	xor.b32  	%r41, %r39, %r34;
	cvt.u64.u32 	%rd20, %r40;
	shl.b64 	%rd21, %rd20, 32;
	cvt.u64.u32 	%rd22, %r41;
	or.b64  	%rd23, %rd21, %rd22;
	cvt.rn.f64.s64 	%fd2, %rd23;
	mul.f64 	%fd3, %fd2, 0d3BF921FB54442D19;
	cvt.rn.f32.f64 	%f11, %fd3;
	neg.f32 	%f12, %f11;
	setp.lt.s32 	%p7, %r38, 0;
	selp.f32 	%f27, %f12, %f11, %p7;
$L__BB17_10:
	add.s32 	%r43, %r50, 1;
	mul.rn.f32 	%f14, %f27, %f27;
	and.b32  	%r44, %r50, 1;
	setp.eq.b32 	%p8, %r44, 1;
	selp.f32 	%f15, %f27, 0f3F800000, %p8;
	fma.rn.f32 	%f16, %f14, %f15, 0f00000000;
	fma.rn.f32 	%f17, %f14, 0f37CBAC00, 0fBAB607ED;
	selp.f32 	%f18, 0fB94D4153, %f17, %p8;
	selp.f32 	%f19, 0f3C0885E4, 0f3D2AAABB, %p8;
	fma.rn.f32 	%f20, %f18, %f14, %f19;
	selp.f32 	%f21, 0fBE2AAAA8, 0fBEFFFFFF, %p8;
	fma.rn.f32 	%f22, %f20, %f14, %f21;
	fma.rn.f32 	%f23, %f22, %f16, %f15;
	and.b32  	%r45, %r43, 2;
	setp.eq.s32 	%p9, %r45, 0;
	mov.f32 	%f24, 0f00000000;
	sub.f32 	%f25, %f24, %f23;
	selp.f32 	%f26, %f23, %f25, %p9;
	cvt.f64.f32 	%fd4, %f26;
	add.s64 	%rd25, %rd3, %rd14;
	st.global.f64 	[%rd25], %fd4;
	add.s32 	%r46, %r46, %r3;
	setp.lt.s32 	%p10, %r46, %r20;
	@%p10 bra 	$L__BB17_2;
$L__BB17_11:
	ret;

}
	// .globl	a4c_sinf64
.visible .entry a4c_sinf64(
	.param .u64 .ptr .align 1 a4c_sinf64_param_0,
	.param .u32 a4c_sinf64_param_1,
	.param .u64 .ptr .align 1 a4c_sinf64_param_2
)
{
	.reg .pred 	%p<7>;
	.reg .b32 	%r<20>;
	.reg .b64 	%rd<13>;
	.reg .b64 	%fd<34>;

	ld.param.u64 	%rd3, [a4c_sinf64_param_0];
	ld.param.u32 	%r9, [a4c_sinf64_param_1];
	ld.param.u64 	%rd4, [a4c_sinf64_param_2];
	mov.u32 	%r10, %ctaid.x;
	mov.u32 	%r1, %ntid.x;
	mov.u32 	%r11, %tid.x;
	mad.lo.s32 	%r18, %r10, %r1, %r11;
	setp.ge.s32 	%p1, %r18, %r9;
	@%p1 bra 	$L__BB18_7;
	mov.u32 	%r12, %nctaid.x;
	mul.lo.s32 	%r3, %r1, %r12;
	cvta.to.global.u64 	%rd1, %rd4;
	cvta.to.global.u64 	%rd2, %rd3;
	mov.u64 	%rd9, __cudart_sin_cos_coeffs;
$L__BB18_2:
	mul.wide.s32 	%rd5, %r18, 8;
	add.s64 	%rd6, %rd1, %rd5;
	ld.global.f64 	%fd1, [%rd6];
	abs.f64 	%fd2, %fd1;
	setp.neu.f64 	%p2, %fd2, 0d7FF0000000000000;
	@%p2 bra 	$L__BB18_4;
	mov.f64 	%fd12, 0d0000000000000000;
	mul.rn.f64 	%fd33, %fd1, %fd12;
	mov.b32 	%r19, 0;
	bra.uni 	$L__BB18_6;
$L__BB18_4:
	mul.f64 	%fd7, %fd1, 0d3FE45F306DC9C883;
	cvt.rni.s32.f64 	%r19, %fd7;
	cvt.rn.f64.s32 	%fd8, %r19;
	fma.rn.f64 	%fd9, %fd8, 0dBFF921FB54442D18, %fd1;
	fma.rn.f64 	%fd10, %fd8, 0dBC91A62633145C00, %fd9;
	fma.rn.f64 	%fd33, %fd8, 0dB97B839A252049C0, %fd10;
	setp.ltu.f64 	%p3, %fd2, 0d41E0000000000000;
	@%p3 bra 	$L__BB18_6;
	{ // callseq 0, 0
	.param .b64 param0;
	st.param.f64 	[param0], %fd1;
	.param .align 16 .b8 retval0[16];
	call.uni (retval0), 
	__internal_trig_reduction_slowpathd, 
	(
	param0
	);
	ld.param.f64 	%fd33, [retval0];
	ld.param.b32 	%r19, [retval0+8];
	} // callseq 0
$L__BB18_6:
	shl.b32 	%r15, %r19, 6;
	cvt.u64.u32 	%rd7, %r15;
	and.b64  	%rd8, %rd7, 64;
	add.s64 	%rd10, %rd9, %rd8;
	mul.rn.f64 	%fd13, %fd33, %fd33;
	and.b32  	%r16, %r19, 1;
	setp.eq.b32 	%p4, %r16, 1;
	selp.f64 	%fd14, 0dBDA8FF8320FD8164, 0d3DE5DB65F9785EBA, %p4;
	ld.global.nc.v2.f64 	{%fd15, %fd16}, [%rd10];
	fma.rn.f64 	%fd17, %fd14, %fd13, %fd15;
	fma.rn.f64 	%fd18, %fd17, %fd13, %fd16;
	ld.global.nc.v2.f64 	{%fd19, %fd20}, [%rd10+16];
	fma.rn.f64 	%fd21, %fd18, %fd13, %fd19;
	fma.rn.f64 	%fd22, %fd21, %fd13, %fd20;
	ld.global.nc.v2.f64 	{%fd23, %fd24}, [%rd10+32];
	fma.rn.f64 	%fd25, %fd22, %fd13, %fd23;
	fma.rn.f64 	%fd26, %fd25, %fd13, %fd24;
	fma.rn.f64 	%fd27, %fd26, %fd33, %fd33;
	fma.rn.f64 	%fd28, %fd26, %fd13, 0d3FF0000000000000;
	selp.f64 	%fd29, %fd28, %fd27, %p4;
	and.b32  	%r17, %r19, 2;
	setp.eq.s32 	%p5, %r17, 0;
	mov.f64 	%fd30, 0d0000000000000000;
	sub.f64 	%fd31, %fd30, %fd29;
	selp.f64 	%fd32, %fd29, %fd31, %p5;
	add.s64 	%rd12, %rd2, %rd5;
	st.global.f64 	[%rd12], %fd32;
	add.s32 	%r18, %r18, %r3;
	setp.lt.s32 	%p6, %r18, %r9;
	@%p6 bra 	$L__BB18_2;
$L__BB18_7:
	ret;

}
	// .globl	a4c_tanf64
.visible .entry a4c_tanf64(
	.param .u64 .ptr .align 1 a4c_tanf64_param_0,
	.param .u32 a4c_tanf64_param_1,
	.param .u64 .ptr .align 1 a4c_tanf64_param_2
)
{
	.reg .pred 	%p<10>;
	.reg .b32 	%r<17>;
	.reg .b64 	%rd<9>;
	.reg .b64 	%fd<47>;

	ld.param.u64 	%rd3, [a4c_tanf64_param_0];
	ld.param.u32 	%r9, [a4c_tanf64_param_1];
	ld.param.u64 	%rd4, [a4c_tanf64_param_2];
	mov.u32 	%r10, %ctaid.x;
	mov.u32 	%r1, %ntid.x;
	mov.u32 	%r11, %tid.x;
	mad.lo.s32 	%r15, %r10, %r1, %r11;
	setp.ge.s32 	%p3, %r15, %r9;
	@%p3 bra 	$L__BB19_10;
	mov.u32 	%r12, %nctaid.x;
	mul.lo.s32 	%r3, %r1, %r12;
	cvta.to.global.u64 	%rd1, %rd4;
	cvta.to.global.u64 	%rd2, %rd3;
$L__BB19_2:
	mul.wide.s32 	%rd5, %r15, 8;
	add.s64 	%rd6, %rd1, %rd5;
	ld.global.f64 	%fd1, [%rd6];
	abs.f64 	%fd2, %fd1;
	setp.neu.f64 	%p4, %fd2, 0d7FF0000000000000;
	@%p4 bra 	$L__BB19_4;
	mov.f64 	%fd17, 0d0000000000000000;
	mul.rn.f64 	%fd45, %fd1, %fd17;
	mov.pred 	%p9, -1;
	bra.uni 	$L__BB19_7;
$L__BB19_4:
	mul.f64 	%fd12, %fd1, 0d3FE45F306DC9C883;
	cvt.rni.s32.f64 	%r16, %fd12;
	cvt.rn.f64.s32 	%fd13, %r16;
	fma.rn.f64 	%fd14, %fd13, 0dBFF921FB54442D18, %fd1;
	fma.rn.f64 	%fd15, %fd13, 0dBC91A62633145C00, %fd14;
	fma.rn.f64 	%fd45, %fd13, 0dB97B839A252049C0, %fd15;
	setp.ltu.f64 	%p5, %fd2, 0d41E0000000000000;
	@%p5 bra 	$L__BB19_6;
	{ // callseq 1, 0
	.param .b64 param0;
	st.param.f64 	[param0], %fd1;
	.param .align 16 .b8 retval0[16];
	call.uni (retval0), 
	__internal_trig_reduction_slowpathd, 
	(
	param0
	);
	ld.param.f64 	%fd45, [retval0];
	ld.param.b32 	%r16, [retval0+8];
	} // callseq 1
$L__BB19_6:
	and.b32  	%r14, %r16, 1;
	setp.eq.b32 	%p6, %r14, 1;
	not.pred 	%p9, %p6;
$L__BB19_7:
	mul.f64 	%fd18, %fd45, %fd45;
	fma.rn.f64 	%fd19, %fd18, 0d3EE48DAC2799BCB9, 0dBEF9757C5B27EBB1;
	fma.rn.f64 	%fd20, %fd19, %fd18, 0d3F0980E90FD91E04;
	fma.rn.f64 	%fd21, %fd20, %fd18, 0dBEFAE2B0417D7E1D;
	fma.rn.f64 	%fd22, %fd21, %fd18, 0d3F119F5341BFBA57;
	fma.rn.f64 	%fd23, %fd22, %fd18, 0d3F15E791A00F6919;
	fma.rn.f64 	%fd24, %fd23, %fd18, 0d3F2FF2E7FADEC73A;
	fma.rn.f64 	%fd25, %fd24, %fd18, 0d3F434BC1B206DA62;
	fma.rn.f64 	%fd26, %fd25, %fd18, 0d3F57DB18EF2F83F9;
	fma.rn.f64 	%fd27, %fd26, %fd18, 0d3F6D6D2E7AE49FBC;
	fma.rn.f64 	%fd28, %fd27, %fd18, 0d3F8226E3A816A776;
	fma.rn.f64 	%fd29, %fd28, %fd18, 0d3F9664F485D25660;
	fma.rn.f64 	%fd30, %fd29, %fd18, 0d3FABA1BA1BABF31D;
	fma.rn.f64 	%fd31, %fd30, %fd18, 0d3FC11111111105D2;
	fma.rn.f64 	%fd32, %fd31, %fd18, 0d3FD555555555555E;
	mul.f64 	%fd8, %fd18, %fd32;
	fma.rn.f64 	%fd46, %fd8, %fd45, %fd45;
	@%p9 bra 	$L__BB19_9;
	sub.f64 	%fd33, %fd46, %fd45;
	neg.f64 	%fd34, %fd33;
	fma.rn.f64 	%fd35, %fd8, %fd45, %fd34;
	rcp.approx.ftz.f64 	%fd36, %fd46;
	neg.f64 	%fd37, %fd46;
	fma.rn.f64 	%fd38, %fd37, %fd36, 0d3FF0000000000000;
	fma.rn.f64 	%fd39, %fd38, %fd38, %fd38;
	fma.rn.f64 	%fd40, %fd39, %fd36, %fd36;
	neg.f64 	%fd41, %fd40;
	fma.rn.f64 	%fd42, %fd46, %fd41, 0d3FF0000000000000;
	fma.rn.f64 	%fd43, %fd41, %fd35, %fd42;
	fma.rn.f64 	%fd46, %fd43, %fd41, %fd41;
$L__BB19_9:
	add.s64 	%rd8, %rd2, %rd5;
	st.global.f64 	[%rd8], %fd46;
	add.s32 	%r15, %r15, %r3;
	setp.lt.s32 	%p8, %r15, %r9;
	@%p8 bra 	$L__BB19_2;
$L__BB19_10:
	ret;

}
	// .globl	a4c_acosf64
.visible .entry a4c_acosf64(
	.param .u64 .ptr .align 1 a4c_acosf64_param_0,
	.param .u32 a4c_acosf64_param_1,
	.param .u64 .ptr .align 1 a4c_acosf64_param_2
)
{
	.reg .pred 	%p<8>;
	.reg .b32 	%r<22>;
	.reg .b64 	%rd<9>;
	.reg .b64 	%fd<70>;

	ld.param.u64 	%rd3, [a4c_acosf64_param_0];
	ld.param.u32 	%r7, [a4c_acosf64_param_1];
	ld.param.u64 	%rd4, [a4c_acosf64_param_2];
	mov.u32 	%r8, %ctaid.x;
	mov.u32 	%r1, %ntid.x;
	mov.u32 	%r9, %tid.x;
	mad.lo.s32 	%r21, %r8, %r1, %r9;
	setp.ge.s32 	%p1, %r21, %r7;
	@%p1 bra 	$L__BB20_8;
	mov.u32 	%r10, %nctaid.x;
	mul.lo.s32 	%r3, %r1, %r10;
	cvta.to.global.u64 	%rd1, %rd4;
	cvta.to.global.u64 	%rd2, %rd3;
$L__BB20_2:
	mul.wide.s32 	%rd5, %r21, 8;
	add.s64 	%rd6, %rd1, %rd5;
	ld.global.f64 	%fd1, [%rd6];
	{
	.reg .b32 %temp; 
	mov.b64 	{%temp, %r5}, %fd1;
	}
	abs.f64 	%fd2, %fd1;
	{
	.reg .b32 %temp; 
	mov.b64 	{%temp, %r11}, %fd2;
	}
	setp.gt.s32 	%p2, %r11, 1071801957;
	@%p2 bra 	$L__BB20_6;
	mul.f64 	%fd48, %fd1, %fd1;
	fma.rn.f64 	%fd49, %fd48, 0d3FB0066BDC1895E9, 0dBFB3823B180754AF;
	fma.rn.f64 	%fd50, %fd49, %fd48, 0d3FB11E52CC2F79AE;
	fma.rn.f64 	%fd51, %fd50, %fd48, 0dBF924EAF3526861B;
	fma.rn.f64 	%fd52, %fd51, %fd48, 0d3F91DF02A31E6CB7;
	fma.rn.f64 	%fd53, %fd52, %fd48, 0d3F847D18B0EEC6CC;
	fma.rn.f64 	%fd54, %fd53, %fd48, 0d3F8D0AF961BA53B0;
	fma.rn.f64 	%fd55, %fd54, %fd48, 0d3F91BF7734CF1C48;
	fma.rn.f64 	%fd56, %fd55, %fd48, 0d3F96E91483144EF7;
	fma.rn.f64 	%fd57, %fd56, %fd48, 0d3F9F1C6E0A4F9F81;
	fma.rn.f64 	%fd58, %fd57, %fd48, 0d3FA6DB6DC27FA92B;
	fma.rn.f64 	%fd59, %fd58, %fd48, 0d3FB333333320F91B;
	fma.rn.f64 	%fd60, %fd59, %fd48, 0d3FC5555555555F4D;
	mul.f64 	%fd61, %fd48, %fd60;
	fma.rn.f64 	%fd3, %fd61, %fd2, %fd2;
	setp.gt.s32 	%p6, %r5, -1;
	@%p6 bra 	$L__BB20_5;
	mov.f64 	%fd66, 0d3C91A62633145C07;
	add.rn.f64 	%fd67, %fd3, %fd66;
	mov.f64 	%fd68, 0d3FF921FB54442D18;
	add.rn.f64 	%fd69, %fd68, %fd67;
	bra.uni 	$L__BB20_7;
$L__BB20_5:
	mov.f64 	%fd62, 0dBC91A62633145C07;
	add.rn.f64 	%fd63, %fd3, %fd62;
	neg.f64 	%fd64, %fd63;
	mov.f64 	%fd65, 0d3FF921FB54442D18;
	add.rn.f64 	%fd69, %fd65, %fd64;
	bra.uni 	$L__BB20_7;
$L__BB20_6:
	mov.f64 	%fd8, 0d3FF0000000000000;
	sub.f64 	%fd9, %fd8, %fd2;
	{
	.reg .b32 %temp; 
	mov.b64 	{%r12, %temp}, %fd9;
	}
	{
	.reg .b32 %temp; 
	mov.b64 	{%temp, %r13}, %fd9;
	}
	add.s32 	%r14, %r13, -1048576;
	mov.b64 	%fd10, {%r12, %r14};
	rsqrt.approx.ftz.f64 	%fd11, %fd10;
	{
	.reg .b32 %temp; 
	mov.b64 	{%r15, %temp}, %fd11;
	}
	{
	.reg .b32 %temp; 
	mov.b64 	{%temp, %r16}, %fd11;
	}
	add.s32 	%r17, %r16, -1048576;
	mov.b64 	%fd12, {%r15, %r17};
	mul.f64 	%fd13, %fd10, %fd11;
	neg.f64 	%fd14, %fd13;
	fma.rn.f64 	%fd15, %fd13, %fd14, %fd10;
	fma.rn.f64 	%fd16, %fd15, %fd12, %fd13;
	neg.f64 	%fd17, %fd16;
	fma.rn.f64 	%fd18, %fd11, %fd17, 0d3FF0000000000000;
	fma.rn.f64 	%fd19, %fd18, %fd12, %fd12;
	fma.rn.f64 	%fd20, %fd16, %fd17, %fd10;
	fma.rn.f64 	%fd21, %fd20, %fd19, %fd16;
	{
	.reg .b32 %temp; 
	mov.b64 	{%r18, %temp}, %fd21;
	}
	{
	.reg .b32 %temp; 
	mov.b64 	{%temp, %r19}, %fd21;
	}
	add.s32 	%r20, %r19, 1048576;
	mov.b64 	%fd22, {%r18, %r20};
	fma.rn.f64 	%fd23, %fd9, 0d3EC715B371155F70, 0dBEBAC2FE66FAAC4B;
	fma.rn.f64 	%fd24, %fd23, %fd9, 0d3ED9A9B88EFCD9B8;
	fma.rn.f64 	%fd25, %fd24, %fd9, 0d3EDD0F40A8A0C4C3;
	fma.rn.f64 	%fd26, %fd25, %fd9, 0d3EF46D4CFA9E0E1F;
	fma.rn.f64 	%fd27, %fd26, %fd9, 0d3F079C168D1E2422;
	fma.rn.f64 	%fd28, %fd27, %fd9, 0d3F1C9A88C3BCA540;
	fma.rn.f64 	%fd29, %fd28, %fd9, 0d3F31C4E64BD476DF;
	fma.rn.f64 	%fd30, %fd29, %fd9, 0d3F46E8BA60009C8F;
	fma.rn.f64 	%fd31, %fd30, %fd9, 0d3F5F1C71C62B05A2;
	fma.rn.f64 	%fd32, %fd31, %fd9, 0d3F76DB6DB6DC9F2C;
	fma.rn.f64 	%fd33, %fd32, %fd9, 0d3F9333333333329C;
	fma.rn.f64 	%fd34, %fd33, %fd9, 0d3FB5555555555555;
	setp.lt.s32 	%p3, %r13, 1;
	mov.f64 	%fd35, 0d0000000000000000;
	mul.rn.f64 	%fd36, %fd2, %fd35;
	mul.f64 	%fd37, %fd9, %fd34;
	fma.rn.f64 	%fd38, %fd37, %fd22, %fd22;
	selp.f64 	%fd39, %fd36, %fd38, %p3;
	setp.lt.s32 	%p4, %r13, 0;
	mov.f64 	%fd40, 0d7FF0000000000000;
	mul.rn.f64 	%fd41, %fd39, %fd40;
	selp.f64 	%fd42, %fd41, %fd39, %p4;
	setp.lt.s32 	%p5, %r5, 0;
	mov.f64 	%fd43, 0dBCA1A62633145C07;
	add.rn.f64 	%fd44, %fd42, %fd43;
	neg.f64 	%fd45, %fd44;
	mov.f64 	%fd46, 0d400921FB54442D18;
	add.rn.f64 	%fd47, %fd46, %fd45;
	selp.f64 	%fd69, %fd47, %fd42, %p5;
$L__BB20_7:
	add.s64 	%rd8, %rd2, %rd5;
	st.global.f64 	[%rd8], %fd69;
	add.s32 	%r21, %r21, %r3;
	setp.lt.s32 	%p7, %r21, %r7;
	@%p7 bra 	$L__BB20_2;
$L__BB20_8:
	ret;

}
	// .globl	a4c_asinf64
.visible .entry a4c_asinf64(
	.param .u64 .ptr .align 1 a4c_asinf64_param_0,
	.param .u32 a4c_asinf64_param_1,
	.param .u64 .ptr .align 1 a4c_asinf64_param_2
)
{
	.reg .pred 	%p<6>;
	.reg .b32 	%r<16>;
	.reg .b32 	%f<3>;
	.reg .b64 	%rd<9>;
	.reg .b64 	%fd<53>;

	ld.param.u64 	%rd3, [a4c_asinf64_param_0];
	ld.param.u32 	%r6, [a4c_asinf64_param_1];
	ld.param.u64 	%rd4, [a4c_asinf64_param_2];
	mov.u32 	%r7, %ctaid.x;
	mov.u32 	%r1, %ntid.x;
	mov.u32 	%r8, %tid.x;
	mad.lo.s32 	%r15, %r7, %r1, %r8;
	setp.ge.s32 	%p1, %r15, %r6;
	@%p1 bra 	$L__BB21_6;
	mov.u32 	%r9, %nctaid.x;
	mul.lo.s32 	%r3, %r1, %r9;
	cvta.to.global.u64 	%rd1, %rd4;
	cvta.to.global.u64 	%rd2, %rd3;
$L__BB21_2:
	mul.wide.s32 	%rd5, %r15, 8;
	add.s64 	%rd6, %rd1, %rd5;
	ld.global.f64 	%fd1, [%rd6];
	{
	.reg .b32 %temp; 
	mov.b64 	{%temp, %r10}, %fd1;
	}
	mov.b32 	%f1, %r10;
	abs.f32 	%f2, %f1;
	setp.geu.f32 	%p2, %f2, 0f3FE26666;
	@%p2 bra 	$L__BB21_4;
	mul.f64 	%fd38, %fd1, %fd1;
	fma.rn.f64 	%fd39, %fd38, 0d3FB0066BDC1895E9, 0dBFB3823B180754AF;
	fma.rn.f64 	%fd40, %fd39, %fd38, 0d3FB11E52CC2F79AE;
	fma.rn.f64 	%fd41, %fd40, %fd38, 0dBF924EAF3526861B;
	fma.rn.f64 	%fd42, %fd41, %fd38, 0d3F91DF02A31E6CB7;
	fma.rn.f64 	%fd43, %fd42, %fd38, 0d3F847D18B0EEC6CC;
	fma.rn.f64 	%fd44, %fd43, %fd38, 0d3F8D0AF961BA53B0;
	fma.rn.f64 	%fd45, %fd44, %fd38, 0d3F91BF7734CF1C48;
	fma.rn.f64 	%fd46, %fd45, %fd38, 0d3F96E91483144EF7;
	fma.rn.f64 	%fd47, %fd46, %fd38, 0d3F9F1C6E0A4F9F81;
	fma.rn.f64 	%fd48, %fd47, %fd38, 0d3FA6DB6DC27FA92B;
	fma.rn.f64 	%fd49, %fd48, %fd38, 0d3FB333333320F91B;
	fma.rn.f64 	%fd50, %fd49, %fd38, 0d3FC5555555555F4D;
	mul.f64 	%fd51, %fd38, %fd50;
	fma.rn.f64 	%fd52, %fd51, %fd1, %fd1;
	bra.uni 	$L__BB21_5;
$L__BB21_4:
	abs.f64 	%fd5, %fd1;
	fma.rn.f64 	%fd6, %fd5, 0dBFE0000000000000, 0d3FE0000000000000;
	rsqrt.approx.ftz.f64 	%fd7, %fd6;
	{
	.reg .b32 %temp; 
	mov.b64 	{%r11, %temp}, %fd7;
	}
	{
	.reg .b32 %temp; 
	mov.b64 	{%temp, %r12}, %fd7;
	}
	add.s32 	%r13, %r12, -1048576;
	mov.b64 	%fd8, {%r11, %r13};
	mul.f64 	%fd9, %fd6, %fd7;
	neg.f64 	%fd10, %fd9;
	fma.rn.f64 	%fd11, %fd9, %fd10, %fd6;
	fma.rn.f64 	%fd12, %fd11, %fd8, %fd9;
	neg.f64 	%fd13, %fd12;
	fma.rn.f64 	%fd14, %fd7, %fd13, 0d3FF0000000000000;
	fma.rn.f64 	%fd15, %fd14, %fd8, %fd8;
	fma.rn.f64 	%fd16, %fd12, %fd13, %fd6;
	fma.rn.f64 	%fd17, %fd16, %fd15, %fd12;
	{
	.reg .b32 %temp; 
	mov.b64 	{%temp, %r14}, %fd6;
	}
	setp.lt.s32 	%p3, %r14, 0;
	selp.f64 	%fd18, 0dFFF8000000000000, %fd17, %p3;
	setp.ne.f64 	%p4, %fd6, 0d0000000000000000;
	selp.f64 	%fd19, %fd18, %fd6, %p4;
	fma.rn.f64 	%fd20, %fd6, 0d3FB0066BDC1895E9, 0dBFB3823B180754AF;
	fma.rn.f64 	%fd21, %fd20, %fd6, 0d3FB11E52CC2F79AE;
	fma.rn.f64 	%fd22, %fd21, %fd6, 0dBF924EAF3526861B;
	fma.rn.f64 	%fd23, %fd22, %fd6, 0d3F91DF02A31E6CB7;
	fma.rn.f64 	%fd24, %fd23, %fd6, 0d3F847D18B0EEC6CC;
	fma.rn.f64 	%fd25, %fd24, %fd6, 0d3F8D0AF961BA53B0;
	fma.rn.f64 	%fd26, %fd25, %fd6, 0d3F91BF7734CF1C48;
	fma.rn.f64 	%fd27, %fd26, %fd6, 0d3F96E91483144EF7;
	fma.rn.f64 	%fd28, %fd27, %fd6, 0d3F9F1C6E0A4F9F81;
	fma.rn.f64 	%fd29, %fd28, %fd6, 0d3FA6DB6DC27FA92B;
	fma.rn.f64 	%fd30, %fd29, %fd6, 0d3FB333333320F91B;
	fma.rn.f64 	%fd31, %fd30, %fd6, 0d3FC5555555555F4D;
	mul.f64 	%fd32, %fd6, %fd31;
	mul.f64 	%fd33, %fd19, 0dC000000000000000;
	fma.rn.f64 	%fd34, %fd33, %fd32, 0d3C91A62633145C07;
	add.f64 	%fd35, %fd33, 0d3FE921FB54442D18;
	add.f64 	%fd36, %fd35, %fd34;
	add.f64 	%fd37, %fd36, 0d3FE921FB54442D18;
	copysign.f64 	%fd52, %fd1, %fd37;
$L__BB21_5:
	add.s64 	%rd8, %rd2, %rd5;
	st.global.f64 	[%rd8], %fd52;
	add.s32 	%r15, %r15, %r3;
	setp.lt.s32 	%p5, %r15, %r6;
	@%p5 bra 	$L__BB21_2;
$L__BB21_6:
	ret;

}
	// .globl	a4c_atanf64
.visible .entry a4c_atanf64(
	.param .u64 .ptr .align 1 a4c_atanf64_param_0,
	.param .u32 a4c_atanf64_param_1,
	.param .u64 .ptr .align 1 a4c_atanf64_param_2
)
{
	.reg .pred 	%p<6>;
	.reg .b32 	%r<11>;
	.reg .b64 	%rd<9>;
	.reg .b64 	%fd<36>;

	ld.param.u64 	%rd3, [a4c_atanf64_param_0];
	ld.param.u32 	%r6, [a4c_atanf64_param_1];
	ld.param.u64 	%rd4, [a4c_atanf64_param_2];
	mov.u32 	%r7, %ctaid.x;
	mov.u32 	%r1, %ntid.x;
	mov.u32 	%r8, %tid.x;
	mad.lo.s32 	%r10, %r7, %r1, %r8;
	setp.ge.s32 	%p1, %r10, %r6;
	@%p1 bra 	$L__BB22_5;
	mov.u32 	%r9, %nctaid.x;
	mul.lo.s32 	%r3, %r1, %r9;
	cvta.to.global.u64 	%rd1, %rd4;
	cvta.to.global.u64 	%rd2, %rd3;
$L__BB22_2:
	mul.wide.s32 	%rd5, %r10, 8;
	add.s64 	%rd6, %rd1, %rd5;
	ld.global.f64 	%fd1, [%rd6];
	abs.f64 	%fd2, %fd1;
	setp.leu.f64 	%p2, %fd2, 0d3FF0000000000000;
	mov.f64 	%fd35, %fd2;
	@%p2 bra 	$L__BB22_4;
	rcp.approx.ftz.f64 	%fd5, %fd2;
	neg.f64 	%fd6, %fd2;
	fma.rn.f64 	%fd7, %fd6, %fd5, 0d3FF0000000000000;
	fma.rn.f64 	%fd8, %fd7, %fd7, %fd7;
	fma.rn.f64 	%fd9, %fd8, %fd5, %fd5;
	setp.eq.f64 	%p3, %fd2, 0d7FF0000000000000;
	selp.f64 	%fd35, 0d0000000000000000, %fd9, %p3;
$L__BB22_4:
	setp.gt.f64 	%p4, %fd2, 0d3FF0000000000000;
	mul.f64 	%fd10, %fd35, %fd35;
	fma.rn.f64 	%fd11, %fd10, 0dBEF53E1D2A25FF7E, 0d3F2D3B63DBB65B49;
	fma.rn.f64 	%fd12, %fd11, %fd10, 0dBF5312788DDE082E;
	fma.rn.f64 	%fd13, %fd12, %fd10, 0d3F6F9690C8249315;
	fma.rn.f64 	%fd14, %fd13, %fd10, 0dBF82CF5AABC7CF0D;
	fma.rn.f64 	%fd15, %fd14, %fd10, 0d3F9162B0B2A3BFDE;
	fma.rn.f64 	%fd16, %fd15, %fd10, 0dBF9A7256FEB6FC6B;
	fma.rn.f64 	%fd17, %fd16, %fd10, 0d3FA171560CE4A489;
	fma.rn.f64 	%fd18, %fd17, %fd10, 0dBFA4F44D841450E4;
	fma.rn.f64 	%fd19, %fd18, %fd10, 0d3FA7EE3D3F36BB95;
	fma.rn.f64 	%fd20, %fd19, %fd10, 0dBFAAD32AE04A9FD1;
	fma.rn.f64 	%fd21, %fd20, %fd10, 0d3FAE17813D66954F;
	fma.rn.f64 	%fd22, %fd21, %fd10, 0dBFB11089CA9A5BCD;
	fma.rn.f64 	%fd23, %fd22, %fd10, 0d3FB3B12B2DB51738;
	fma.rn.f64 	%fd24, %fd23, %fd10, 0dBFB745D022F8DC5C;
	fma.rn.f64 	%fd25, %fd24, %fd10, 0d3FBC71C709DFE927;
	fma.rn.f64 	%fd26, %fd25, %fd10, 0dBFC2492491FA1744;
	fma.rn.f64 	%fd27, %fd26, %fd10, 0d3FC99999999840D2;
	fma.rn.f64 	%fd28, %fd27, %fd10, 0dBFD555555555544C;
	mul.f64 	%fd29, %fd10, %fd28;
	fma.rn.f64 	%fd30, %fd29, %fd35, %fd35;
	mov.f64 	%fd31, 0d3FF921FB54442D18;
	sub.f64 	%fd32, %fd31, %fd30;
	selp.f64 	%fd33, %fd32, %fd30, %p4;
	copysign.f64 	%fd34, %fd1, %fd33;
	add.s64 	%rd8, %rd2, %rd5;
	st.global.f64 	[%rd8], %fd34;
	add.s32 	%r10, %r10, %r3;
	setp.lt.s32 	%p5, %r10, %r6;
	@%p5 bra 	$L__BB22_2;
$L__BB22_5:
	ret;

}
	// .globl	a4c_atan2f64
.visible .entry a4c_atan2f64(
	.param .u64 .ptr .align 1 a4c_atan2f64_param_0,
	.param .u32 a4c_atan2f64_param_1,
	.param .u64 .ptr .align 1 a4c_atan2f64_param_2,
	.param .u64 .ptr .align 1 a4c_atan2f64_param_3
)
{
	.reg .pred 	%p<12>;
	.reg .b32 	%r<15>;
	.reg .b64 	%rd<12>;
	.reg .b64 	%fd<45>;

	ld.param.u64 	%rd4, [a4c_atan2f64_param_0];
	ld.param.u32 	%r6, [a4c_atan2f64_param_1];
	ld.param.u64 	%rd5, [a4c_atan2f64_param_2];
	ld.param.u64 	%rd6, [a4c_atan2f64_param_3];
	mov.u32 	%r7, %ctaid.x;
	mov.u32 	%r1, %ntid.x;
	mov.u32 	%r8, %tid.x;
	mad.lo.s32 	%r14, %r7, %r1, %r8;
	setp.ge.s32 	%p1, %r14, %r6;
	@%p1 bra 	$L__BB23_9;
	mov.u32 	%r9, %nctaid.x;
	mul.lo.s32 	%r3, %r1, %r9;
	cvta.to.global.u64 	%rd1, %rd5;
	cvta.to.global.u64 	%rd2, %rd6;
	cvta.to.global.u64 	%rd3, %rd4;
$L__BB23_2:
	mul.wide.s32 	%rd7, %r14, 8;
	add.s64 	%rd8, %rd1, %rd7;
	ld.global.f64 	%fd1, [%rd8];
	add.s64 	%rd9, %rd2, %rd7;
	ld.global.f64 	%fd2, [%rd9];
	abs.f64 	%fd3, %fd2;
	abs.f64 	%fd4, %fd1;
	setp.leu.f64 	%p2, %fd4, %fd3;
	setp.gt.f64 	%p3, %fd4, %fd3;
	selp.f64 	%fd5, %fd4, %fd3, %p3;
	selp.f64 	%fd13, %fd3, %fd4, %p3;
	div.rn.f64 	%fd14, %fd13, %fd5;
	mul.f64 	%fd15, %fd14, %fd14;
	fma.rn.f64 	%fd16, %fd15, 0dBEF53E1D2A25FF7E, 0d3F2D3B63DBB65B49;
	fma.rn.f64 	%fd17, %fd16, %fd15, 0dBF5312788DDE082E;
	fma.rn.f64 	%fd18, %fd17, %fd15, 0d3F6F9690C8249315;
	fma.rn.f64 	%fd19, %fd18, %fd15, 0dBF82CF5AABC7CF0D;
	fma.rn.f64 	%fd20, %fd19, %fd15, 0d3F9162B0B2A3BFDE;
	fma.rn.f64 	%fd21, %fd20, %fd15, 0dBF9A7256FEB6FC6B;
	fma.rn.f64 	%fd22, %fd21, %fd15, 0d3FA171560CE4A489;
	fma.rn.f64 	%fd23, %fd22, %fd15, 0dBFA4F44D841450E4;
	fma.rn.f64 	%fd24, %fd23, %fd15, 0d3FA7EE3D3F36BB95;
	fma.rn.f64 	%fd25, %fd24, %fd15, 0dBFAAD32AE04A9FD1;
	fma.rn.f64 	%fd26, %fd25, %fd15, 0d3FAE17813D66954F;
	fma.rn.f64 	%fd27, %fd26, %fd15, 0dBFB11089CA9A5BCD;
	fma.rn.f64 	%fd28, %fd27, %fd15, 0d3FB3B12B2DB51738;
	fma.rn.f64 	%fd29, %fd28, %fd15, 0dBFB745D022F8DC5C;
	fma.rn.f64 	%fd30, %fd29, %fd15, 0d3FBC71C709DFE927;
	fma.rn.f64 	%fd31, %fd30, %fd15, 0dBFC2492491FA1744;
	fma.rn.f64 	%fd32, %fd31, %fd15, 0d3FC99999999840D2;
	fma.rn.f64 	%fd33, %fd32, %fd15, 0dBFD555555555544C;
	mul.f64 	%fd34, %fd15, %fd33;
	fma.rn.f64 	%fd6, %fd34, %fd14, %fd14;
	@%p2 bra 	$L__BB23_4;
	{
	.reg .b32 %temp; 
	mov.b64 	{%temp, %r11}, %fd2;
	}
	setp.lt.s32 	%p5, %r11, 0;
	neg.f64 	%fd37, %fd6;
	selp.f64 	%fd38, %fd6, %fd37, %p5;
	add.f64 	%fd43, %fd38, 0d3FF921FB54442D18;
	bra.uni 	$L__BB23_5;
$L__BB23_4:
	{
	.reg .b32 %temp; 
	mov.b64 	{%temp, %r10}, %fd2;
	}
	setp.lt.s32 	%p4, %r10, 0;
	mov.f64 	%fd35, 0d400921FB54442D18;
	sub.f64 	%fd36, %fd35, %fd6;
	selp.f64 	%fd43, %fd36, %fd6, %p4;
$L__BB23_5:
	setp.neu.f64 	%p6, %fd5, 0d0000000000000000;
	@%p6 bra 	$L__BB23_7;
	{
	.reg .b32 %temp; 
	mov.b64 	{%temp, %r13}, %fd2;
	}
	setp.lt.s32 	%p9, %r13, 0;
	selp.f64 	%fd44, 0d400921FB54442D18, 0d0000000000000000, %p9;
	bra.uni 	$L__BB23_8;
$L__BB23_7:
	setp.eq.f64 	%p7, %fd3, %fd4;
	{
	.reg .b32 %temp; 
	mov.b64 	{%temp, %r12}, %fd2;
	}
	setp.lt.s32 	%p8, %r12, 0;
	selp.f64 	%fd39, 0d4002D97C7F3321D2, 0d3FE921FB54442D18, %p8;
	selp.f64 	%fd44, %fd39, %fd43, %p7;
$L__BB23_8:
	add.rn.f64 	%fd40, %fd3, %fd4;
	setp.nan.f64 	%p10, %fd40, %fd40;
	copysign.f64 	%fd41, %fd1, %fd44;
	selp.f64 	%fd42, %fd40, %fd41, %p10;
	add.s64 	%rd11, %rd3, %rd7;
	st.global.f64 	[%rd11], %fd42;
	add.s32 	%r14, %r14, %r3;
	setp.lt.s32 	%p11, %r14, %r6;
	@%p11 bra 	$L__BB23_2;
$L__BB23_9:
	ret;

}
	// .globl	a4c_coshf64
.visible .entry a4c_coshf64(
	.param .u64 .ptr .align 1 a4c_coshf64_param_0,
	.param .u32 a4c_coshf64_param_1,
	.param .u64 .ptr .align 1 a4c_coshf64_param_2
)
{
	.reg .pred 	%p<5>;
	.reg .b32 	%r<21>;
	.reg .b64 	%rd<9>;
	.reg .b64 	%fd<30>;

	ld.param.u64 	%rd3, [a4c_coshf64_param_0];
	ld.param.u32 	%r6, [a4c_coshf64_param_1];
	ld.param.u64 	%rd4, [a4c_coshf64_param_2];
	mov.u32 	%r7, %ctaid.x;
	mov.u32 	%r1, %ntid.x;
	mov.u32 	%r8, %tid.x;
	mad.lo.s32 	%r20, %r7, %r1, %r8;
	setp.ge.s32 	%p1, %r20, %r6;
	@%p1 bra 	$L__BB24_6;
	mov.u32 	%r9, %nctaid.x;
	mul.lo.s32 	%r3, %r1, %r9;
	cvta.to.global.u64 	%rd1, %rd4;
	cvta.to.global.u64 	%rd2, %rd3;
$L__BB24_2:
	mul.wide.s32 	%rd5, %r20, 8;
	add.s64 	%rd6, %rd1, %rd5;
	ld.global.f64 	%fd1, [%rd6];
	{
	.reg .b32 %temp; 
	mov.b64 	{%temp, %r10}, %fd1;
	}
	and.b32  	%r11, %r10, 2147483647;
	{
	.reg .b32 %temp; 
	mov.b64 	{%r12, %temp}, %fd1;
	}
	mov.b64 	%fd2, {%r12, %r11};
	{
	.reg .b32 %temp; 
	mov.b64 	{%temp, %r13}, %fd2;
	}
	setp.gt.u32 	%p2, %r13, 1082536910;
	@%p2 bra 	$L__BB24_4;
	fma.rn.f64 	%fd6, %fd2, 0d3FF71547652B82FE, 0d4338000000000000;
	{
	.reg .b32 %temp; 
	mov.b64 	{%r14, %temp}, %fd6;
	}
	mov.f64 	%fd7, 0dC338000000000000;
	add.rn.f64 	%fd8, %fd6, %fd7;
	fma.rn.f64 	%fd9, %fd8, 0dBFE62E42FEFA39EF, %fd2;
	fma.rn.f64 	%fd10, %fd8, 0dBC7ABC9E3B39803F, %fd9;
	fma.rn.f64 	%fd11, %fd10, 0d3E5ADE1569CE2BDF, 0d3E928AF3FCA213EA;
	fma.rn.f64 	%fd12, %fd11, %fd10, 0d3EC71DEE62401315;
	fma.rn.f64 	%fd13, %fd12, %fd10, 0d3EFA01997C89EB71;
	fma.rn.f64 	%fd14, %fd13, %fd10, 0d3F2A01A014761F65;
	fma.rn.f64 	%fd15, %fd14, %fd10, 0d3F56C16C1852B7AF;
	fma.rn.f64 	%fd16, %fd15, %fd10, 0d3F81111111122322;
	fma.rn.f64 	%fd17, %fd16, %fd10, 0d3FA55555555502A1;
	fma.rn.f64 	%fd18, %fd17, %fd10, 0d3FC5555555555511;
	fma.rn.f64 	%fd19, %fd18, %fd10, 0d3FE000000000000B;
	fma.rn.f64 	%fd20, %fd19, %fd10, 0d3FF0000000000000;
	fma.rn.f64 	%fd21, %fd20, %fd10, 0d3FF0000000000000;
	shl.b32 	%r15, %r14, 20;
	{
	.reg .b32 %temp; 
	mov.b64 	{%r16, %temp}, %fd21;
	}
	{
	.reg .b32 %temp; 
	mov.b64 	{%temp, %r17}, %fd21;
	}
	add.s32 	%r18, %r15, %r17;
	add.s32 	%r19, %r18, -2097152;
	mov.b64 	%fd22, {%r16, %r19};
	rcp.approx.ftz.f64 	%fd23, %fd22;
	neg.f64 	%fd24, %fd22;
	fma.rn.f64 	%fd25, %fd24, %fd23, 0d3FF0000000000000;
	fma.rn.f64 	%fd26, %fd25, %fd25, %fd25;
	fma.rn.f64 	%fd27, %fd26, %fd23, %fd23;
	fma.rn.f64 	%fd29, %fd27, 0d3FB0000000000000, %fd22;
	bra.uni 	$L__BB24_5;
$L__BB24_4:
	setp.le.f64 	%p3, %fd1, 0d7FF0000000000000;
	selp.f64 	%fd29, 0d7FF0000000000000, %fd1, %p3;
$L__BB24_5:
	add.f64 	%fd28, %fd29, %fd29;
	add.s64 	%rd8, %rd2, %rd5;
	st.global.f64 	[%rd8], %fd28;
	add.s32 	%r20, %r20, %r3;
	setp.lt.s32 	%p4, %r20, %r6;
	@%p4 bra 	$L__BB24_2;
$L__BB24_6:
	ret;

}
	// .globl	a4c_sinhf64
.visible .entry a4c_sinhf64(
	.param .u64 .ptr .align 1 a4c_sinhf64_param_0,
	.param .u32 a4c_sinhf64_param_1,
	.param .u64 .ptr .align 1 a4c_sinhf64_param_2
)
{
	.reg .pred 	%p<8>;
	.reg .b32 	%r<25>;
	.reg .b64 	%rd<9>;
	.reg .b64 	%fd<44>;

	ld.param.u64 	%rd3, [a4c_sinhf64_param_0];
	ld.param.u32 	%r6, [a4c_sinhf64_param_1];
	ld.param.u64 	%rd4, [a4c_sinhf64_param_2];
	mov.u32 	%r7, %ctaid.x;
	mov.u32 	%r1, %ntid.x;
	mov.u32 	%r8, %tid.x;
	mad.lo.s32 	%r24, %r7, %r1, %r8;
	setp.ge.s32 	%p1, %r24, %r6;
	@%p1 bra 	$L__BB25_6;
	mov.b32 	%r9, 1071644672;
	mov.b32 	%r10, 0;
	mov.b64 	%fd1, {%r10, %r9};
	mov.u32 	%r11, %nctaid.x;
	mul.lo.s32 	%r3, %r1, %r11;
	cvta.to.global.u64 	%rd1, %rd4;
	cvta.to.global.u64 	%rd2, %rd3;
$L__BB25_2:
	mul.wide.s32 	%rd5, %r24, 8;
	add.s64 	%rd6, %rd1, %rd5;
	ld.global.f64 	%fd2, [%rd6];
	{
	.reg .b32 %temp; 
	mov.b64 	{%temp, %r12}, %fd2;
	}
	and.b32  	%r13, %r12, 2147483647;
	{
	.reg .b32 %temp; 
	mov.b64 	{%r14, %temp}, %fd2;
	}
	mov.b64 	%fd3, {%r14, %r13};
	setp.gt.u32 	%p2, %r13, 1072693247;
	@%p2 bra 	$L__BB25_4;
	mul.f64 	%fd34, %fd3, %fd3;
	fma.rn.f64 	%fd35, %fd34, 0d3D6B4C75AB274C53, 0d3DE611A561D87DEF;
	fma.rn.f64 	%fd36, %fd35, %fd34, 0d3E5AE64671B18F5C;
	fma.rn.f64 	%fd37, %fd36, %fd34, 0d3EC71DE3A465B1E4;
	fma.rn.f64 	%fd38, %fd37, %fd34, 0d3F2A01A01A02899D;
	fma.rn.f64 	%fd39, %fd38, %fd34, 0d3F811111111110A6;
	fma.rn.f64 	%fd40, %fd39, %fd34, 0d3FC5555555555556;
	mul.f64 	%fd41, %fd34, %fd40;
	fma.rn.f64 	%fd43, %fd41, %fd3, %fd3;
	bra.uni 	$L__BB25_5;
$L__BB25_4:
	{
	.reg .b32 %temp; 
	mov.b64 	{%temp, %r15}, %fd3;
	}
	fma.rn.f64 	%fd7, %fd3, 0d3FF71547652B82FE, 0d4338000000000000;
	{
	.reg .b32 %temp; 
	mov.b64 	{%r16, %temp}, %fd7;
	}
	add.s32 	%r17, %r16, -1;
	mov.f64 	%fd8, 0dC338000000000000;
	add.rn.f64 	%fd9, %fd7, %fd8;
	fma.rn.f64 	%fd10, %fd9, 0dBFE62E42FEFA39EF, %fd3;
	fma.rn.f64 	%fd11, %fd9, 0dBC7ABC9E3B39803F, %fd10;
	shl.b32 	%r18, %r15, 1;
	setp.lt.u32 	%p3, %r18, 2142496327;
	selp.f64 	%fd12, %fd3, %fd11, %p3;
	selp.b32 	%r19, 0, %r17, %p3;
	fma.rn.f64 	%fd13, %fd12, 0d3E21F4076ACD15B6, 0d3E5AF86D8EBD13CD;
	fma.rn.f64 	%fd14, %fd13, %fd12, 0d3E927E5092BA033D;
	fma.rn.f64 	%fd15, %fd14, %fd12, 0d3EC71DDE6C5F9DA1;
	fma.rn.f64 	%fd16, %fd15, %fd12, 0d3EFA01A018D034E6;
	fma.rn.f64 	%fd17, %fd16, %fd12, 0d3F2A01A01B3B6940;
	fma.rn.f64 	%fd18, %fd17, %fd12, 0d3F56C16C16C1B5DD;
	fma.rn.f64 	%fd19, %fd18, %fd12, 0d3F8111111110F74D;
	fma.rn.f64 	%fd20, %fd19, %fd12, 0d3FA555555555554D;
	fma.rn.f64 	%fd21, %fd20, %fd12, 0d3FC5555555555557;
	fma.rn.f64 	%fd22, %fd21, %fd12, 0d3FE0000000000000;
	mul.f64 	%fd23, %fd12, %fd22;
	fma.rn.f64 	%fd24, %fd23, %fd12, %fd12;
	setp.eq.s32 	%p4, %r19, 1024;
	shl.b32 	%r20, %r19, 20;
	add.s32 	%r21, %r20, 1072693248;
	selp.b32 	%r22, 2145386496, %r21, %p4;
	mov.b32 	%r23, 0;
	mov.b64 	%fd25, {%r23, %r22};
	sub.f64 	%fd26, %fd25, %fd1;
	fma.rn.f64 	%fd27, %fd24, %fd25, %fd26;
	add.f64 	%fd28, %fd27, %fd27;
	selp.f64 	%fd29, %fd28, %fd27, %p4;
	setp.eq.s32 	%p5, %r18, 0;
	selp.f64 	%fd30, %fd3, %fd29, %p5;
	fma.rn.f64 	%fd31, %fd30, 0d4000000000000000, 0d3FF0000000000000;
	div.rn.f64 	%fd32, %fd30, %fd31;
	add.f64 	%fd33, %fd30, %fd32;
	setp.ge.f64 	%p6, %fd3, 0d408633CE8FB9F87E;
	selp.f64 	%fd43, 0d7FF0000000000000, %fd33, %p6;
$L__BB25_5:
	copysign.f64 	%fd42, %fd2, %fd43;
	add.s64 	%rd8, %rd2, %rd5;
	st.global.f64 	[%rd8], %fd42;
	add.s32 	%r24, %r24, %r3;
	setp.lt.s32 	%p7, %r24, %r6;
	@%p7 bra 	$L__BB25_2;
$L__BB25_6:
	ret;

}
	// .globl	a4c_tanhf64
.visible .entry a4c_tanhf64(
	.param .u64 .ptr .align 1 a4c_tanhf64_param_0,
	.param .u32 a4c_tanhf64_param_1,
	.param .u64 .ptr .align 1 a4c_tanhf64_param_2
)
{
	.reg .pred 	%p<5>;
	.reg .b32 	%r<14>;
	.reg .b32 	%f<5>;
	.reg .b64 	%rd<9>;
	.reg .b64 	%fd<47>;

	ld.param.u64 	%rd3, [a4c_tanhf64_param_0];
	ld.param.u32 	%r7, [a4c_tanhf64_param_1];
	ld.param.u64 	%rd4, [a4c_tanhf64_param_2];
	mov.u32 	%r8, %ctaid.x;
	mov.u32 	%r1, %ntid.x;
	mov.u32 	%r9, %tid.x;
	mad.lo.s32 	%r13, %r8, %r1, %r9;
	setp.ge.s32 	%p1, %r13, %r7;
	@%p1 bra 	$L__BB26_6;
	mov.u32 	%r10, %nctaid.x;
	mul.lo.s32 	%r3, %r1, %r10;
	cvta.to.global.u64 	%rd1, %rd4;
	cvta.to.global.u64 	%rd2, %rd3;
$L__BB26_2:
	mul.wide.s32 	%rd5, %r13, 8;
	add.s64 	%rd6, %rd1, %rd5;
	ld.global.f64 	%fd1, [%rd6];
	{
	.reg .b32 %temp; 
	mov.b64 	{%temp, %r11}, %fd1;
	}
	and.b32  	%r5, %r11, 2147483647;
	{
	.reg .b32 %temp; 
	mov.b64 	{%r12, %temp}, %fd1;
	}
	mov.b64 	%fd2, {%r12, %r5};
	setp.ltu.f64 	%p2, %fd2, 0d3FE4F92224DD2F1A;
	@%p2 bra 	$L__BB26_4;
	add.f64 	%fd6, %fd2, %fd2;
	cvt.rn.f32.f64 	%f1, %fd6;
	mul.f32 	%f2, %f1, 0f3FB8AA3B;
	cvt.rni.f32.f32 	%f3, %f2;
	cvt.f64.f32 	%fd7, %f3;
	fma.rn.f64 	%fd8, %fd7, 0dBFE62E42FEFA39EF, %fd6;
	fma.rn.f64 	%fd9, %fd8, 0d3E5AE904A4741B81, 0d3E928A27F89B6999;
	fma.rn.f64 	%fd10, %fd9, %fd8, 0d3EC71DE715FF7E07;
	fma.rn.f64 	%fd11, %fd10, %fd8, 0d3EFA019A6B0AC45A;
	fma.rn.f64 	%fd12, %fd11, %fd8, 0d3F2A01A017EED94F;
	fma.rn.f64 	%fd13, %fd12, %fd8, 0d3F56C16C17F2A71B;
	fma.rn.f64 	%fd14, %fd13, %fd8, 0d3F811111111173C4;
	fma.rn.f64 	%fd15, %fd14, %fd8, 0d3FA555555555211A;
	fma.rn.f64 	%fd16, %fd15, %fd8, 0d3FC5555555555540;
	fma.rn.f64 	%fd17, %fd16, %fd8, 0d3FE0000000000005;
	mul.f64 	%fd18, %fd8, %fd17;
	fma.rn.f64 	%fd19, %fd18, %fd8, %fd8;
	ex2.approx.ftz.f32 	%f4, %f3;
	cvt.f64.f32 	%fd20, %f4;
	mov.f64 	%fd21, 0d3FF0000000000000;
	sub.f64 	%fd22, %fd21, %fd20;
	neg.f64 	%fd23, %fd19;
	fma.rn.f64 	%fd24, %fd23, %fd20, %fd22;
	mov.f64 	%fd25, 0d4000000000000000;
	sub.f64 	%fd26, %fd25, %fd24;
	rcp.approx.ftz.f64 	%fd27, %fd26;
	neg.f64 	%fd28, %fd26;
	fma.rn.f64 	%fd29, %fd28, %fd27, 0d3FF0000000000000;
	fma.rn.f64 	%fd30, %fd29, %fd29, %fd29;
	fma.rn.f64 	%fd31, %fd30, %fd27, %fd27;
	fma.rn.f64 	%fd32, %fd31, 0dC000000000000000, 0d3FF0000000000000;
	setp.gt.u32 	%p3, %r5, 1077088193;
	selp.f64 	%fd33, 0d3FF0000000000000, %fd32, %p3;
	copysign.f64 	%fd46, %fd1, %fd33;
	bra.uni 	$L__BB26_5;
$L__BB26_4:
	mul.f64 	%fd34, %fd1, %fd1;
	fma.rn.f64 	%fd35, %fd34, 0dBEF0BC46E2F5E964, 0d3F14359F420AFC3D;
	fma.rn.f64 	%fd36, %fd35, %fd34, 0dBF2DF9F0728C5D84;
	fma.rn.f64 	%fd37, %fd36, %fd34, 0d3F4337D1CEC4F033;
	fma.rn.f64 	%fd38, %fd37, %fd34, 0dBF57D6E9674335B3;
	fma.rn.f64 	%fd39, %fd38, %fd34, 0d3F6D6D000D7AAD3D;
	fma.rn.f64 	%fd40, %fd39, %fd34, 0dBF8226E1F3CF1EF5;
	fma.rn.f64 	%fd41, %fd40, %fd34, 0d3F9664F47EC0C8CF;
	fma.rn.f64 	%fd42, %fd41, %fd34, 0dBFABA1BA1B80AB40;
	fma.rn.f64 	%fd43, %fd42, %fd34, 0d3FC111111110FA4A;
	fma.rn.f64 	%fd44, %fd43, %fd34, 0dBFD5555555555550;
	fma.rn.f64 	%fd45, %fd44, %fd34, 0d0000000000000000;
	fma.rn.f64 	%fd46, %fd45, %fd1, %fd1;
$L__BB26_5:
	add.s64 	%rd8, %rd2, %rd5;
	st.global.f64 	[%rd8], %fd46;
	add.s32 	%r13, %r13, %r3;
	setp.lt.s32 	%p4, %r13, %r7;
	@%p4 bra 	$L__BB26_2;
$L__BB26_6:
	ret;

}
	// .globl	a4c_acoshf64
.visible .entry a4c_acoshf64(
	.param .u64 .ptr .align 1 a4c_acoshf64_param_0,
	.param .u32 a4c_acoshf64_param_1,
	.param .u64 .ptr .align 1 a4c_acoshf64_param_2
)
{
	.reg .pred 	%p<13>;
	.reg .b32 	%r<45>;
	.reg .b32 	%f<2>;
	.reg .b64 	%rd<9>;
	.reg .b64 	%fd<82>;

	ld.param.u64 	%rd3, [a4c_acoshf64_param_0];
	ld.param.u32 	%r17, [a4c_acoshf64_param_1];
	ld.param.u64 	%rd4, [a4c_acoshf64_param_2];
	mov.u32 	%r18, %ctaid.x;
	mov.u32 	%r1, %ntid.x;
	mov.u32 	%r19, %tid.x;
	mad.lo.s32 	%r40, %r18, %r1, %r19;
	setp.ge.s32 	%p1, %r40, %r17;
	@%p1 bra 	$L__BB27_12;
	mov.b32 	%r20, 1127219200;
	mov.b32 	%r21, -2147483648;
	mov.b64 	%fd1, {%r21, %r20};
	mov.u32 	%r22, %nctaid.x;
	mul.lo.s32 	%r3, %r1, %r22;
	cvta.to.global.u64 	%rd1, %rd4;
	cvta.to.global.u64 	%rd2, %rd3;
$L__BB27_2:
	mul.wide.s32 	%rd5, %r40, 8;
	add.s64 	%rd6, %rd1, %rd5;
	ld.global.f64 	%fd13, [%rd6];
	mov.f64 	%fd14, 0dBFF0000000000000;
	add.rn.f64 	%fd15, %fd13, %fd14;
	{
	.reg .b32 %temp; 
	mov.b64 	{%temp, %r5}, %fd15;
	}
	setp.gt.u32 	%p2, %r5, 1127219199;
	fma.rn.f64 	%fd16, %fd13, %fd13, 0dBFF0000000000000;
	rsqrt.approx.ftz.f64 	%fd17, %fd16;
	{
	.reg .b32 %temp; 
	mov.b64 	{%r23, %temp}, %fd17;
	}
	{
	.reg .b32 %temp; 
	mov.b64 	{%temp, %r24}, %fd17;
	}
	add.s32 	%r25, %r24, -1048576;
	mov.b64 	%fd18, {%r23, %r25};
	mul.f64 	%fd19, %fd16, %fd17;
	neg.f64 	%fd20, %fd19;
	fma.rn.f64 	%fd21, %fd19, %fd20, %fd16;
	fma.rn.f64 	%fd22, %fd21, %fd18, %fd19;
	neg.f64 	%fd23, %fd22;
	fma.rn.f64 	%fd24, %fd17, %fd23, 0d3FF0000000000000;
	fma.rn.f64 	%fd25, %fd24, %fd18, %fd18;
	fma.rn.f64 	%fd26, %fd22, %fd23, %fd16;
	fma.rn.f64 	%fd27, %fd26, %fd25, %fd22;
	setp.eq.s32 	%p3, %r5, 0;
	selp.f64 	%fd28, 0d0000000000000000, %fd27, %p3;
	selp.f64 	%fd29, 0dBFF0000000000001, %fd28, %p2;
	add.f64 	%fd2, %fd15, %fd29;
	{
	.reg .b32 %temp; 
	mov.b64 	{%temp, %r26}, %fd2;
	}
	mov.b32 	%f1, %r26;
	setp.geu.f32 	%p4, %f1, 0f3FE55555;
	setp.leu.f32 	%p5, %f1, 0fBFD99999;
	or.pred  	%p6, %p4, %p5;
	@%p6 bra 	$L__BB27_4;
	add.f64 	%fd62, %fd2, 0d4000000000000000;
	div.rn.f64 	%fd63, %fd2, %fd62;
	neg.f64 	%fd64, %fd2;
	mul.f64 	%fd65, %fd63, %fd64;
	add.f64 	%fd66, %fd2, %fd65;
	mul.f64 	%fd67, %fd66, %fd66;
	fma.rn.f64 	%fd68, %fd67, 0d3EB372FB2FBE14B5, 0d3ED087FFCEB2DC44;
	fma.rn.f64 	%fd69, %fd68, %fd67, 0d3EF3B9FF890F468C;
	fma.rn.f64 	%fd70, %fd69, %fd67, 0d3F17457EFD51BAF8;
	fma.rn.f64 	%fd71, %fd70, %fd67, 0d3F3C71C8DE3CE825;
	fma.rn.f64 	%fd72, %fd71, %fd67, 0d3F6249248FA4661F;
	fma.rn.f64 	%fd73, %fd72, %fd67, 0d3F899999999D70C4;
	fma.rn.f64 	%fd74, %fd73, %fd67, 0d3FB5555555555462;
	mul.f64 	%fd75, %fd67, %fd74;
	fma.rn.f64 	%fd76, %fd75, %fd66, %fd65;
	add.f64 	%fd81, %fd2, %fd76;
	bra.uni 	$L__BB27_11;
$L__BB27_4:
	add.f64 	%fd79, %fd2, 0d3FF0000000000000;
	{
	.reg .b32 %temp; 
	mov.b64 	{%temp, %r41}, %fd79;
	}
	{
	.reg .b32 %temp; 
	mov.b64 	{%r42, %temp}, %fd79;
	}
	setp.gt.s32 	%p7, %r41, 1048575;
	mov.b32 	%r43, -1023;
	@%p7 bra 	$L__BB27_6;
	mul.f64 	%fd79, %fd79, 0d4350000000000000;
	{
	.reg .b32 %temp; 
	mov.b64 	{%temp, %r41}, %fd79;
	}
	{
	.reg .b32 %temp; 
	mov.b64 	{%r42, %temp}, %fd79;
	}
	mov.b32 	%r43, -1077;
$L__BB27_6:
	add.s32 	%r29, %r41, -1;
	setp.gt.u32 	%p8, %r29, 2146435070;
	@%p8 bra 	$L__BB27_10;
	shr.u32 	%r32, %r41, 20;
	add.s32 	%r44, %r43, %r32;
	and.b32  	%r33, %r41, 1048575;
	or.b32  	%r34, %r33, 1072693248;
	mov.b64 	%fd80, {%r42, %r34};
	setp.lt.u32 	%p10, %r34, 1073127583;
	@%p10 bra 	$L__BB27_9;
	{
	.reg .b32 %temp; 
	mov.b64 	{%r35, %temp}, %fd80;
	}
	{
	.reg .b32 %temp; 
	mov.b64 	{%temp, %r36}, %fd80;
	}
	add.s32 	%r37, %r36, -1048576;
	mov.b64 	%fd80, {%r35, %r37};
	add.s32 	%r44, %r44, 1;
$L__BB27_9:
	add.f64 	%fd31, %fd80, 0dBFF0000000000000;
	add.f64 	%fd32, %fd80, 0d3FF0000000000000;
	rcp.approx.ftz.f64 	%fd33, %fd32;
	neg.f64 	%fd34, %fd32;
	fma.rn.f64 	%fd35, %fd34, %fd33, 0d3FF0000000000000;
	fma.rn.f64 	%fd36, %fd35, %fd35, %fd35;
	fma.rn.f64 	%fd37, %fd36, %fd33, %fd33;
	mul.f64 	%fd38, %fd31, %fd37;
	fma.rn.f64 	%fd39, %fd31, %fd37, %fd38;
	mul.f64 	%fd40, %fd39, %fd39;
	fma.rn.f64 	%fd41, %fd40, 0d3EB1380B3AE80F1E, 0d3ED0EE258B7A8B04;
	fma.rn.f64 	%fd42, %fd41, %fd40, 0d3EF3B2669F02676F;
	fma.rn.f64 	%fd43, %fd42, %fd40, 0d3F1745CBA9AB0956;
	fma.rn.f64 	%fd44, %fd43, %fd40, 0d3F3C71C72D1B5154;
	fma.rn.f64 	%fd45, %fd44, %fd40, 0d3F624924923BE72D;
	fma.rn.f64 	%fd46, %fd45, %fd40, 0d3F8999999999A3C4;
	fma.rn.f64 	%fd47, %fd46, %fd40, 0d3FB5555555555554;
	sub.f64 	%fd48, %fd31, %fd39;
	add.f64 	%fd49, %fd48, %fd48;
	neg.f64 	%fd50, %fd39;
	fma.rn.f64 	%fd51, %fd50, %fd31, %fd49;
	mul.f64 	%fd52, %fd37, %fd51;
	mul.f64 	%fd53, %fd40, %fd47;
	fma.rn.f64 	%fd54, %fd53, %fd39, %fd52;
	xor.b32  	%r38, %r44, -2147483648;
	mov.b32 	%r39, 1127219200;
	mov.b64 	%fd55, {%r38, %r39};
	sub.f64 	%fd56, %fd55, %fd1;
	fma.rn.f64 	%fd57, %fd56, 0d3FE62E42FEFA39EF, %fd39;
	fma.rn.f64 	%fd58, %fd56, 0dBFE62E42FEFA39EF, %fd57;
	sub.f64 	%fd59, %fd58, %fd39;
	sub.f64 	%fd60, %fd54, %fd59;
	fma.rn.f64 	%fd61, %fd56, 0d3C7ABC9E3B39803F, %fd60;
	add.f64 	%fd81, %fd57, %fd61;
	bra.uni 	$L__BB27_11;
$L__BB27_10:
	fma.rn.f64 	%fd30, %fd79, 0d7FF0000000000000, 0d7FF0000000000000;
	{
	.reg .b32 %temp; 
	mov.b64 	{%temp, %r30}, %fd79;
	}
	and.b32  	%r31, %r30, 2147483647;
	setp.eq.s32 	%p9, %r31, 0;
	selp.f64 	%fd81, 0dFFF0000000000000, %fd30, %p9;
$L__BB27_11:
	setp.gt.u32 	%p11, %r5, 1127219199;
	add.f64 	%fd77, %fd81, 0d3FE62E42FEFA39EF;
	selp.f64 	%fd78, %fd77, %fd81, %p11;
	add.s64 	%rd8, %rd2, %rd5;
	st.global.f64 	[%rd8], %fd78;
	add.s32 	%r40, %r40, %r3;
	setp.lt.s32 	%p12, %r40, %r17;
	@%p12 bra 	$L__BB27_2;
$L__BB27_12:
	ret;

}
	// .globl	a4c_asinhf64
.visible .entry a4c_asinhf64(
	.param .u64 .ptr .align 1 a4c_asinhf64_param_0,
	.param .u32 a4c_asinhf64_param_1,
	.param .u64 .ptr .align 1 a4c_asinhf64_param_2
)
{
	.reg .pred 	%p<12>;
	.reg .b32 	%r<44>;
	.reg .b32 	%f<2>;
	.reg .b64 	%rd<9>;
	.reg .b64 	%fd<84>;

	ld.param.u64 	%rd3, [a4c_asinhf64_param_0];
	ld.param.u32 	%r17, [a4c_asinhf64_param_1];
	ld.param.u64 	%rd4, [a4c_asinhf64_param_2];
	mov.u32 	%r18, %ctaid.x;
	mov.u32 	%r1, %ntid.x;
	mov.u32 	%r19, %tid.x;
	mad.lo.s32 	%r39, %r18, %r1, %r19;
	setp.ge.s32 	%p1, %r39, %r17;
	@%p1 bra 	$L__BB28_12;
	mov.b32 	%r20, 1127219200;
	mov.b32 	%r21, -2147483648;
	mov.b64 	%fd1, {%r21, %r20};
	mov.u32 	%r22, %nctaid.x;
	mul.lo.s32 	%r3, %r1, %r22;
	cvta.to.global.u64 	%rd1, %rd4;
	cvta.to.global.u64 	%rd2, %rd3;
$L__BB28_2:
	mul.wide.s32 	%rd5, %r39, 8;
	add.s64 	%rd6, %rd1, %rd5;
	ld.global.f64 	%fd2, [%rd6];
	{
	.reg .b32 %temp; 
	mov.b64 	{%temp, %r23}, %fd2;
	}
	{
	.reg .b32 %temp; 
	mov.b64 	{%r24, %temp}, %fd2;
	}
	and.b32  	%r5, %r23, 2147483647;
	mov.b64 	%fd14, {%r24, %r5};
	fma.rn.f64 	%fd15, %fd2, %fd2, 0d3FF0000000000000;
	rsqrt.approx.ftz.f64 	%fd16, %fd15;
	mul.rn.f64 	%fd17, %fd16, %fd16;
	neg.f64 	%fd18, %fd17;
	fma.rn.f64 	%fd19, %fd15, %fd18, 0d3FF0000000000000;
	fma.rn.f64 	%fd20, %fd19, 0d3FD8000000000000, 0d3FE0000000000000;
	mul.rn.f64 	%fd21, %fd19, %fd16;
	fma.rn.f64 	%fd22, %fd20, %fd21, %fd16;
	fma.rn.f64 	%fd23, %fd15, %fd22, 0d3FF0000000000000;
	rcp.approx.ftz.f64 	%fd24, %fd23;
	neg.f64 	%fd25, %fd23;
	fma.rn.f64 	%fd26, %fd25, %fd24, 0d3FF0000000000000;
	fma.rn.f64 	%fd27, %fd26, %fd26, %fd26;
	fma.rn.f64 	%fd28, %fd27, %fd24, %fd24;
	mul.f64 	%fd29, %fd14, %fd28;
	fma.rn.f64 	%fd30, %fd14, %fd29, %fd14;
	setp.gt.u32 	%p2, %r5, 1138753535;
	selp.f64 	%fd3, %fd14, %fd30, %p2;
	{
	.reg .b32 %temp; 
	mov.b64 	{%temp, %r25}, %fd3;
	}
	mov.b32 	%f1, %r25;
	setp.geu.f32 	%p3, %f1, 0f3FE55555;
	setp.leu.f32 	%p4, %f1, 0fBFD99999;
	or.pred  	%p5, %p3, %p4;
	@%p5 bra 	$L__BB28_4;
	add.f64 	%fd63, %fd3, 0d4000000000000000;
	div.rn.f64 	%fd64, %fd3, %fd63;
	neg.f64 	%fd65, %fd3;
	mul.f64 	%fd66, %fd64, %fd65;
	add.f64 	%fd67, %fd3, %fd66;
	mul.f64 	%fd68, %fd67, %fd67;
	fma.rn.f64 	%fd69, %fd68, 0d3EB372FB2FBE14B5, 0d3ED087FFCEB2DC44;
	fma.rn.f64 	%fd70, %fd69, %fd68, 0d3EF3B9FF890F468C;
	fma.rn.f64 	%fd71, %fd70, %fd68, 0d3F17457EFD51BAF8;
	fma.rn.f64 	%fd72, %fd71, %fd68, 0d3F3C71C8DE3CE825;
	fma.rn.f64 	%fd73, %fd72, %fd68, 0d3F6249248FA4661F;
	fma.rn.f64 	%fd74, %fd73, %fd68, 0d3F899999999D70C4;
	fma.rn.f64 	%fd75, %fd74, %fd68, 0d3FB5555555555462;
	mul.f64 	%fd76, %fd68, %fd75;
	fma.rn.f64 	%fd77, %fd76, %fd67, %fd66;
	add.f64 	%fd83, %fd3, %fd77;
	bra.uni 	$L__BB28_11;
$L__BB28_4:
	add.f64 	%fd81, %fd3, 0d3FF0000000000000;
	{
	.reg .b32 %temp; 
	mov.b64 	{%temp, %r40}, %fd81;
	}
	{
	.reg .b32 %temp; 
	mov.b64 	{%r41, %temp}, %fd81;
	}
	setp.gt.s32 	%p6, %r40, 1048575;
	mov.b32 	%r42, -1023;
	@%p6 bra 	$L__BB28_6;
	mul.f64 	%fd81, %fd81, 0d4350000000000000;
	{
	.reg .b32 %temp; 
	mov.b64 	{%temp, %r40}, %fd81;
	}
	{
	.reg .b32 %temp; 
	mov.b64 	{%r41, %temp}, %fd81;
	}
	mov.b32 	%r42, -1077;
$L__BB28_6:
	add.s32 	%r28, %r40, -1;
	setp.gt.u32 	%p7, %r28, 2146435070;
	@%p7 bra 	$L__BB28_10;
	shr.u32 	%r31, %r40, 20;
	add.s32 	%r43, %r42, %r31;
	and.b32  	%r32, %r40, 1048575;
	or.b32  	%r33, %r32, 1072693248;
	mov.b64 	%fd82, {%r41, %r33};
	setp.lt.u32 	%p9, %r33, 1073127583;
	@%p9 bra 	$L__BB28_9;
	{
	.reg .b32 %temp; 
	mov.b64 	{%r34, %temp}, %fd82;
	}
	{
	.reg .b32 %temp; 
	mov.b64 	{%temp, %r35}, %fd82;
	}
	add.s32 	%r36, %r35, -1048576;
	mov.b64 	%fd82, {%r34, %r36};
	add.s32 	%r43, %r43, 1;
$L__BB28_9:
	add.f64 	%fd32, %fd82, 0dBFF0000000000000;
	add.f64 	%fd33, %fd82, 0d3FF0000000000000;
	rcp.approx.ftz.f64 	%fd34, %fd33;
	neg.f64 	%fd35, %fd33;
	fma.rn.f64 	%fd36, %fd35, %fd34, 0d3FF0000000000000;
	fma.rn.f64 	%fd37, %fd36, %fd36, %fd36;
	fma.rn.f64 	%fd38, %fd37, %fd34, %fd34;
	mul.f64 	%fd39, %fd32, %fd38;
	fma.rn.f64 	%fd40, %fd32, %fd38, %fd39;
	mul.f64 	%fd41, %fd40, %fd40;
	fma.rn.f64 	%fd42, %fd41, 0d3EB1380B3AE80F1E, 0d3ED0EE258B7A8B04;
	fma.rn.f64 	%fd43, %fd42, %fd41, 0d3EF3B2669F02676F;
	fma.rn.f64 	%fd44, %fd43, %fd41, 0d3F1745CBA9AB0956;
	fma.rn.f64 	%fd45, %fd44, %fd41, 0d3F3C71C72D1B5154;
	fma.rn.f64 	%fd46, %fd45, %fd41, 0d3F624924923BE72D;
	fma.rn.f64 	%fd47, %fd46, %fd41, 0d3F8999999999A3C4;
	fma.rn.f64 	%fd48, %fd47, %fd41, 0d3FB5555555555554;
	sub.f64 	%fd49, %fd32, %fd40;
	add.f64 	%fd50, %fd49, %fd49;
	neg.f64 	%fd51, %fd40;
	fma.rn.f64 	%fd52, %fd51, %fd32, %fd50;
	mul.f64 	%fd53, %fd38, %fd52;
	mul.f64 	%fd54, %fd41, %fd48;
	fma.rn.f64 	%fd55, %fd54, %fd40, %fd53;
	xor.b32  	%r37, %r43, -2147483648;
	mov.b32 	%r38, 1127219200;
	mov.b64 	%fd56, {%r37, %r38};
	sub.f64 	%fd57, %fd56, %fd1;
	fma.rn.f64 	%fd58, %fd57, 0d3FE62E42FEFA39EF, %fd40;
	fma.rn.f64 	%fd59, %fd57, 0dBFE62E42FEFA39EF, %fd58;
	sub.f64 	%fd60, %fd59, %fd40;
	sub.f64 	%fd61, %fd55, %fd60;
	fma.rn.f64 	%fd62, %fd57, 0d3C7ABC9E3B39803F, %fd61;
	add.f64 	%fd83, %fd58, %fd62;
	bra.uni 	$L__BB28_11;
$L__BB28_10:
	fma.rn.f64 	%fd31, %fd81, 0d7FF0000000000000, 0d7FF0000000000000;
	{
	.reg .b32 %temp; 
	mov.b64 	{%temp, %r29}, %fd81;
	}
	and.b32  	%r30, %r29, 2147483647;
	setp.eq.s32 	%p8, %r30, 0;
	selp.f64 	%fd83, 0dFFF0000000000000, %fd31, %p8;
$L__BB28_11:
	setp.gt.u32 	%p10, %r5, 1138753535;
	add.f64 	%fd78, %fd83, 0d3FE62E42FEFA39EF;
	selp.f64 	%fd79, %fd78, %fd83, %p10;
	copysign.f64 	%fd80, %fd2, %fd79;
	add.s64 	%rd8, %rd2, %rd5;
	st.global.f64 	[%rd8], %fd80;
	add.s32 	%r39, %r39, %r3;
	setp.lt.s32 	%p11, %r39, %r17;
	@%p11 bra 	$L__BB28_2;
$L__BB28_12:
	ret;

}
	// .globl	a4c_atanhf64
.visible .entry a4c_atanhf64(
	.param .u64 .ptr .align 1 a4c_atanhf64_param_0,
	.param .u32 a4c_atanhf64_param_1,
	.param .u64 .ptr .align 1 a4c_atanhf64_param_2
)
{
	.reg .pred 	%p<10>;
	.reg .b32 	%r<41>;
	.reg .b32 	%f<2>;
	.reg .b64 	%rd<9>;
	.reg .b64 	%fd<70>;

	ld.param.u64 	%rd3, [a4c_atanhf64_param_0];
	ld.param.u32 	%r16, [a4c_atanhf64_param_1];
	ld.param.u64 	%rd4, [a4c_atanhf64_param_2];
	mov.u32 	%r17, %ctaid.x;
	mov.u32 	%r1, %ntid.x;
	mov.u32 	%r18, %tid.x;
	mad.lo.s32 	%r36, %r17, %r1, %r18;
	setp.ge.s32 	%p1, %r36, %r16;
	@%p1 bra 	$L__BB29_12;
	mov.b32 	%r19, 1127219200;
	mov.b32 	%r20, -2147483648;
	mov.b64 	%fd1, {%r20, %r19};
	mov.u32 	%r21, %nctaid.x;
	mul.lo.s32 	%r3, %r1, %r21;
	cvta.to.global.u64 	%rd1, %rd4;
	cvta.to.global.u64 	%rd2, %rd3;
$L__BB29_2:
	mul.wide.s32 	%rd5, %r36, 8;
	add.s64 	%rd6, %rd1, %rd5;
	ld.global.f64 	%fd2, [%rd6];
	abs.f64 	%fd14, %fd2;
	add.f64 	%fd15, %fd14, %fd14;
	mov.f64 	%fd16, 0d3FF0000000000000;
	sub.f64 	%fd17, %fd16, %fd14;
	div.rn.f64 	%fd3, %fd15, %fd17;
	{
	.reg .b32 %temp; 
	mov.b64 	{%temp, %r22}, %fd3;
	}
	mov.b32 	%f1, %r22;
	setp.geu.f32 	%p2, %f1, 0f3FE55555;
	setp.leu.f32 	%p3, %f1, 0fBFD99999;
	or.pred  	%p4, %p2, %p3;
	@%p4 bra 	$L__BB29_4;
	add.f64 	%fd50, %fd3, 0d4000000000000000;
	div.rn.f64 	%fd51, %fd3, %fd50;
	neg.f64 	%fd52, %fd3;
	mul.f64 	%fd53, %fd51, %fd52;
	add.f64 	%fd54, %fd3, %fd53;
	mul.f64 	%fd55, %fd54, %fd54;
	fma.rn.f64 	%fd56, %fd55, 0d3EB372FB2FBE14B5, 0d3ED087FFCEB2DC44;
	fma.rn.f64 	%fd57, %fd56, %fd55, 0d3EF3B9FF890F468C;
	fma.rn.f64 	%fd58, %fd57, %fd55, 0d3F17457EFD51BAF8;
	fma.rn.f64 	%fd59, %fd58, %fd55, 0d3F3C71C8DE3CE825;
	fma.rn.f64 	%fd60, %fd59, %fd55, 0d3F6249248FA4661F;
	fma.rn.f64 	%fd61, %fd60, %fd55, 0d3F899999999D70C4;
	fma.rn.f64 	%fd62, %fd61, %fd55, 0d3FB5555555555462;
	mul.f64 	%fd63, %fd55, %fd62;
	fma.rn.f64 	%fd64, %fd63, %fd54, %fd53;
	add.f64 	%fd69, %fd3, %fd64;
	bra.uni 	$L__BB29_11;
$L__BB29_4:
	add.f64 	%fd67, %fd3, 0d3FF0000000000000;
	{
	.reg .b32 %temp; 
	mov.b64 	{%temp, %r37}, %fd67;
	}
	{
	.reg .b32 %temp; 
	mov.b64 	{%r38, %temp}, %fd67;
	}
	setp.gt.s32 	%p5, %r37, 1048575;
	mov.b32 	%r39, -1023;
	@%p5 bra 	$L__BB29_6;
	mul.f64 	%fd67, %fd67, 0d4350000000000000;
	{
	.reg .b32 %temp; 
	mov.b64 	{%temp, %r37}, %fd67;
	}
	{
	.reg .b32 %temp; 
	mov.b64 	{%r38, %temp}, %fd67;
	}
	mov.b32 	%r39, -1077;
$L__BB29_6:
	add.s32 	%r25, %r37, -1;
	setp.gt.u32 	%p6, %r25, 2146435070;
	@%p6 bra 	$L__BB29_10;
	shr.u32 	%r28, %r37, 20;
	add.s32 	%r40, %r39, %r28;
	and.b32  	%r29, %r37, 1048575;
	or.b32  	%r30, %r29, 1072693248;
	mov.b64 	%fd68, {%r38, %r30};
	setp.lt.u32 	%p8, %r30, 1073127583;
	@%p8 bra 	$L__BB29_9;
	{
	.reg .b32 %temp; 
	mov.b64 	{%r31, %temp}, %fd68;
	}
	{
	.reg .b32 %temp; 
	mov.b64 	{%temp, %r32}, %fd68;
	}
	add.s32 	%r33, %r32, -1048576;
	mov.b64 	%fd68, {%r31, %r33};
	add.s32 	%r40, %r40, 1;
$L__BB29_9:
	add.f64 	%fd19, %fd68, 0dBFF0000000000000;
	add.f64 	%fd20, %fd68, 0d3FF0000000000000;
	rcp.approx.ftz.f64 	%fd21, %fd20;
	neg.f64 	%fd22, %fd20;
	fma.rn.f64 	%fd23, %fd22, %fd21, 0d3FF0000000000000;
	fma.rn.f64 	%fd24, %fd23, %fd23, %fd23;
	fma.rn.f64 	%fd25, %fd24, %fd21, %fd21;
	mul.f64 	%fd26, %fd19, %fd25;
	fma.rn.f64 	%fd27, %fd19, %fd25, %fd26;
	mul.f64 	%fd28, %fd27, %fd27;
	fma.rn.f64 	%fd29, %fd28, 0d3EB1380B3AE80F1E, 0d3ED0EE258B7A8B04;
	fma.rn.f64 	%fd30, %fd29, %fd28, 0d3EF3B2669F02676F;
	fma.rn.f64 	%fd31, %fd30, %fd28, 0d3F1745CBA9AB0956;
	fma.rn.f64 	%fd32, %fd31, %fd28, 0d3F3C71C72D1B5154;
	fma.rn.f64 	%fd33, %fd32, %fd28, 0d3F624924923BE72D;
	fma.rn.f64 	%fd34, %fd33, %fd28, 0d3F8999999999A3C4;
	fma.rn.f64 	%fd35, %fd34, %fd28, 0d3FB5555555555554;
	sub.f64 	%fd36, %fd19, %fd27;
	add.f64 	%fd37, %fd36, %fd36;
	neg.f64 	%fd38, %fd27;
	fma.rn.f64 	%fd39, %fd38, %fd19, %fd37;
	mul.f64 	%fd40, %fd25, %fd39;
	mul.f64 	%fd41, %fd28, %fd35;
	fma.rn.f64 	%fd42, %fd41, %fd27, %fd40;
	xor.b32  	%r34, %r40, -2147483648;
	mov.b32 	%r35, 1127219200;
	mov.b64 	%fd43, {%r34, %r35};
	sub.f64 	%fd44, %fd43, %fd1;
	fma.rn.f64 	%fd45, %fd44, 0d3FE62E42FEFA39EF, %fd27;
	fma.rn.f64 	%fd46, %fd44, 0dBFE62E42FEFA39EF, %fd45;
	sub.f64 	%fd47, %fd46, %fd27;
	sub.f64 	%fd48, %fd42, %fd47;
	fma.rn.f64 	%fd49, %fd44, 0d3C7ABC9E3B39803F, %fd48;
	add.f64 	%fd69, %fd45, %fd49;
	bra.uni 	$L__BB29_11;
$L__BB29_10:
	fma.rn.f64 	%fd18, %fd67, 0d7FF0000000000000, 0d7FF0000000000000;
	{
	.reg .b32 %temp; 
	mov.b64 	{%temp, %r26}, %fd67;
	}
	and.b32  	%r27, %r26, 2147483647;
	setp.eq.s32 	%p7, %r27, 0;
	selp.f64 	%fd69, 0dFFF0000000000000, %fd18, %p7;
$L__BB29_11:
	mul.f64 	%fd65, %fd69, 0d3FE0000000000000;
	copysign.f64 	%fd66, %fd2, %fd65;
	add.s64 	%rd8, %rd2, %rd5;
	st.global.f64 	[%rd8], %fd66;
	add.s32 	%r36, %r36, %r3;
	setp.lt.s32 	%p9, %r36, %r16;
	@%p9 bra 	$L__BB29_2;
$L__BB29_12:
	ret;

}
	// .globl	a4c_lnf64
.visible .entry a4c_lnf64(
	.param .u64 .ptr .align 1 a4c_lnf64_param_0,
	.param .u32 a4c_lnf64_param_1,
	.param .u64 .ptr .align 1 a4c_lnf64_param_2
)
{
	.reg .pred 	%p<7>;
	.reg .b32 	%r<40>;
	.reg .b64 	%rd<9>;
	.reg .b64 	%fd<46>;

	ld.param.u64 	%rd3, [a4c_lnf64_param_0];
	ld.param.u32 	%r16, [a4c_lnf64_param_1];
	ld.param.u64 	%rd4, [a4c_lnf64_param_2];
	mov.u32 	%r17, %ctaid.x;
	mov.u32 	%r1, %ntid.x;
	mov.u32 	%r18, %tid.x;
	mad.lo.s32 	%r35, %r17, %r1, %r18;
	setp.ge.s32 	%p1, %r35, %r16;
	@%p1 bra 	$L__BB30_10;
	mov.b32 	%r19, 1127219200;
	mov.b32 	%r20, -2147483648;
	mov.b64 	%fd1, {%r20, %r19};
	mov.u32 	%r21, %nctaid.x;
	mul.lo.s32 	%r3, %r1, %r21;
	cvta.to.global.u64 	%rd1, %rd4;
	cvta.to.global.u64 	%rd2, %rd3;
$L__BB30_2:
	mul.wide.s32 	%rd5, %r35, 8;
	add.s64 	%rd6, %rd1, %rd5;
	ld.global.f64 	%fd43, [%rd6];
	{
	.reg .b32 %temp; 
	mov.b64 	{%temp, %r36}, %fd43;
	}
	{
	.reg .b32 %temp; 
	mov.b64 	{%r37, %temp}, %fd43;
	}
	setp.gt.s32 	%p2, %r36, 1048575;
	mov.b32 	%r38, -1023;
	@%p2 bra 	$L__BB30_4;
	mul.f64 	%fd43, %fd43, 0d4350000000000000;
	{
	.reg .b32 %temp; 
	mov.b64 	{%temp, %r36}, %fd43;
	}
	{
	.reg .b32 %temp; 
	mov.b64 	{%r37, %temp}, %fd43;
	}
	mov.b32 	%r38, -1077;
$L__BB30_4:
	add.s32 	%r24, %r36, -1;
	setp.gt.u32 	%p3, %r24, 2146435070;
	@%p3 bra 	$L__BB30_8;
	shr.u32 	%r27, %r36, 20;
	add.s32 	%r39, %r38, %r27;
	and.b32  	%r28, %r36, 1048575;
	or.b32  	%r29, %r28, 1072693248;
	mov.b64 	%fd44, {%r37, %r29};
	setp.lt.u32 	%p5, %r29, 1073127583;
	@%p5 bra 	$L__BB30_7;
	{
	.reg .b32 %temp; 
	mov.b64 	{%r30, %temp}, %fd44;
	}
	{
	.reg .b32 %temp; 
	mov.b64 	{%temp, %r31}, %fd44;
	}
	add.s32 	%r32, %r31, -1048576;
	mov.b64 	%fd44, {%r30, %r32};
	add.s32 	%r39, %r39, 1;
$L__BB30_7:
	add.f64 	%fd12, %fd44, 0dBFF0000000000000;
	add.f64 	%fd13, %fd44, 0d3FF0000000000000;
	rcp.approx.ftz.f64 	%fd14, %fd13;
	neg.f64 	%fd15, %fd13;
	fma.rn.f64 	%fd16, %fd15, %fd14, 0d3FF0000000000000;
	fma.rn.f64 	%fd17, %fd16, %fd16, %fd16;
	fma.rn.f64 	%fd18, %fd17, %fd14, %fd14;
	mul.f64 	%fd19, %fd12, %fd18;
	fma.rn.f64 	%fd20, %fd12, %fd18, %fd19;
	mul.f64 	%fd21, %fd20, %fd20;
	fma.rn.f64 	%fd22, %fd21, 0d3EB1380B3AE80F1E, 0d3ED0EE258B7A8B04;
	fma.rn.f64 	%fd23, %fd22, %fd21, 0d3EF3B2669F02676F;
	fma.rn.f64 	%fd24, %fd23, %fd21, 0d3F1745CBA9AB0956;
	fma.rn.f64 	%fd25, %fd24, %fd21, 0d3F3C71C72D1B5154;
	fma.rn.f64 	%fd26, %fd25, %fd21, 0d3F624924923BE72D;
	fma.rn.f64 	%fd27, %fd26, %fd21, 0d3F8999999999A3C4;
	fma.rn.f64 	%fd28, %fd27, %fd21, 0d3FB5555555555554;
	sub.f64 	%fd29, %fd12, %fd20;
	add.f64 	%fd30, %fd29, %fd29;
	neg.f64 	%fd31, %fd20;
	fma.rn.f64 	%fd32, %fd31, %fd12, %fd30;
	mul.f64 	%fd33, %fd18, %fd32;
	mul.f64 	%fd34, %fd21, %fd28;
	fma.rn.f64 	%fd35, %fd34, %fd20, %fd33;
	xor.b32  	%r33, %r39, -2147483648;
	mov.b32 	%r34, 1127219200;
	mov.b64 	%fd36, {%r33, %r34};
	sub.f64 	%fd37, %fd36, %fd1;
	fma.rn.f64 	%fd38, %fd37, 0d3FE62E42FEFA39EF, %fd20;
	fma.rn.f64 	%fd39, %fd37, 0dBFE62E42FEFA39EF, %fd38;
	sub.f64 	%fd40, %fd39, %fd20;
	sub.f64 	%fd41, %fd35, %fd40;
	fma.rn.f64 	%fd42, %fd37, 0d3C7ABC9E3B39803F, %fd41;
	add.f64 	%fd45, %fd38, %fd42;
	bra.uni 	$L__BB30_9;
$L__BB30_8:
	fma.rn.f64 	%fd11, %fd43, 0d7FF0000000000000, 0d7FF0000000000000;
	{
	.reg .b32 %temp; 
	mov.b64 	{%temp, %r25}, %fd43;
	}
	and.b32  	%r26, %r25, 2147483647;
	setp.eq.s32 	%p4, %r26, 0;
	selp.f64 	%fd45, 0dFFF0000000000000, %fd11, %p4;
$L__BB30_9:
	add.s64 	%rd8, %rd2, %rd5;
	st.global.f64 	[%rd8], %fd45;
	add.s32 	%r35, %r35, %r3;
	setp.lt.s32 	%p6, %r35, %r16;
	@%p6 bra 	$L__BB30_2;
$L__BB30_10:
	ret;

}
	// .globl	a4c_ln_1pf64
.visible .entry a4c_ln_1pf64(
	.param .u64 .ptr .align 1 a4c_ln_1pf64_param_0,
	.param .u32 a4c_ln_1pf64_param_1,
	.param .u64 .ptr .align 1 a4c_ln_1pf64_param_2
)
{
	.reg .pred 	%p<10>;
	.reg .b32 	%r<41>;
	.reg .b32 	%f<2>;
	.reg .b64 	%rd<9>;
	.reg .b64 	%fd<63>;

	ld.param.u64 	%rd3, [a4c_ln_1pf64_param_0];
	ld.param.u32 	%r16, [a4c_ln_1pf64_param_1];
	ld.param.u64 	%rd4, [a4c_ln_1pf64_param_2];
	mov.u32 	%r17, %ctaid.x;
	mov.u32 	%r1, %ntid.x;
	mov.u32 	%r18, %tid.x;
	mad.lo.s32 	%r36, %r17, %r1, %r18;
	setp.ge.s32 	%p1, %r36, %r16;
	@%p1 bra 	$L__BB31_12;
	mov.b32 	%r19, 1127219200;
	mov.b32 	%r20, -2147483648;
	mov.b64 	%fd1, {%r20, %r19};
	mov.u32 	%r21, %nctaid.x;
	mul.lo.s32 	%r3, %r1, %r21;
	cvta.to.global.u64 	%rd1, %rd4;
	cvta.to.global.u64 	%rd2, %rd3;
$L__BB31_2:
	mul.wide.s32 	%rd5, %r36, 8;
	add.s64 	%rd6, %rd1, %rd5;
	ld.global.f64 	%fd2, [%rd6];
	{
	.reg .b32 %temp; 
	mov.b64 	{%temp, %r22}, %fd2;
	}
	mov.b32 	%f1, %r22;
	setp.geu.f32 	%p2, %f1, 0f3FE55555;
	setp.leu.f32 	%p3, %f1, 0fBFD99999;
	or.pred  	%p4, %p2, %p3;
	@%p4 bra 	$L__BB31_4;
	add.f64 	%fd45, %fd2, 0d4000000000000000;
	div.rn.f64 	%fd46, %fd2, %fd45;
	neg.f64 	%fd47, %fd2;
	mul.f64 	%fd48, %fd46, %fd47;
	add.f64 	%fd49, %fd2, %fd48;
	mul.f64 	%fd50, %fd49, %fd49;
	fma.rn.f64 	%fd51, %fd50, 0d3EB372FB2FBE14B5, 0d3ED087FFCEB2DC44;
	fma.rn.f64 	%fd52, %fd51, %fd50, 0d3EF3B9FF890F468C;
	fma.rn.f64 	%fd53, %fd52, %fd50, 0d3F17457EFD51BAF8;
	fma.rn.f64 	%fd54, %fd53, %fd50, 0d3F3C71C8DE3CE825;
	fma.rn.f64 	%fd55, %fd54, %fd50, 0d3F6249248FA4661F;
	fma.rn.f64 	%fd56, %fd55, %fd50, 0d3F899999999D70C4;
	fma.rn.f64 	%fd57, %fd56, %fd50, 0d3FB5555555555462;
	mul.f64 	%fd58, %fd50, %fd57;
	fma.rn.f64 	%fd59, %fd58, %fd49, %fd48;
	add.f64 	%fd62, %fd2, %fd59;
	bra.uni 	$L__BB31_11;
$L__BB31_4:
	add.f64 	%fd60, %fd2, 0d3FF0000000000000;
	{
	.reg .b32 %temp; 
	mov.b64 	{%temp, %r37}, %fd60;
	}
	{
	.reg .b32 %temp; 
	mov.b64 	{%r38, %temp}, %fd60;
	}
	setp.gt.s32 	%p5, %r37, 1048575;
	mov.b32 	%r39, -1023;
	@%p5 bra 	$L__BB31_6;
	mul.f64 	%fd60, %fd60, 0d4350000000000000;
	{
	.reg .b32 %temp; 
	mov.b64 	{%temp, %r37}, %fd60;
	}
	{
	.reg .b32 %temp; 
	mov.b64 	{%r38, %temp}, %fd60;
	}
	mov.b32 	%r39, -1077;
$L__BB31_6:
	add.s32 	%r25, %r37, -1;
	setp.gt.u32 	%p6, %r25, 2146435070;
	@%p6 bra 	$L__BB31_10;
	shr.u32 	%r28, %r37, 20;
	add.s32 	%r40, %r39, %r28;
	and.b32  	%r29, %r37, 1048575;
	or.b32  	%r30, %r29, 1072693248;
	mov.b64 	%fd61, {%r38, %r30};
	setp.lt.u32 	%p8, %r30, 1073127583;
	@%p8 bra 	$L__BB31_9;
	{
	.reg .b32 %temp; 
	mov.b64 	{%r31, %temp}, %fd61;
	}
	{
	.reg .b32 %temp; 
	mov.b64 	{%temp, %r32}, %fd61;
	}
	add.s32 	%r33, %r32, -1048576;
	mov.b64 	%fd61, {%r31, %r33};
	add.s32 	%r40, %r40, 1;
$L__BB31_9:
	add.f64 	%fd14, %fd61, 0dBFF0000000000000;
	add.f64 	%fd15, %fd61, 0d3FF0000000000000;
	rcp.approx.ftz.f64 	%fd16, %fd15;
	neg.f64 	%fd17, %fd15;
	fma.rn.f64 	%fd18, %fd17, %fd16, 0d3FF0000000000000;
	fma.rn.f64 	%fd19, %fd18, %fd18, %fd18;
	fma.rn.f64 	%fd20, %fd19, %fd16, %fd16;
	mul.f64 	%fd21, %fd14, %fd20;
	fma.rn.f64 	%fd22, %fd14, %fd20, %fd21;
	mul.f64 	%fd23, %fd22, %fd22;
	fma.rn.f64 	%fd24, %fd23, 0d3EB1380B3AE80F1E, 0d3ED0EE258B7A8B04;
	fma.rn.f64 	%fd25, %fd24, %fd23, 0d3EF3B2669F02676F;
	fma.rn.f64 	%fd26, %fd25, %fd23, 0d3F1745CBA9AB0956;
	fma.rn.f64 	%fd27, %fd26, %fd23, 0d3F3C71C72D1B5154;
	fma.rn.f64 	%fd28, %fd27, %fd23, 0d3F624924923BE72D;
	fma.rn.f64 	%fd29, %fd28, %fd23, 0d3F8999999999A3C4;
	fma.rn.f64 	%fd30, %fd29, %fd23, 0d3FB5555555555554;
	sub.f64 	%fd31, %fd14, %fd22;
	add.f64 	%fd32, %fd31, %fd31;
	neg.f64 	%fd33, %fd22;
	fma.rn.f64 	%fd34, %fd33, %fd14, %fd32;
	mul.f64 	%fd35, %fd20, %fd34;
	mul.f64 	%fd36, %fd23, %fd30;
	fma.rn.f64 	%fd37, %fd36, %fd22, %fd35;
	xor.b32  	%r34, %r40, -2147483648;
	mov.b32 	%r35, 1127219200;
	mov.b64 	%fd38, {%r34, %r35};
	sub.f64 	%fd39, %fd38, %fd1;
	fma.rn.f64 	%fd40, %fd39, 0d3FE62E42FEFA39EF, %fd22;
	fma.rn.f64 	%fd41, %fd39, 0dBFE62E42FEFA39EF, %fd40;
	sub.f64 	%fd42, %fd41, %fd22;
	sub.f64 	%fd43, %fd37, %fd42;
	fma.rn.f64 	%fd44, %fd39, 0d3C7ABC9E3B39803F, %fd43;
	add.f64 	%fd62, %fd40, %fd44;
	bra.uni 	$L__BB31_11;
$L__BB31_10:
	fma.rn.f64 	%fd13, %fd60, 0d7FF0000000000000, 0d7FF0000000000000;
	{
	.reg .b32 %temp; 
	mov.b64 	{%temp, %r26}, %fd60;
	}
	and.b32  	%r27, %r26, 2147483647;
	setp.eq.s32 	%p7, %r27, 0;
	selp.f64 	%fd62, 0dFFF0000000000000, %fd13, %p7;
$L__BB31_11:
	add.s64 	%rd8, %rd2, %rd5;
	st.global.f64 	[%rd8], %fd62;
	add.s32 	%r36, %r36, %r3;
	setp.lt.s32 	%p9, %r36, %r16;
	@%p9 bra 	$L__BB31_2;
$L__BB31_12:
	ret;

}
	// .globl	a4c_log10f64
.visible .entry a4c_log10f64(
	.param .u64 .ptr .align 1 a4c_log10f64_param_0,
	.param .u32 a4c_log10f64_param_1,
	.param .u64 .ptr .align 1 a4c_log10f64_param_2
)
{
	.reg .pred 	%p<7>;
	.reg .b32 	%r<40>;
	.reg .b64 	%rd<9>;
	.reg .b64 	%fd<48>;

	ld.param.u64 	%rd3, [a4c_log10f64_param_0];
	ld.param.u32 	%r16, [a4c_log10f64_param_1];
	ld.param.u64 	%rd4, [a4c_log10f64_param_2];
	mov.u32 	%r17, %ctaid.x;
	mov.u32 	%r1, %ntid.x;
	mov.u32 	%r18, %tid.x;
	mad.lo.s32 	%r35, %r17, %r1, %r18;
	setp.ge.s32 	%p1, %r35, %r16;
	@%p1 bra 	$L__BB32_10;
	mov.b32 	%r19, 1127219200;
	mov.b32 	%r20, -2147483648;
	mov.b64 	%fd1, {%r20, %r19};
	mov.u32 	%r21, %nctaid.x;
	mul.lo.s32 	%r3, %r1, %r21;
	cvta.to.global.u64 	%rd1, %rd4;
	cvta.to.global.u64 	%rd2, %rd3;
$L__BB32_2:
	mul.wide.s32 	%rd5, %r35, 8;
	add.s64 	%rd6, %rd1, %rd5;
	ld.global.f64 	%fd45, [%rd6];
	{
	.reg .b32 %temp; 
	mov.b64 	{%temp, %r36}, %fd45;
	}
	{
	.reg .b32 %temp; 
	mov.b64 	{%r37, %temp}, %fd45;
	}
	setp.gt.s32 	%p2, %r36, 1048575;
	mov.b32 	%r38, -1023;
	@%p2 bra 	$L__BB32_4;
	mul.f64 	%fd45, %fd45, 0d4350000000000000;
	{
	.reg .b32 %temp; 
	mov.b64 	{%temp, %r36}, %fd45;
	}
	{
	.reg .b32 %temp; 
	mov.b64 	{%r37, %temp}, %fd45;
	}
	mov.b32 	%r38, -1077;
$L__BB32_4:
	add.s32 	%r24, %r36, -1;
	setp.gt.u32 	%p3, %r24, 2146435070;
	@%p3 bra 	$L__BB32_8;
	shr.u32 	%r27, %r36, 20;
	add.s32 	%r39, %r38, %r27;
	and.b32  	%r28, %r36, 1048575;
	or.b32  	%r29, %r28, 1072693248;
	mov.b64 	%fd46, {%r37, %r29};
	setp.lt.u32 	%p5, %r29, 1073127583;
	@%p5 bra 	$L__BB32_7;
	{
	.reg .b32 %temp; 
	mov.b64 	{%r30, %temp}, %fd46;
	}
	{
	.reg .b32 %temp; 
	mov.b64 	{%temp, %r31}, %fd46;
	}
	add.s32 	%r32, %r31, -1048576;
	mov.b64 	%fd46, {%r30, %r32};
	add.s32 	%r39, %r39, 1;
$L__BB32_7:
	add.f64 	%fd12, %fd46, 0dBFF0000000000000;
	add.f64 	%fd13, %fd46, 0d3FF0000000000000;
	rcp.approx.ftz.f64 	%fd14, %fd13;
	neg.f64 	%fd15, %fd13;
	fma.rn.f64 	%fd16, %fd15, %fd14, 0d3FF0000000000000;
	fma.rn.f64 	%fd17, %fd16, %fd16, %fd16;
	fma.rn.f64 	%fd18, %fd17, %fd14, %fd14;
	mul.f64 	%fd19, %fd12, %fd18;
	fma.rn.f64 	%fd20, %fd12, %fd18, %fd19;
	mul.f64 	%fd21, %fd20, %fd20;
	fma.rn.f64 	%fd22, %fd21, 0d3EB1380B3AE80F1E, 0d3ED0EE258B7A8B04;
	fma.rn.f64 	%fd23, %fd22, %fd21, 0d3EF3B2669F02676F;
	fma.rn.f64 	%fd24, %fd23, %fd21, 0d3F1745CBA9AB0956;
	fma.rn.f64 	%fd25, %fd24, %fd21, 0d3F3C71C72D1B5154;
	fma.rn.f64 	%fd26, %fd25, %fd21, 0d3F624924923BE72D;
	fma.rn.f64 	%fd27, %fd26, %fd21, 0d3F8999999999A3C4;
	fma.rn.f64 	%fd28, %fd27, %fd21, 0d3FB5555555555554;
	sub.f64 	%fd29, %fd12, %fd20;
	add.f64 	%fd30, %fd29, %fd29;
	neg.f64 	%fd31, %fd20;
	fma.rn.f64 	%fd32, %fd31, %fd12, %fd30;
	mul.f64 	%fd33, %fd18, %fd32;
	mul.f64 	%fd34, %fd21, %fd28;
	fma.rn.f64 	%fd35, %fd34, %fd20, %fd33;
	xor.b32  	%r33, %r39, -2147483648;
	mov.b32 	%r34, 1127219200;
	mov.b64 	%fd36, {%r33, %r34};
	sub.f64 	%fd37, %fd36, %fd1;
	fma.rn.f64 	%fd38, %fd37, 0d3FE62E42FEFA39EF, %fd20;
	fma.rn.f64 	%fd39, %fd37, 0dBFE62E42FEFA39EF, %fd38;
	sub.f64 	%fd40, %fd39, %fd20;
	sub.f64 	%fd41, %fd35, %fd40;
	fma.rn.f64 	%fd42, %fd37, 0d3C7ABC9E3B39803F, %fd41;
	add.f64 	%fd47, %fd38, %fd42;
	bra.uni 	$L__BB32_9;
$L__BB32_8:
	fma.rn.f64 	%fd11, %fd45, 0d7FF0000000000000, 0d7FF0000000000000;
	{
	.reg .b32 %temp; 
	mov.b64 	{%temp, %r25}, %fd45;
	}
	and.b32  	%r26, %r25, 2147483647;
	setp.eq.s32 	%p4, %r26, 0;
	selp.f64 	%fd47, 0dFFF0000000000000, %fd11, %p4;
$L__BB32_9:
	mul.f64 	%fd43, %fd47, 0d3C695355BAAAFAD3;
	fma.rn.f64 	%fd44, %fd47, 0d3FDBCB7B1526E50E, %fd43;
	add.s64 	%rd8, %rd2, %rd5;
	st.global.f64 	[%rd8], %fd44;
	add.s32 	%r35, %r35, %r3;
	setp.lt.s32 	%p6, %r35, %r16;
	@%p6 bra 	$L__BB32_2;
$L__BB32_10:
	ret;

}
	// .globl	a4c_log2f64
.visible .entry a4c_log2f64(
	.param .u64 .ptr .align 1 a4c_log2f64_param_0,
	.param .u32 a4c_log2f64_param_1,
	.param .u64 .ptr .align 1 a4c_log2f64_param_2
)
{
	.reg .pred 	%p<7>;
	.reg .b32 	%r<40>;
	.reg .b64 	%rd<9>;
	.reg .b64 	%fd<48>;

	ld.param.u64 	%rd3, [a4c_log2f64_param_0];
	ld.param.u32 	%r16, [a4c_log2f64_param_1];
	ld.param.u64 	%rd4, [a4c_log2f64_param_2];
	mov.u32 	%r17, %ctaid.x;
	mov.u32 	%r1, %ntid.x;
	mov.u32 	%r18, %tid.x;
	mad.lo.s32 	%r35, %r17, %r1, %r18;
	setp.ge.s32 	%p1, %r35, %r16;
	@%p1 bra 	$L__BB33_10;
	mov.b32 	%r19, 1127219200;
	mov.b32 	%r20, -2147483648;
	mov.b64 	%fd1, {%r20, %r19};
	mov.u32 	%r21, %nctaid.x;
	mul.lo.s32 	%r3, %r1, %r21;
	cvta.to.global.u64 	%rd1, %rd4;
	cvta.to.global.u64 	%rd2, %rd3;
$L__BB33_2:
	mul.wide.s32 	%rd5, %r35, 8;
	add.s64 	%rd6, %rd1, %rd5;
	ld.global.f64 	%fd45, [%rd6];
	{
	.reg .b32 %temp; 
	mov.b64 	{%temp, %r36}, %fd45;
	}
	{
	.reg .b32 %temp; 
	mov.b64 	{%r37, %temp}, %fd45;
	}
	setp.gt.s32 	%p2, %r36, 1048575;
	mov.b32 	%r38, -1023;
	@%p2 bra 	$L__BB33_4;
	mul.f64 	%fd45, %fd45, 0d4350000000000000;
	{
	.reg .b32 %temp; 
	mov.b64 	{%temp, %r36}, %fd45;
	}
	{
	.reg .b32 %temp; 
	mov.b64 	{%r37, %temp}, %fd45;
	}
	mov.b32 	%r38, -1077;
$L__BB33_4:
	add.s32 	%r24, %r36, -1;
	setp.gt.u32 	%p3, %r24, 2146435070;
	@%p3 bra 	$L__BB33_8;
	shr.u32 	%r27, %r36, 20;
	add.s32 	%r39, %r38, %r27;
	and.b32  	%r28, %r36, 1048575;
	or.b32  	%r29, %r28, 1072693248;
	mov.b64 	%fd46, {%r37, %r29};
	setp.lt.u32 	%p5, %r29, 1073127583;
	@%p5 bra 	$L__BB33_7;
	{
	.reg .b32 %temp; 
	mov.b64 	{%r30, %temp}, %fd46;
	}
	{
	.reg .b32 %temp; 
	mov.b64 	{%temp, %r31}, %fd46;
	}
	add.s32 	%r32, %r31, -1048576;
	mov.b64 	%fd46, {%r30, %r32};
	add.s32 	%r39, %r39, 1;
$L__BB33_7:
	add.f64 	%fd12, %fd46, 0dBFF0000000000000;
	add.f64 	%fd13, %fd46, 0d3FF0000000000000;
	rcp.approx.ftz.f64 	%fd14, %fd13;
	neg.f64 	%fd15, %fd13;
	fma.rn.f64 	%fd16, %fd15, %fd14, 0d3FF0000000000000;
	fma.rn.f64 	%fd17, %fd16, %fd16, %fd16;
	fma.rn.f64 	%fd18, %fd17, %fd14, %fd14;
	mul.f64 	%fd19, %fd12, %fd18;
	fma.rn.f64 	%fd20, %fd12, %fd18, %fd19;
	mul.f64 	%fd21, %fd20, %fd20;
	fma.rn.f64 	%fd22, %fd21, 0d3EB1380B3AE80F1E, 0d3ED0EE258B7A8B04;
	fma.rn.f64 	%fd23, %fd22, %fd21, 0d3EF3B2669F02676F;
	fma.rn.f64 	%fd24, %fd23, %fd21, 0d3F1745CBA9AB0956;
	fma.rn.f64 	%fd25, %fd24, %fd21, 0d3F3C71C72D1B5154;
	fma.rn.f64 	%fd26, %fd25, %fd21, 0d3F624924923BE72D;
	fma.rn.f64 	%fd27, %fd26, %fd21, 0d3F8999999999A3C4;
	fma.rn.f64 	%fd28, %fd27, %fd21, 0d3FB5555555555554;
	sub.f64 	%fd29, %fd12, %fd20;
	add.f64 	%fd30, %fd29, %fd29;
	neg.f64 	%fd31, %fd20;
	fma.rn.f64 	%fd32, %fd31, %fd12, %fd30;
	mul.f64 	%fd33, %fd18, %fd32;
	mul.f64 	%fd34, %fd21, %fd28;
	fma.rn.f64 	%fd35, %fd34, %fd20, %fd33;
	xor.b32  	%r33, %r39, -2147483648;
	mov.b32 	%r34, 1127219200;
	mov.b64 	%fd36, {%r33, %r34};
	sub.f64 	%fd37, %fd36, %fd1;
	fma.rn.f64 	%fd38, %fd37, 0d3FE62E42FEFA39EF, %fd20;
	fma.rn.f64 	%fd39, %fd37, 0dBFE62E42FEFA39EF, %fd38;
	sub.f64 	%fd40, %fd39, %fd20;
	sub.f64 	%fd41, %fd35, %fd40;
	fma.rn.f64 	%fd42, %fd37, 0d3C7ABC9E3B39803F, %fd41;
	add.f64 	%fd47, %fd38, %fd42;
	bra.uni 	$L__BB33_9;
$L__BB33_8:
	fma.rn.f64 	%fd11, %fd45, 0d7FF0000000000000, 0d7FF0000000000000;
	{
	.reg .b32 %temp; 
	mov.b64 	{%temp, %r25}, %fd45;
	}
	and.b32  	%r26, %r25, 2147483647;
	setp.eq.s32 	%p4, %r26, 0;
	selp.f64 	%fd47, 0dFFF0000000000000, %fd11, %p4;
$L__BB33_9:
	mul.f64 	%fd43, %fd47, 0d3C7777D0FFDA0D24;
	fma.rn.f64 	%fd44, %fd47, 0d3FF71547652B82FE, %fd43;
	add.s64 	%rd8, %rd2, %rd5;
	st.global.f64 	[%rd8], %fd44;
	add.s32 	%r35, %r35, %r3;
	setp.lt.s32 	%p6, %r35, %r16;
	@%p6 bra 	$L__BB33_2;
$L__BB33_10:
	ret;

}
	// .globl	a4c_expf64
.visible .entry a4c_expf64(
	.param .u64 .ptr .align 1 a4c_expf64_param_0,
	.param .u32 a4c_expf64_param_1,
	.param .u64 .ptr .align 1 a4c_expf64_param_2
)
{
	.reg .pred 	%p<6>;
	.reg .b32 	%r<26>;
	.reg .b32 	%f<3>;
	.reg .b64 	%rd<9>;
	.reg .b64 	%fd<26>;

	ld.param.u64 	%rd3, [a4c_expf64_param_0];
	ld.param.u32 	%r9, [a4c_expf64_param_1];
	ld.param.u64 	%rd4, [a4c_expf64_param_2];
	mov.u32 	%r10, %ctaid.x;
	mov.u32 	%r1, %ntid.x;
	mov.u32 	%r11, %tid.x;
	mad.lo.s32 	%r25, %r10, %r1, %r11;
	setp.ge.s32 	%p1, %r25, %r9;
	@%p1 bra 	$L__BB34_6;
	mov.u32 	%r12, %nctaid.x;
	mul.lo.s32 	%r3, %r1, %r12;
	cvta.to.global.u64 	%rd1, %rd4;
	cvta.to.global.u64 	%rd2, %rd3;
$L__BB34_2:
	mul.wide.s32 	%rd5, %r25, 8;
	add.s64 	%rd6, %rd1, %rd5;
	ld.global.f64 	%fd1, [%rd6];
	fma.rn.f64 	%fd6, %fd1, 0d3FF71547652B82FE, 0d4338000000000000;
	{
	.reg .b32 %temp; 
	mov.b64 	{%r5, %temp}, %fd6;
	}
	mov.f64 	%fd7, 0dC338000000000000;
	add.rn.f64 	%fd8, %fd6, %fd7;
	fma.rn.f64 	%fd9, %fd8, 0dBFE62E42FEFA39EF, %fd1;
	fma.rn.f64 	%fd10, %fd8, 0dBC7ABC9E3B39803F, %fd9;
	fma.rn.f64 	%fd11, %fd10, 0d3E5ADE1569CE2BDF, 0d3E928AF3FCA213EA;
	fma.rn.f64 	%fd12, %fd11, %fd10, 0d3EC71DEE62401315;
	fma.rn.f64 	%fd13, %fd12, %fd10, 0d3EFA01997C89EB71;
	fma.rn.f64 	%fd14, %fd13, %fd10, 0d3F2A01A014761F65;
	fma.rn.f64 	%fd15, %fd14, %fd10, 0d3F56C16C1852B7AF;
	fma.rn.f64 	%fd16, %fd15, %fd10, 0d3F81111111122322;
	fma.rn.f64 	%fd17, %fd16, %fd10, 0d3FA55555555502A1;
	fma.rn.f64 	%fd18, %fd17, %fd10, 0d3FC5555555555511;
	fma.rn.f64 	%fd19, %fd18, %fd10, 0d3FE000000000000B;
	fma.rn.f64 	%fd20, %fd19, %fd10, 0d3FF0000000000000;
	fma.rn.f64 	%fd21, %fd20, %fd10, 0d3FF0000000000000;
	{
	.reg .b32 %temp; 
	mov.b64 	{%r6, %temp}, %fd21;
	}
	{
	.reg .b32 %temp; 
	mov.b64 	{%temp, %r7}, %fd21;
	}
	shl.b32 	%r13, %r5, 20;
	add.s32 	%r14, %r13, %r7;
	mov.b64 	%fd25, {%r6, %r14};
	{
	.reg .b32 %temp; 
	mov.b64 	{%temp, %r15}, %fd1;
	}
	mov.b32 	%f2, %r15;
	abs.f32 	%f1, %f2;
	setp.lt.f32 	%p2, %f1, 0f4086232B;
	@%p2 bra 	$L__BB34_5;
	setp.lt.f64 	%p3, %fd1, 0d0000000000000000;
	add.f64 	%fd22, %fd1, 0d7FF0000000000000;
	selp.f64 	%fd25, 0d0000000000000000, %fd22, %p3;
	setp.geu.f32 	%p4, %f1, 0f40874800;
	@%p4 bra 	$L__BB34_5;
	shr.u32 	%r16, %r5, 31;
	add.s32 	%r17, %r5, %r16;
	shr.s32 	%r18, %r17, 1;
	shl.b32 	%r19, %r18, 20;
	add.s32 	%r20, %r7, %r19;
	mov.b64 	%fd23, {%r6, %r20};
	sub.s32 	%r21, %r5, %r18;
	shl.b32 	%r22, %r21, 20;
	add.s32 	%r23, %r22, 1072693248;
	mov.b32 	%r24, 0;
	mov.b64 	%fd24, {%r24, %r23};
	mul.f64 	%fd25, %fd24, %fd23;
$L__BB34_5:
	add.s64 	%rd8, %rd2, %rd5;
	st.global.f64 	[%rd8], %fd25;
	add.s32 	%r25, %r25, %r3;
	setp.lt.s32 	%p5, %r25, %r9;
	@%p5 bra 	$L__BB34_2;
$L__BB34_6:
	ret;

}
	// .globl	a4c_exp2f64
.visible .entry a4c_exp2f64(
	.param .u64 .ptr .align 1 a4c_exp2f64_param_0,
	.param .u32 a4c_exp2f64_param_1,
	.param .u64 .ptr .align 1 a4c_exp2f64_param_2
)
{
	.reg .pred 	%p<7>;
	.reg .b32 	%r<26>;
	.reg .b32 	%f<3>;
	.reg .b64 	%rd<9>;
	.reg .b64 	%fd<29>;

	ld.param.u64 	%rd3, [a4c_exp2f64_param_0];
	ld.param.u32 	%r10, [a4c_exp2f64_param_1];
	ld.param.u64 	%rd4, [a4c_exp2f64_param_2];
	mov.u32 	%r11, %ctaid.x;
	mov.u32 	%r1, %ntid.x;
	mov.u32 	%r12, %tid.x;
	mad.lo.s32 	%r25, %r11, %r1, %r12;
	setp.ge.s32 	%p1, %r25, %r10;
	@%p1 bra 	$L__BB35_6;
	mov.u32 	%r13, %nctaid.x;
	mul.lo.s32 	%r3, %r1, %r13;
	cvta.to.global.u64 	%rd1, %rd4;
	cvta.to.global.u64 	%rd2, %rd3;
$L__BB35_2:
	mul.wide.s32 	%rd5, %r25, 8;
	add.s64 	%rd6, %rd1, %rd5;
	ld.global.f64 	%fd1, [%rd6];
	mov.f64 	%fd6, 0d4338000000000000;
	add.rn.f64 	%fd7, %fd1, %fd6;
	mov.f64 	%fd8, 0dC338000000000000;
	add.rn.f64 	%fd9, %fd7, %fd8;
	{
	.reg .b32 %temp; 
	mov.b64 	{%r5, %temp}, %fd7;
	}
	sub.f64 	%fd10, %fd1, %fd9;
	mul.f64 	%fd11, %fd10, 0d3C7ABC9E3B39803F;
	fma.rn.f64 	%fd12, %fd10, 0d3FE62E42FEFA39EF, %fd11;
	fma.rn.f64 	%fd13, %fd12, 0d3E5ADE1569CE2BDF, 0d3E928AF3FCA213EA;
	fma.rn.f64 	%fd14, %fd13, %fd12, 0d3EC71DEE62401315;
	fma.rn.f64 	%fd15, %fd14, %fd12, 0d3EFA01997C89EB71;
	fma.rn.f64 	%fd16, %fd15, %fd12, 0d3F2A01A014761F65;
	fma.rn.f64 	%fd17, %fd16, %fd12, 0d3F56C16C1852B7AF;
	fma.rn.f64 	%fd18, %fd17, %fd12, 0d3F81111111122322;
	fma.rn.f64 	%fd19, %fd18, %fd12, 0d3FA55555555502A1;
	fma.rn.f64 	%fd20, %fd19, %fd12, 0d3FC5555555555511;
	fma.rn.f64 	%fd21, %fd20, %fd12, 0d3FE000000000000B;
	fma.rn.f64 	%fd22, %fd21, %fd12, 0d3FF0000000000000;
	fma.rn.f64 	%fd23, %fd22, %fd12, 0d3FF0000000000000;
	{
	.reg .b32 %temp; 
	mov.b64 	{%r6, %temp}, %fd23;
	}
	{
	.reg .b32 %temp; 
	mov.b64 	{%temp, %r7}, %fd23;
	}
	shl.b32 	%r14, %r5, 20;
	add.s32 	%r15, %r14, %r7;
	mov.b64 	%fd28, {%r6, %r15};
	{
	.reg .b32 %temp; 
	mov.b64 	{%temp, %r8}, %fd1;
	}
	mov.b32 	%f2, %r8;
	abs.f32 	%f1, %f2;
	setp.lt.f32 	%p2, %f1, 0f408FF000;
	@%p2 bra 	$L__BB35_5;
	setp.lt.s32 	%p3, %r8, 0;
	selp.f64 	%fd24, 0d0000000000000000, 0d7FF0000000000000, %p3;
	setp.nan.f64 	%p4, %fd1, %fd1;
	add.f64 	%fd25, %fd1, %fd1;
	selp.f64 	%fd28, %fd25, %fd24, %p4;
	setp.geu.f32 	%p5, %f1, 0f4090CC00;
	@%p5 bra 	$L__BB35_5;
	shr.u32 	%r16, %r5, 31;
	add.s32 	%r17, %r5, %r16;
	shr.s32 	%r18, %r17, 1;
	shl.b32 	%r19, %r18, 20;
	add.s32 	%r20, %r7, %r19;
	mov.b64 	%fd26, {%r6, %r20};
	sub.s32 	%r21, %r5, %r18;
	shl.b32 	%r22, %r21, 20;
	add.s32 	%r23, %r22, 1072693248;
	mov.b32 	%r24, 0;
	mov.b64 	%fd27, {%r24, %r23};
	mul.f64 	%fd28, %fd27, %fd26;
$L__BB35_5:
	add.s64 	%rd8, %rd2, %rd5;
	st.global.f64 	[%rd8], %fd28;
	add.s32 	%r25, %r25, %r3;
	setp.lt.s32 	%p6, %r25, %r10;
	@%p6 bra 	$L__BB35_2;
$L__BB35_6:
	ret;

}
	// .globl	a4c_exp_m1f64
.visible .entry a4c_exp_m1f64(
	.param .u64 .ptr .align 1 a4c_exp_m1f64_param_0,
	.param .u32 a4c_exp_m1f64_param_1,
	.param .u64 .ptr .align 1 a4c_exp_m1f64_param_2
)
{
	.reg .pred 	%p<11>;
	.reg .b32 	%r<21>;
	.reg .b32 	%f<2>;
	.reg .b64 	%rd<9>;
	.reg .b64 	%fd<32>;

	ld.param.u64 	%rd3, [a4c_exp_m1f64_param_0];
	ld.param.u32 	%r7, [a4c_exp_m1f64_param_1];
	ld.param.u64 	%rd4, [a4c_exp_m1f64_param_2];
	mov.u32 	%r8, %ctaid.x;
	mov.u32 	%r1, %ntid.x;
	mov.u32 	%r9, %tid.x;
	mad.lo.s32 	%r20, %r8, %r1, %r9;
	setp.ge.s32 	%p1, %r20, %r7;
	@%p1 bra 	$L__BB36_6;
	mov.b32 	%r10, 1072693248;
	mov.b32 	%r11, 0;
	mov.b64 	%fd1, {%r11, %r10};
	mov.u32 	%r12, %nctaid.x;
	mul.lo.s32 	%r3, %r1, %r12;
	cvta.to.global.u64 	%rd1, %rd4;
	cvta.to.global.u64 	%rd2, %rd3;
$L__BB36_2:
	mul.wide.s32 	%rd5, %r20, 8;
	add.s64 	%rd6, %rd1, %rd5;
	ld.global.f64 	%fd2, [%rd6];
	{
	.reg .b32 %temp; 
	mov.b64 	{%temp, %r5}, %fd2;
	}
	mov.b32 	%f1, %r5;
	setp.geu.f32 	%p2, %f1, 0f40862E43;
	setp.leu.f32 	%p3, %f1, 0fC04A8000;
	or.pred  	%p4, %p2, %p3;
	@%p4 bra 	$L__BB36_4;
	fma.rn.f64 	%fd8, %fd2, 0d3FF71547652B82FE, 0d4338000000000000;
	{
	.reg .b32 %temp; 
	mov.b64 	{%r13, %temp}, %fd8;
	}
	mov.f64 	%fd9, 0dC338000000000000;
	add.rn.f64 	%fd10, %fd8, %fd9;
	fma.rn.f64 	%fd11, %fd10, 0dBFE62E42FEFA39EF, %fd2;
	fma.rn.f64 	%fd12, %fd10, 0dBC7ABC9E3B39803F, %fd11;
	shl.b32 	%r14, %r5, 1;
	setp.lt.u32 	%p7, %r14, 2142496327;
	selp.f64 	%fd13, %fd2, %fd12, %p7;
	selp.b32 	%r15, 0, %r13, %p7;
	fma.rn.f64 	%fd14, %fd13, 0d3E21F4076ACD15B6, 0d3E5AF86D8EBD13CD;
	fma.rn.f64 	%fd15, %fd14, %fd13, 0d3E927E5092BA033D;
	fma.rn.f64 	%fd16, %fd15, %fd13, 0d3EC71DDE6C5F9DA1;
	fma.rn.f64 	%fd17, %fd16, %fd13, 0d3EFA01A018D034E6;
	fma.rn.f64 	%fd18, %fd17, %fd13, 0d3F2A01A01B3B6940;
	fma.rn.f64 	%fd19, %fd18, %fd13, 0d3F56C16C16C1B5DD;
	fma.rn.f64 	%fd20, %fd19, %fd13, 0d3F8111111110F74D;
	fma.rn.f64 	%fd21, %fd20, %fd13, 0d3FA555555555554D;
	fma.rn.f64 	%fd22, %fd21, %fd13, 0d3FC5555555555557;
	fma.rn.f64 	%fd23, %fd22, %fd13, 0d3FE0000000000000;
	mul.f64 	%fd24, %fd13, %fd23;
	fma.rn.f64 	%fd25, %fd24, %fd13, %fd13;
	setp.eq.s32 	%p8, %r15, 1024;
	shl.b32 	%r16, %r15, 20;
	add.s32 	%r17, %r16, 1072693248;
	selp.b32 	%r18, 2145386496, %r17, %p8;
	mov.b32 	%r19, 0;
	mov.b64 	%fd26, {%r19, %r18};
	sub.f64 	%fd27, %fd26, %fd1;
	fma.rn.f64 	%fd28, %fd25, %fd26, %fd27;
	add.f64 	%fd29, %fd28, %fd28;
	setp.eq.s32 	%p9, %r14, 0;
	selp.f64 	%fd30, %fd29, %fd28, %p8;
	selp.f64 	%fd31, %fd2, %fd30, %p9;
	bra.uni 	$L__BB36_5;
$L__BB36_4:
	setp.lt.s32 	%p5, %r5, 0;
	setp.nan.f64 	%p6, %fd2, %fd2;
	add.f64 	%fd6, %fd2, %fd2;
	selp.f64 	%fd7, 0dBFF0000000000000, 0d7FF0000000000000, %p5;
	selp.f64 	%fd31, %fd6, %fd7, %p6;
$L__BB36_5:
	add.s64 	%rd8, %rd2, %rd5;
	st.global.f64 	[%rd8], %fd31;
	add.s32 	%r20, %r20, %r3;
	setp.lt.s32 	%p10, %r20, %r7;
	@%p10 bra 	$L__BB36_2;
$L__BB36_6:
	ret;

}
	// .globl	a4c_sqrtf64
.visible .entry a4c_sqrtf64(
	.param .u64 .ptr .align 1 a4c_sqrtf64_param_0,
	.param .u32 a4c_sqrtf64_param_1,
	.param .u64 .ptr .align 1 a4c_sqrtf64_param_2
)
{
	.reg .pred 	%p<3>;
	.reg .b32 	%r<11>;
	.reg .b64 	%rd<8>;
	.reg .b64 	%fd<3>;

	ld.param.u64 	%rd3, [a4c_sqrtf64_param_0];
	ld.param.u32 	%r6, [a4c_sqrtf64_param_1];
	ld.param.u64 	%rd4, [a4c_sqrtf64_param_2];
	mov.u32 	%r7, %ctaid.x;
	mov.u32 	%r1, %ntid.x;
	mov.u32 	%r8, %tid.x;
	mad.lo.s32 	%r10, %r7, %r1, %r8;
	setp.ge.s32 	%p1, %r10, %r6;
	@%p1 bra 	$L__BB37_3;
	mov.u32 	%r9, %nctaid.x;
	mul.lo.s32 	%r3, %r1, %r9;
	cvta.to.global.u64 	%rd1, %rd4;
	cvta.to.global.u64 	%rd2, %rd3;
$L__BB37_2:
	mul.wide.s32 	%rd5, %r10, 8;
	add.s64 	%rd6, %rd1, %rd5;
	ld.global.f64 	%fd1, [%rd6];
	sqrt.rn.f64 	%fd2, %fd1;
	add.s64 	%rd7, %rd2, %rd5;
	st.global.f64 	[%rd7], %fd2;
	add.s32 	%r10, %r10, %r3;
	setp.lt.s32 	%p2, %r10, %r6;
	@%p2 bra 	$L__BB37_2;
$L__BB37_3:
	ret;

}
	// .globl	a4c_cbrtf64
.visible .entry a4c_cbrtf64(
	.param .u64 .ptr .align 1 a4c_cbrtf64_param_0,
	.param .u32 a4c_cbrtf64_param_1,
	.param .u64 .ptr .align 1 a4c_cbrtf64_param_2
)
{
	.reg .pred 	%p<5>;
	.reg .b32 	%r<31>;
	.reg .b32 	%f<7>;
	.reg .b64 	%rd<8>;
	.reg .b64 	%fd<22>;

	ld.param.u64 	%rd3, [a4c_cbrtf64_param_0];
	ld.param.u32 	%r6, [a4c_cbrtf64_param_1];
	ld.param.u64 	%rd4, [a4c_cbrtf64_param_2];
	mov.u32 	%r7, %ctaid.x;
	mov.u32 	%r1, %ntid.x;
	mov.u32 	%r8, %tid.x;
	mad.lo.s32 	%r30, %r7, %r1, %r8;
	setp.ge.s32 	%p1, %r30, %r6;
	@%p1 bra 	$L__BB38_3;
	mov.u32 	%r9, %nctaid.x;
	mul.lo.s32 	%r3, %r1, %r9;
	cvta.to.global.u64 	%rd1, %rd4;
	cvta.to.global.u64 	%rd2, %rd3;
$L__BB38_2:
	mul.wide.s32 	%rd5, %r30, 8;
	add.s64 	%rd6, %rd1, %rd5;
	ld.global.f64 	%fd1, [%rd6];
	{
	.reg .b32 %temp; 
	mov.b64 	{%r10, %temp}, %fd1;
	}
	{
	.reg .b32 %temp; 
	mov.b64 	{%temp, %r11}, %fd1;
	}
	and.b32  	%r12, %r11, 2147483647;
	setp.lt.u32 	%p2, %r12, 1048576;
	mov.b64 	%fd2, {%r10, %r12};
	mul.f64 	%fd3, %fd2, 0d4350000000000000;
	{
	.reg .b32 %temp; 
	mov.b64 	{%r13, %temp}, %fd3;
	}
	{
	.reg .b32 %temp; 
	mov.b64 	{%temp, %r14}, %fd3;
	}
	selp.b32 	%r15, %r13, %r10, %p2;
	selp.b32 	%r16, %r14, %r12, %p2;
	selp.b32 	%r17, 4078, 1048576, %p2;
	shr.u32 	%r18, %r16, 20;
	add.s32 	%r19, %r18, -1022;
	cvt.rn.f32.s32 	%f1, %r19;
	mul.f32 	%f2, %f1, 0f3EAAAAAB;
	cvt.rni.s32.f32 	%r20, %f2;
	mad.lo.s32 	%r21, %r20, -3145728, %r16;
	mov.b64 	%fd4, {%r15, %r21};
	cvt.rn.f32.f64 	%f3, %fd4;
	lg2.approx.ftz.f32 	%f4, %f3;
	mul.f32 	%f5, %f4, 0f3EAAAAAB;
	ex2.approx.ftz.f32 	%f6, %f5;
	cvt.f64.f32 	%fd5, %f6;
	mul.f64 	%fd6, %fd5, %fd5;
	{
	.reg .b32 %temp; 
	mov.b64 	{%r22, %temp}, %fd6;
	}
	{
	.reg .b32 %temp; 
	mov.b64 	{%temp, %r23}, %fd6;
	}
	add.s32 	%r24, %r23, 1048576;
	mov.b64 	%fd7, {%r22, %r24};
	fma.rn.f64 	%fd8, %fd7, %fd5, %fd4;
	rcp.approx.ftz.f64 	%fd9, %fd8;
	neg.f64 	%fd10, %fd8;
	fma.rn.f64 	%fd11, %fd10, %fd9, 0d3FF0000000000000;
	fma.rn.f64 	%fd12, %fd11, %fd11, %fd11;
	fma.rn.f64 	%fd13, %fd12, %fd9, %fd9;
	neg.f64 	%fd14, %fd5;
	fma.rn.f64 	%fd15, %fd6, %fd14, %fd4;
	mul.f64 	%fd16, %fd15, %fd13;
	fma.rn.f64 	%fd17, %fd5, %fd16, %fd5;
	{
	.reg .b32 %temp; 
	mov.b64 	{%r25, %temp}, %fd17;
	}
	{
	.reg .b32 %temp; 
	mov.b64 	{%temp, %r26}, %fd17;
	}
	add.s32 	%r27, %r20, %r17;
	shl.b32 	%r28, %r27, 20;
	add.s32 	%r29, %r26, %r28;
	mov.b64 	%fd18, {%r25, %r29};
	copysign.f64 	%fd19, %fd1, %fd18;
	add.f64 	%fd20, %fd1, %fd1;
	setp.equ.f64 	%p3, %fd20, %fd1;
	selp.f64 	%fd21, %fd20, %fd19, %p3;
	add.s64 	%rd7, %rd2, %rd5;
	st.global.f64 	[%rd7], %fd21;
	add.s32 	%r30, %r30, %r3;
	setp.lt.s32 	%p4, %r30, %r6;
	@%p4 bra 	$L__BB38_2;
$L__BB38_3:
	ret;

}
	// .globl	a4c_powff64
.visible .entry a4c_powff64(
	.param .u64 .ptr .align 1 a4c_powff64_param_0,
	.param .u32 a4c_powff64_param_1,
	.param .u64 .ptr .align 1 a4c_powff64_param_2,
	.param .u64 .ptr .align 1 a4c_powff64_param_3
)
{
	.reg .pred 	%p<27>;
	.reg .b32 	%r<34>;
	.reg .b64 	%rd<14>;
	.reg .b64 	%fd<26>;

	ld.param.u64 	%rd5, [a4c_powff64_param_0];
	ld.param.u32 	%r8, [a4c_powff64_param_1];
	ld.param.u64 	%rd6, [a4c_powff64_param_2];
	ld.param.u64 	%rd7, [a4c_powff64_param_3];
	mov.u32 	%r9, %ctaid.x;
	mov.u32 	%r1, %ntid.x;
	mov.u32 	%r10, %tid.x;
	mad.lo.s32 	%r33, %r9, %r1, %r10;
	setp.ge.s32 	%p4, %r33, %r8;
	@%p4 bra 	$L__BB39_13;
	mov.u32 	%r11, %nctaid.x;
	mul.lo.s32 	%r3, %r1, %r11;
	cvta.to.global.u64 	%rd1, %rd6;
	cvta.to.global.u64 	%rd2, %rd7;
	cvta.to.global.u64 	%rd3, %rd5;
$L__BB39_2:
	mul.wide.s32 	%rd8, %r33, 8;
	add.s64 	%rd9, %rd1, %rd8;
	ld.global.f64 	%fd1, [%rd9];
	add.s64 	%rd10, %rd2, %rd8;
	ld.global.f64 	%fd2, [%rd10];
	{
	.reg .b32 %temp; 
	mov.b64 	{%temp, %r5}, %fd1;
	}
	{
	.reg .b32 %temp; 
	mov.b64 	{%temp, %r6}, %fd2;
	}
	shr.u32 	%r12, %r6, 20;
	and.b32  	%r13, %r12, 2047;
	add.s32 	%r14, %r13, -1012;
	mov.b64 	%rd11, %fd2;
	shl.b64 	%rd4, %rd11, %r14;
	setp.eq.s64 	%p3, %rd4, -9223372036854775808;
	abs.f64 	%fd3, %fd1;
	setp.neu.f64 	%p5, %fd1, 0d0000000000000000;
	@%p5 bra 	$L__BB39_4;
	setp.eq.s64 	%p8, %rd4, -9223372036854775808;
	abs.f64 	%fd19, %fd2;
	setp.neu.f64 	%p9, %fd19, 0d3FE0000000000000;
	and.pred  	%p3, %p9, %p8;
	selp.b32 	%r15, %r5, 0, %p3;
	setp.lt.s32 	%p10, %r6, 0;
	or.b32  	%r16, %r15, 2146435072;
	selp.b32 	%r17, %r16, %r15, %p10;
	mov.b32 	%r18, 0;
	mov.b64 	%fd25, {%r18, %r17};
	bra.uni 	$L__BB39_5;
$L__BB39_4:
	{ // callseq 2, 0
	.param .b64 param0;
	st.param.f64 	[param0], %fd3;
	.param .b64 param1;
	st.param.f64 	[param1], %fd2;
	.param .b64 retval0;
	call.uni (retval0), 
	__internal_accurate_pow, 
	(
	param0, 
	param1
	);
	ld.param.f64 	%fd11, [retval0];
	} // callseq 2
	setp.lt.s32 	%p6, %r5, 0;
	cvt.rzi.f64.f64 	%fd13, %fd2;
	setp.neu.f64 	%p7, %fd2, %fd13;
	neg.f64 	%fd15, %fd11;
	selp.f64 	%fd16, %fd15, %fd11, %p3;
	selp.f64 	%fd17, %fd16, %fd11, %p6;
	selp.f64 	%fd18, 0dFFF8000000000000, %fd17, %p7;
	selp.f64 	%fd25, %fd18, %fd17, %p6;
$L__BB39_5:
	add.f64 	%fd20, %fd1, %fd2;
	{
	.reg .b32 %temp; 
	mov.b64 	{%temp, %r19}, %fd20;
	}
	and.b32  	%r20, %r19, 2146435072;
	setp.ne.s32 	%p11, %r20, 2146435072;
	@%p11 bra 	$L__BB39_12;
	setp.num.f64 	%p12, %fd1, %fd1;
	setp.num.f64 	%p13, %fd2, %fd2;
	and.pred  	%p14, %p12, %p13;
	@%p14 bra 	$L__BB39_8;
	add.rn.f64 	%fd25, %fd1, %fd2;
	bra.uni 	$L__BB39_12;
$L__BB39_8:
	abs.f64 	%fd21, %fd2;
	setp.neu.f64 	%p15, %fd21, 0d7FF0000000000000;
	@%p15 bra 	$L__BB39_10;
	setp.gt.f64 	%p20, %fd3, 0d3FF0000000000000;
	selp.b32 	%r28, 2146435072, 0, %p20;
	setp.lt.s32 	%p21, %r6, 0;
	xor.b32  	%r29, %r28, 2146435072;
	selp.b32 	%r30, %r29, %r28, %p21;
	setp.eq.f64 	%p22, %fd1, 0dBFF0000000000000;
	selp.b32 	%r31, 1072693248, %r30, %p22;
	mov.b32 	%r32, 0;
	mov.b64 	%fd25, {%r32, %r31};
	bra.uni 	$L__BB39_12;
$L__BB39_10:
	setp.neu.f64 	%p16, %fd3, 0d7FF0000000000000;
	@%p16 bra 	$L__BB39_12;
	setp.lt.s32 	%p17, %r5, 0;
	setp.lt.s32 	%p18, %r6, 0;
	selp.b32 	%r21, 0, 2146435072, %p18;
	and.b32  	%r22, %r6, 2147483647;
	setp.ne.s32 	%p19, %r22, 1071644672;
	or.b32  	%r23, %r21, -2147483648;
	selp.b32 	%r24, %r23, %r21, %p19;
	selp.b32 	%r25, %r24, %r21, %p3;
	selp.b32 	%r26, %r25, %r21, %p17;
	mov.b32 	%r27, 0;
	mov.b64 	%fd25, {%r27, %r26};
$L__BB39_12:
	setp.eq.f64 	%p23, %fd1, 0d3FF0000000000000;
	setp.eq.f64 	%p24, %fd2, 0d0000000000000000;
	selp.f64 	%fd22, 0d3FF0000000000000, %fd25, %p24;
	selp.f64 	%fd23, 0d3FF0000000000000, %fd22, %p23;
	add.s64 	%rd13, %rd3, %rd8;
	st.global.f64 	[%rd13], %fd23;
	add.s32 	%r33, %r33, %r3;
	setp.lt.s32 	%p25, %r33, %r8;
	@%p25 bra 	$L__BB39_2;
$L__BB39_13:
	ret;

}
	// .globl	a4c_hypotf64
.visible .entry a4c_hypotf64(
	.param .u64 .ptr .align 1 a4c_hypotf64_param_0,
	.param .u32 a4c_hypotf64_param_1,
	.param .u64 .ptr .align 1 a4c_hypotf64_param_2,
	.param .u64 .ptr .align 1 a4c_hypotf64_param_3
)
{
	.reg .pred 	%p<5>;
	.reg .b32 	%r<18>;
	.reg .b64 	%rd<15>;
	.reg .b64 	%fd<26>;

	ld.param.u64 	%rd4, [a4c_hypotf64_param_0];
	ld.param.u32 	%r7, [a4c_hypotf64_param_1];
	ld.param.u64 	%rd5, [a4c_hypotf64_param_2];
	ld.param.u64 	%rd6, [a4c_hypotf64_param_3];
	mov.u32 	%r8, %ctaid.x;
	mov.u32 	%r1, %ntid.x;
	mov.u32 	%r9, %tid.x;
	mad.lo.s32 	%r17, %r8, %r1, %r9;
	setp.ge.s32 	%p1, %r17, %r7;
	@%p1 bra 	$L__BB40_3;
	mov.f64 	%fd1, 0d7FF0000000000000;
	{
	.reg .b32 %temp; 
	mov.b64 	{%temp, %r3}, %fd1;
	}
	mov.u32 	%r10, %nctaid.x;
	mul.lo.s32 	%r4, %r1, %r10;
	cvta.to.global.u64 	%rd1, %rd5;
	cvta.to.global.u64 	%rd2, %rd6;
	cvta.to.global.u64 	%rd3, %rd4;
$L__BB40_2:
	mul.wide.s32 	%rd7, %r17, 8;
	add.s64 	%rd8, %rd1, %rd7;
	ld.global.f64 	%fd2, [%rd8];
	add.s64 	%rd9, %rd2, %rd7;
	ld.global.f64 	%fd3, [%rd9];
	abs.f64 	%fd4, %fd2;
	abs.f64 	%fd5, %fd3;
	mov.b64 	%rd10, %fd5;
	mov.b64 	%rd11, %fd4;
	min.u64 	%rd12, %rd10, %rd11;
	mov.b64 	%fd6, %rd12;
	max.u64 	%rd13, %rd11, %rd10;
	mov.b64 	%fd7, %rd13;
	{
	.reg .b32 %temp; 
	mov.b64 	{%temp, %r11}, %fd7;
	}
	and.b32  	%r12, %r11, -4194304;
	xor.b32  	%r13, %r12, 2144337920;
	mov.b32 	%r14, 0;
	mov.b64 	%fd8, {%r14, %r13};
	mul.f64 	%fd9, %fd8, %fd6;
	mul.f64 	%fd10, %fd8, %fd7;
	mul.f64 	%fd11, %fd9, %fd9;
	fma.rn.f64 	%fd12, %fd10, %fd10, %fd11;
	min.f64 	%fd13, %fd12, 0d7FEFFFFFFFFFFFFF;
	rsqrt.approx.ftz.f64 	%fd14, %fd13;
	mul.rn.f64 	%fd15, %fd14, %fd14;
	neg.f64 	%fd16, %fd15;
	fma.rn.f64 	%fd17, %fd13, %fd16, 0d3FF0000000000000;
	fma.rn.f64 	%fd18, %fd17, 0d3FD8000000000000, 0d3FE0000000000000;
	mul.rn.f64 	%fd19, %fd17, %fd14;
	fma.rn.f64 	%fd20, %fd18, %fd19, %fd14;
	mul.f64 	%fd21, %fd12, %fd20;
	or.b32  	%r15, %r12, 1048576;
	mov.b64 	%fd22, {%r14, %r15};
	mul.f64 	%fd23, %fd22, %fd21;
	setp.eq.f64 	%p2, %fd6, 0d0000000000000000;
	selp.f64 	%fd24, %fd7, %fd23, %p2;
	{
	.reg .b32 %temp; 
	mov.b64 	{%temp, %r16}, %fd6;
	}
	setp.lt.u32 	%p3, %r16, %r3;
	selp.f64 	%fd25, %fd24, %fd6, %p3;
	add.s64 	%rd14, %rd3, %rd7;
	st.global.f64 	[%rd14], %fd25;
	add.s32 	%r17, %r17, %r4;
	setp.lt.s32 	%p4, %r17, %r7;
	@%p4 bra 	$L__BB40_2;
$L__BB40_3:
	ret;

}
.func  (.param .align 16 .b8 func_retval0[16]) __internal_trig_reduction_slowpathd(
	.param .b64 __internal_trig_reduction_slowpathd_param_0
)
{
	.local .align 8 .b8 	__local_depot41[40];
	.reg .b64 	%SP;
	.reg .b64 	%SPL;
	.reg .pred 	%p<10>;
	.reg .b32 	%r<47>;
	.reg .b64 	%rd<74>;
	.reg .b64 	%fd<5>;

	mov.u64 	%SPL, __local_depot41;
	ld.param.f64 	%fd4, [__internal_trig_reduction_slowpathd_param_0];
	add.u64 	%rd1, %SPL, 0;
	{
	.reg .b32 %temp; 
	mov.b64 	{%temp, %r1}, %fd4;
	}
	shr.u32 	%r2, %r1, 20;
	and.b32  	%r3, %r2, 2047;
	setp.eq.s32 	%p1, %r3, 2047;
	mov.b32 	%r46, 0;
	@%p1 bra 	$L__BB41_9;
	add.s32 	%r20, %r3, -1024;
	mov.b64 	%rd20, %fd4;
	shl.b64 	%rd2, %rd20, 11;
	shr.u32 	%r4, %r20, 6;
	sub.s32 	%r45, 15, %r4;
	sub.s32 	%r21, 19, %r4;
	setp.lt.u32 	%p2, %r20, 128;
	selp.b32 	%r6, 18, %r21, %p2;
	setp.ge.s32 	%p3, %r45, %r6;
	mov.b64 	%rd70, 0;
	@%p3 bra 	$L__BB41_4;
	add.s32 	%r23, %r6, %r4;
	neg.s32 	%r43, %r23;
	or.b64  	%rd3, %rd2, -9223372036854775808;
	mov.b64 	%rd70, 0;
	mov.b32 	%r42, 0;
	mov.u64 	%rd25, __cudart_i2opi_d;
	mov.u32 	%r44, %r45;
$L__BB41_3:
	.pragma "nounroll";
	mul.wide.s32 	%rd22, %r42, 8;
	add.s64 	%rd23, %rd1, %rd22;
	mul.wide.s32 	%rd24, %r44, 8;
	add.s64 	%rd26, %rd25, %rd24;
	ld.global.nc.u64 	%rd27, [%rd26];
	{
	.reg .u32 %r0, %r1, %r2, %r3, %alo, %ahi, %blo, %bhi, %clo, %chi;
	mov.b64 	{%alo,%ahi}, %rd27;
	mov.b64 	{%blo,%bhi}, %rd3;
	mov.b64 	{%clo,%chi}, %rd70;
	mad.lo.cc.u32 	%r0, %alo, %blo, %clo;
	madc.hi.cc.u32 	%r1, %alo, %blo, %chi;
	madc.hi.u32 	%r2, %alo, %bhi, 0;
	mad.lo.cc.u32 	%r1, %alo, %bhi, %r1;
	madc.hi.cc.u32 	%r2, %ahi, %blo, %r2;
	madc.hi.u32 	%r3, %ahi, %bhi, 0;
	mad.lo.cc.u32 	%r1, %ahi, %blo, %r1;
	madc.lo.cc.u32 	%r2, %ahi, %bhi, %r2;
	addc.u32 	%r3, %r3, 0;
	mov.b64 	%rd28, {%r0,%r1};
	mov.b64 	%rd70, {%r2,%r3};
	}
	st.local.u64 	[%rd23], %rd28;
	add.s32 	%r44, %r44, 1;
	add.s32 	%r43, %r43, 1;
	add.s32 	%r42, %r42, 1;
	setp.ne.s32 	%p4, %r43, -15;
	mov.u32 	%r45, %r6;
	@%p4 bra 	$L__BB41_3;
$L__BB41_4:
	cvt.s64.s32 	%rd29, %r45;
	cvt.u64.u32 	%rd30, %r4;
	add.s64 	%rd31, %rd30, %rd29;
	shl.b64 	%rd32, %rd31, 3;
	add.s64 	%rd33, %rd1, %rd32;
	st.local.u64 	[%rd33+-120], %rd70;
	and.b32  	%r15, %r2, 63;
	ld.local.u64 	%rd72, [%rd1+16];
	ld.local.u64 	%rd71, [%rd1+24];
	setp.eq.s32 	%p5, %r15, 0;
	@%p5 bra 	$L__BB41_6;
	shl.b64 	%rd34, %rd71, %r15;
	shr.u64 	%rd35, %rd72, 1;
	xor.b32  	%r24, %r15, 63;
	shr.u64 	%rd36, %rd35, %r24;
	or.b64  	%rd71, %rd34, %rd36;
	ld.local.u64 	%rd37, [%rd1+8];
	shl.b64 	%rd38, %rd72, %r15;
	shr.u64 	%rd39, %rd37, 1;
	shr.u64 	%rd40, %rd39, %r24;
	or.b64  	%rd72, %rd38, %rd40;
$L__BB41_6:
	and.b32  	%r25, %r1, -2147483648;
	shr.u64 	%rd41, %rd71, 62;
	cvt.u32.u64 	%r26, %rd41;
	mov.b64 	{%r27, %r28}, %rd71;
	mov.b64 	{%r29, %r30}, %rd72;
	shf.l.wrap.b32 	%r31, %r30, %r27, 2;
	shf.l.wrap.b32 	%r32, %r27, %r28, 2;
	mov.b64 	%rd42, {%r31, %r32};
	shl.b64 	%rd43, %rd72, 2;
	shr.u64 	%rd44, %rd42, 63;
	cvt.u32.u64 	%r33, %rd44;
	add.s32 	%r34, %r33, %r26;
	setp.eq.s32 	%p6, %r25, 0;
	neg.s32 	%r35, %r34;
	selp.b32 	%r46, %r34, %r35, %p6;
	setp.gt.s64 	%p7, %rd42, -1;
	mov.b64 	%rd45, 0;
	{
	.reg .u32 %r0, %r1, %r2, %r3, %a0, %a1, %a2, %a3, %b0, %b1, %b2, %b3;
	mov.b64 	{%a0,%a1}, %rd45;
	mov.b64 	{%a2,%a3}, %rd45;
	mov.b64 	{%b0,%b1}, %rd43;
	mov.b64 	{%b2,%b3}, %rd42;
	sub.cc.u32 	%r0, %a0, %b0;
	subc.cc.u32 	%r1, %a1, %b1;
	subc.cc.u32 	%r2, %a2, %b2;
	subc.u32 	%r3, %a3, %b3;
	mov.b64 	%rd46, {%r0,%r1};
	mov.b64 	%rd47, {%r2,%r3};
	}
	xor.b32  	%r36, %r25, -2147483648;
	selp.b64 	%rd73, %rd42, %rd47, %p7;
	selp.b64 	%rd14, %rd43, %rd46, %p7;
	selp.b32 	%r17, %r25, %r36, %p7;
	clz.b64 	%r37, %rd73;
	cvt.u64.u32 	%rd15, %r37;
	setp.eq.s32 	%p8, %r37, 0;
	@%p8 bra 	$L__BB41_8;
	cvt.u32.u64 	%r38, %rd15;
	and.b32  	%r39, %r38, 63;
	shl.b64 	%rd48, %rd73, %r39;
	shr.u64 	%rd49, %rd14, 1;
	not.b32 	%r40, %r38;
	and.b32  	%r41, %r40, 63;
	shr.u64 	%rd50, %rd49, %r41;
	or.b64  	%rd73, %rd48, %rd50;
$L__BB41_8:
	mov.b64 	%rd51, -3958705157555305931;
	{
	.reg .u32 %r0, %r1, %r2, %r3, %alo, %ahi, %blo, %bhi;
	mov.b64 	{%alo,%ahi}, %rd73;
	mov.b64 	{%blo,%bhi}, %rd51;
	mul.lo.u32 	%r0, %alo, %blo;
	mul.hi.u32 	%r1, %alo, %blo;
	mad.lo.cc.u32 	%r1, %alo, %bhi, %r1;
	madc.hi.u32 	%r2, %alo, %bhi, 0;
	mad.lo.cc.u32 	%r1, %ahi, %blo, %r1;
	madc.hi.cc.u32 	%r2, %ahi, %blo, %r2;
	madc.hi.u32 	%r3, %ahi, %bhi, 0;
	mad.lo.cc.u32 	%r2, %ahi, %bhi, %r2;
	addc.u32 	%r3, %r3, 0;
	mov.b64 	%rd52, {%r0,%r1};
	mov.b64 	%rd53, {%r2,%r3};
	}
	setp.gt.s64 	%p9, %rd53, 0;
	{
	.reg .u32 %r0, %r1, %r2, %r3, %a0, %a1, %a2, %a3, %b0, %b1, %b2, %b3;
	mov.b64 	{%a0,%a1}, %rd52;
	mov.b64 	{%a2,%a3}, %rd53;
	mov.b64 	{%b0,%b1}, %rd52;
	mov.b64 	{%b2,%b3}, %rd53;
	add.cc.u32 	%r0, %a0, %b0;
	addc.cc.u32 	%r1, %a1, %b1;
	addc.cc.u32 	%r2, %a2, %b2;
	addc.u32 	%r3, %a3, %b3;
	mov.b64 	%rd54, {%r0,%r1};
	mov.b64 	%rd55, {%r2,%r3};
	}
	selp.b64 	%rd56, %rd55, %rd53, %p9;
	selp.s64 	%rd57, -1, 0, %p9;
	sub.s64 	%rd58, %rd57, %rd15;
	cvt.u64.u32 	%rd59, %r17;
	shl.b64 	%rd60, %rd59, 32;
	add.s64 	%rd61, %rd56, 1;
	shr.u64 	%rd62, %rd61, 10;
	add.s64 	%rd63, %rd62, 1;
	shr.u64 	%rd64, %rd63, 1;
	shl.b64 	%rd65, %rd58, 52;
	add.s64 	%rd66, %rd65, %rd64;
	add.s64 	%rd67, %rd66, 4602678819172646912;
	or.b64  	%rd68, %rd67, %rd60;
	mov.b64 	%fd4, %rd68;
$L__BB41_9:
	st.param.f64 	[func_retval0], %fd4;
	st.param.b32 	[func_retval0+8], %r46;
	ret;

}
.func  (.param .b64 func_retval0) __internal_accurate_pow(
	.param .b64 __internal_accurate_pow_param_0,
	.param .b64 __internal_accurate_pow_param_1
)
{
	.reg .pred 	%p<8>;
	.reg .b32 	%r<49>;
	.reg .b32 	%f<3>;
	.reg .b64 	%fd<109>;

	ld.param.f64 	%fd10, [__internal_accurate_pow_param_0];
	ld.param.f64 	%fd11, [__internal_accurate_pow_param_1];
	{
	.reg .b32 %temp; 
	mov.b64 	{%temp, %r46}, %fd10;
	}
	{
	.reg .b32 %temp; 
	mov.b64 	{%r45, %temp}, %fd10;
	}
	shr.u32 	%r47, %r46, 20;
	setp.gt.u32 	%p1, %r46, 1048575;
	@%p1 bra 	$L__BB42_2;
	mul.f64 	%fd12, %fd10, 0d4350000000000000;
	{
	.reg .b32 %temp; 
	mov.b64 	{%temp, %r46}, %fd12;
	}
	{
	.reg .b32 %temp; 
	mov.b64 	{%r45, %temp}, %fd12;
	}
	shr.u32 	%r16, %r46, 20;
	add.s32 	%r47, %r16, -54;
$L__BB42_2:
	add.s32 	%r48, %r47, -1023;
	and.b32  	%r17, %r46, -2146435073;
	or.b32  	%r18, %r17, 1072693248;
	mov.b64 	%fd107, {%r45, %r18};
	setp.lt.u32 	%p2, %r18, 1073127583;
	@%p2 bra 	$L__BB42_4;
	{
	.reg .b32 %temp; 
	mov.b64 	{%r19, %temp}, %fd107;
	}
	{
	.reg .b32 %temp; 
	mov.b64 	{%temp, %r20}, %fd107;
	}
	add.s32 	%r21, %r20, -1048576;
	mov.b64 	%fd107, {%r19, %r21};
	add.s32 	%r48, %r47, -1022;
$L__BB42_4:
	add.f64 	%fd13, %fd107, 0dBFF0000000000000;
	add.f64 	%fd14, %fd107, 0d3FF0000000000000;
	rcp.approx.ftz.f64 	%fd15, %fd14;
	neg.f64 	%fd16, %fd14;
	fma.rn.f64 	%fd17, %fd16, %fd15, 0d3FF0000000000000;
	fma.rn.f64 	%fd18, %fd17, %fd17, %fd17;
	fma.rn.f64 	%fd19, %fd18, %fd15, %fd15;
	mul.f64 	%fd20, %fd13, %fd19;
	fma.rn.f64 	%fd21, %fd13, %fd19, %fd20;
	mul.f64 	%fd22, %fd21, %fd21;
	fma.rn.f64 	%fd23, %fd22, 0d3EB0F5FF7D2CAFE2, 0d3ED0F5D241AD3B5A;
	fma.rn.f64 	%fd24, %fd23, %fd22, 0d3EF3B20A75488A3F;
	fma.rn.f64 	%fd25, %fd24, %fd22, 0d3F1745CDE4FAECD5;
	fma.rn.f64 	%fd26, %fd25, %fd22, 0d3F3C71C7258A578B;
	fma.rn.f64 	%fd27, %fd26, %fd22, 0d3F6249249242B910;
	fma.rn.f64 	%fd28, %fd27, %fd22, 0d3F89999999999DFB;
	sub.f64 	%fd29, %fd13, %fd21;
	add.f64 	%fd30, %fd29, %fd29;
	neg.f64 	%fd31, %fd21;
	fma.rn.f64 	%fd32, %fd31, %fd13, %fd30;
	mul.f64 	%fd33, %fd19, %fd32;
	fma.rn.f64 	%fd34, %fd22, %fd28, 0d3FB5555555555555;
	mov.f64 	%fd35, 0d3FB5555555555555;
	sub.f64 	%fd36, %fd35, %fd34;
	fma.rn.f64 	%fd37, %fd22, %fd28, %fd36;
	add.f64 	%fd38, %fd37, 0dBC46A4CB00B9E7B0;
	add.f64 	%fd39, %fd34, %fd38;
	sub.f64 	%fd40, %fd34, %fd39;
	add.f64 	%fd41, %fd38, %fd40;
	mul.rn.f64 	%fd42, %fd21, %fd21;
	neg.f64 	%fd43, %fd42;
	fma.rn.f64 	%fd44, %fd21, %fd21, %fd43;
	{
	.reg .b32 %temp; 
	mov.b64 	{%r22, %temp}, %fd33;
	}
	{
	.reg .b32 %temp; 
	mov.b64 	{%temp, %r23}, %fd33;
	}
	add.s32 	%r24, %r23, 1048576;
	mov.b64 	%fd45, {%r22, %r24};
	fma.rn.f64 	%fd46, %fd21, %fd45, %fd44;
	mul.rn.f64 	%fd47, %fd42, %fd21;
	neg.f64 	%fd48, %fd47;
	fma.rn.f64 	%fd49, %fd42, %fd21, %fd48;
	fma.rn.f64 	%fd50, %fd42, %fd33, %fd49;
	fma.rn.f64 	%fd51, %fd46, %fd21, %fd50;
	mul.rn.f64 	%fd52, %fd39, %fd47;
	neg.f64 	%fd53, %fd52;
	fma.rn.f64 	%fd54, %fd39, %fd47, %fd53;
	fma.rn.f64 	%fd55, %fd39, %fd51, %fd54;
	fma.rn.f64 	%fd56, %fd41, %fd47, %fd55;
	add.f64 	%fd57, %fd52, %fd56;
	sub.f64 	%fd58, %fd52, %fd57;
	add.f64 	%fd59, %fd56, %fd58;
	add.f64 	%fd60, %fd21, %fd57;
	sub.f64 	%fd61, %fd21, %fd60;
	add.f64 	%fd62, %fd57, %fd61;
	add.f64 	%fd63, %fd59, %fd62;
	add.f64 	%fd64, %fd33, %fd63;
	add.f64 	%fd65, %fd60, %fd64;
	sub.f64 	%fd66, %fd60, %fd65;
	add.f64 	%fd67, %fd64, %fd66;
	xor.b32  	%r25, %r48, -2147483648;
	mov.b32 	%r26, 1127219200;
	mov.b64 	%fd68, {%r25, %r26};
	mov.b32 	%r27, -2147483648;
	mov.b64 	%fd69, {%r27, %r26};
	sub.f64 	%fd70, %fd68, %fd69;
	fma.rn.f64 	%fd71, %fd70, 0d3FE62E42FEFA39EF, %fd65;
	fma.rn.f64 	%fd72, %fd70, 0dBFE62E42FEFA39EF, %fd71;
	sub.f64 	%fd73, %fd72, %fd65;
	sub.f64 	%fd74, %fd67, %fd73;
	fma.rn.f64 	%fd75, %fd70, 0d3C7ABC9E3B39803F, %fd74;
	add.f64 	%fd76, %fd71, %fd75;
	sub.f64 	%fd77, %fd71, %fd76;
	add.f64 	%fd78, %fd75, %fd77;
	{
	.reg .b32 %temp; 
	mov.b64 	{%temp, %r28}, %fd11;
	}
	{
	.reg .b32 %temp; 
	mov.b64 	{%r29, %temp}, %fd11;
	}
	shl.b32 	%r30, %r28, 1;
	setp.gt.u32 	%p3, %r30, -33554433;
	and.b32  	%r31, %r28, -15728641;
	selp.b32 	%r32, %r31, %r28, %p3;
	mov.b64 	%fd79, {%r29, %r32};
	mul.rn.f64 	%fd80, %fd76, %fd79;
	neg.f64 	%fd81, %fd80;
	fma.rn.f64 	%fd82, %fd76, %fd79, %fd81;
	fma.rn.f64 	%fd83, %fd78, %fd79, %fd82;
	add.f64 	%fd4, %fd80, %fd83;
	sub.f64 	%fd84, %fd80, %fd4;
	add.f64 	%fd5, %fd83, %fd84;
	fma.rn.f64 	%fd85, %fd4, 0d3FF71547652B82FE, 0d4338000000000000;
	{
	.reg .b32 %temp; 
	mov.b64 	{%r13, %temp}, %fd85;
	}
	mov.f64 	%fd86, 0dC338000000000000;
	add.rn.f64 	%fd87, %fd85, %fd86;
	fma.rn.f64 	%fd88, %fd87, 0dBFE62E42FEFA39EF, %fd4;
	fma.rn.f64 	%fd89, %fd87, 0dBC7ABC9E3B39803F, %fd88;
	fma.rn.f64 	%fd90, %fd89, 0d3E5ADE1569CE2BDF, 0d3E928AF3FCA213EA;
	fma.rn.f64 	%fd91, %fd90, %fd89, 0d3EC71DEE62401315;
	fma.rn.f64 	%fd92, %fd91, %fd89, 0d3EFA01997C89EB71;
	fma.rn.f64 	%fd93, %fd92, %fd89, 0d3F2A01A014761F65;
	fma.rn.f64 	%fd94, %fd93, %fd89, 0d3F56C16C1852B7AF;
	fma.rn.f64 	%fd95, %fd94, %fd89, 0d3F81111111122322;
	fma.rn.f64 	%fd96, %fd95, %fd89, 0d3FA55555555502A1;
	fma.rn.f64 	%fd97, %fd96, %fd89, 0d3FC5555555555511;
	fma.rn.f64 	%fd98, %fd97, %fd89, 0d3FE000000000000B;
	fma.rn.f64 	%fd99, %fd98, %fd89, 0d3FF0000000000000;
	fma.rn.f64 	%fd100, %fd99, %fd89, 0d3FF0000000000000;
	{
	.reg .b32 %temp; 
	mov.b64 	{%r14, %temp}, %fd100;
	}
	{
	.reg .b32 %temp; 
	mov.b64 	{%temp, %r15}, %fd100;
	}
	shl.b32 	%r33, %r13, 20;
	add.s32 	%r34, %r33, %r15;
	mov.b64 	%fd108, {%r14, %r34};
	{
	.reg .b32 %temp; 
	mov.b64 	{%temp, %r35}, %fd4;
	}
	mov.b32 	%f2, %r35;
	abs.f32 	%f1, %f2;
	setp.lt.f32 	%p4, %f1, 0f4086232B;
	@%p4 bra 	$L__BB42_7;
	setp.lt.f64 	%p5, %fd4, 0d0000000000000000;
	add.f64 	%fd101, %fd4, 0d7FF0000000000000;
	selp.f64 	%fd108, 0d0000000000000000, %fd101, %p5;
	setp.geu.f32 	%p6, %f1, 0f40874800;
	@%p6 bra 	$L__BB42_7;
	shr.u32 	%r36, %r13, 31;
	add.s32 	%r37, %r13, %r36;
	shr.s32 	%r38, %r37, 1;
	shl.b32 	%r39, %r38, 20;
	add.s32 	%r40, %r15, %r39;
	mov.b64 	%fd102, {%r14, %r40};
	sub.s32 	%r41, %r13, %r38;
	shl.b32 	%r42, %r41, 20;
	add.s32 	%r43, %r42, 1072693248;
	mov.b32 	%r44, 0;
	mov.b64 	%fd103, {%r44, %r43};
	mul.f64 	%fd108, %fd103, %fd102;
$L__BB42_7:
	abs.f64 	%fd104, %fd108;
	setp.eq.f64 	%p7, %fd104, 0d7FF0000000000000;
	fma.rn.f64 	%fd105, %fd108, %fd5, %fd108;
	selp.f64 	%fd106, %fd108, %fd105, %p7;
	st.param.f64 	[func_retval0], %fd106;
	ret;

}


// ===== COMPILED SASS (sm_100) =====

	.target	sm_100

	.elftype	@"ET_EXEC"


//--------------------- .note.nv.tkinfo           --------------------------
	.section	.note.nv.tkinfo,"",@"SHT_NOTE"
	.sectionflags	@"SHF_NOTE_NV_TKINFO"
	.tkinfo
        /*0018*/ 	.word	0x00000002
        /*0030*/ 	.string	""
        /*0030*/ 	.string	"ptxas"
        /*0030*/ 	.string	"Cuda compilation tools, release 13.0, V13.0.88"
        /*0030*/ 	.string	"Build cuda_13.0.r13.0/compiler.36424714_0"
        /*0030*/ 	.string	"-arch sm_100 -m 64 "



//--------------------- .note.nv.cuinfo           --------------------------
	.section	.note.nv.cuinfo,"",@"SHT_NOTE"
	.sectionflags	@"SHF_NOTE_NV_CUINFO"
        /*0018*/ 	.short	0x0002
        /*001a*/ 	.short	0x0064
        /*001c*/ 	.short	0x0082
	.zero		2


//--------------------- .nv.info                  --------------------------
	.section	.nv.info,"",@"SHT_CUDA_INFO"
	.align	4


	//----- nvinfo : EIATTR_REGCOUNT
	.align		4
        /*0000*/ 	.byte	0x04, 0x2f
        /*0002*/ 	.short	(.L_4 - .L_3)
	.align		4
.L_3:
        /*0004*/ 	.word	index@(a4c_addf64)
        /*0008*/ 	.word	0x00000014


	//----- nvinfo : EIATTR_FRAME_SIZE
	.align		4
.L_4:
        /*000c*/ 	.byte	0x04, 0x11
        /*000e*/ 	.short	(.L_6 - .L_5)
	.align		4
.L_5:
        /*0010*/ 	.word	index@(a4c_addf64)
        /*0014*/ 	.word	0x00000000


	//----- nvinfo : EIATTR_REGCOUNT
	.align		4
.L_6:
        /*0018*/ 	.byte	0x04, 0x2f
        /*001a*/ 	.short	(.L_8 - .L_7)
	.align		4
.L_7:
        /*001c*/ 	.word	index@(a4c_subf64)
        /*0020*/ 	.word	0x00000014


	//----- nvinfo : EIATTR_FRAME_SIZE
	.align		4
.L_8:
        /*0024*/ 	.byte	0x04, 0x11
        /*0026*/ 	.short	(.L_10 - .L_9)
	.align		4
.L_9:
        /*0028*/ 	.word	index@(a4c_subf64)
        /*002c*/ 	.word	0x00000000


	//----- nvinfo : EIATTR_REGCOUNT
	.align		4
.L_10:
        /*0030*/ 	.byte	0x04, 0x2f
        /*0032*/ 	.short	(.L_12 - .L_11)
	.align		4
.L_11:
        /*0034*/ 	.word	index@(a4c_mulf64)
        /*0038*/ 	.word	0x00000014


	//----- nvinfo : EIATTR_FRAME_SIZE
	.align		4
.L_12:
        /*003c*/ 	.byte	0x04, 0x11
        /*003e*/ 	.short	(.L_14 - .L_13)
	.align		4
.L_13:
        /*0040*/ 	.word	index@(a4c_mulf64)
        /*0044*/ 	.word	0x00000000


	//----- nvinfo : EIATTR_REGCOUNT
	.align		4
.L_14:
        /*0048*/ 	.byte	0x04, 0x2f
        /*004a*/ 	.short	(.L_16 - .L_15)
	.align		4
.L_15:
        /*004c*/ 	.word	index@(a4c_divf64)
        /*0050*/ 	.word	0x00000020


	//----- nvinfo : EIATTR_FRAME_SIZE
	.align		4
.L_16:
        /*0054*/ 	.byte	0x04, 0x11
        /*0056*/ 	.short	(.L_18 - .L_17)
	.align		4
.L_17:
        /*0058*/ 	.word	index@($__internal_7_$__cuda_sm20_div_rn_f64_full)
        /*005c*/ 	.word	0x00000000


	//----- nvinfo : EIATTR_FRAME_SIZE
	.align		4
.L_18:
        /*0060*/ 	.byte	0x04, 0x11
        /*0062*/ 	.short	(.L_20 - .L_19)
	.align		4
.L_19:
        /*0064*/ 	.word	index@(a4c_divf64)
        /*0068*/ 	.word	0x00000000


	//----- nvinfo : EIATTR_REGCOUNT
	.align		4
.L_20:
        /*006c*/ 	.byte	0x04, 0x2f
        /*006e*/ 	.short	(.L_22 - .L_21)
	.align		4
.L_21:
        /*0070*/ 	.word	index@(a4c_mul_addf64)
        /*0074*/ 	.word	0x00000018


	//----- nvinfo : EIATTR_FRAME_SIZE
	.align		4
.L_22:
        /*0078*/ 	.byte	0x04, 0x11
        /*007a*/ 	.short	(.L_24 - .L_23)
	.align		4
.L_23:
        /*007c*/ 	.word	index@(a4c_mul_addf64)
        /*0080*/ 	.word	0x00000000


	//----- nvinfo : EIATTR_REGCOUNT
	.align		4
.L_24:
        /*0084*/ 	.byte	0x04, 0x2f
        /*0086*/ 	.short	(.L_26 - .L_25)
	.align		4
.L_25:
        /*0088*/ 	.word	index@(a4c_gtff64)
        /*008c*/ 	.word	0x00000014


	//----- nvinfo : EIATTR_FRAME_SIZE
	.align		4
.L_26:
        /*0090*/ 	.byte	0x04, 0x11
        /*0092*/ 	.short	(.L_28 - .L_27)
	.align		4
.L_27:
        /*0094*/ 	.word	index@(a4c_gtff64)
        /*0098*/ 	.word	0x00000000


	//----- nvinfo : EIATTR_REGCOUNT
	.align		4
.L_28:
        /*009c*/ 	.byte	0x04, 0x2f
        /*009e*/ 	.short	(.L_30 - .L_29)
	.align		4
.L_29:
        /*00a0*/ 	.word	index@(a4c_gteff64)
        /*00a4*/ 	.word	0x00000014


	//----- nvinfo : EIATTR_FRAME_SIZE
	.align		4
.L_30:
        /*00a8*/ 	.byte	0x04, 0x11
        /*00aa*/ 	.short	(.L_32 - .L_31)
	.align		4
.L_31:
        /*00ac*/ 	.word	index@(a4c_gteff64)
        /*00b0*/ 	.word	0x00000000


	//----- nvinfo : EIATTR_REGCOUNT
	.align		4
.L_32:
        /*00b4*/ 	.byte	0x04, 0x2f
        /*00b6*/ 	.short	(.L_34 - .L_33)
	.align		4
.L_33:
        /*00b8*/ 	.word	index@(a4c_ltff64)
        /*00bc*/ 	.word	0x00000014


	//----- nvinfo : EIATTR_FRAME_SIZE
	.align		4
.L_34:
        /*00c0*/ 	.byte	0x04, 0x11
        /*00c2*/ 	.short	(.L_36 - .L_35)
	.align		4
.L_35:
        /*00c4*/ 	.word	index@(a4c_ltff64)
        /*00c8*/ 	.word	0x00000000


	//----- nvinfo : EIATTR_REGCOUNT
	.align		4
.L_36:
        /*00cc*/ 	.byte	0x04, 0x2f
        /*00ce*/ 	.short	(.L_38 - .L_37)
	.align		4
.L_37:
        /*00d0*/ 	.word	index@(a4c_lteff64)
        /*00d4*/ 	.word	0x00000014


	//----- nvinfo : EIATTR_FRAME_SIZE
	.align		4
.L_38:
        /*00d8*/ 	.byte	0x04, 0x11
        /*00da*/ 	.short	(.L_40 - .L_39)
	.align		4
.L_39:
        /*00dc*/ 	.word	index@(a4c_lteff64)
        /*00e0*/ 	.word	0x00000000


	//----- nvinfo : EIATTR_REGCOUNT
	.align		4
.L_40:
        /*00e4*/ 	.byte	0x04, 0x2f
        /*00e6*/ 	.short	(.L_42 - .L_41)
	.align		4
.L_41:
        /*00e8*/ 	.word	index@(a4c_ceilf64)
        /*00ec*/ 	.word	0x00000010


	//----- nvinfo : EIATTR_FRAME_SIZE
	.align		4
.L_42:
        /*00f0*/ 	.byte	0x04, 0x11
        /*00f2*/ 	.short	(.L_44 - .L_43)
	.align		4
.L_43:
        /*00f4*/ 	.word	index@(a4c_ceilf64)
        /*00f8*/ 	.word	0x00000000


	//----- nvinfo : EIATTR_REGCOUNT
	.align		4
.L_44:
        /*00fc*/ 	.byte	0x04, 0x2f
        /*00fe*/ 	.short	(.L_46 - .L_45)
	.align		4
.L_45:
        /*0100*/ 	.word	index@(a4c_floorf64)
        /*0104*/ 	.word	0x00000010


	//----- nvinfo : EIATTR_FRAME_SIZE
	.align		4
.L_46:
        /*0108*/ 	.byte	0x04, 0x11
        /*010a*/ 	.short	(.L_48 - .L_47)
	.align		4
.L_47:
        /*010c*/ 	.word	index@(a4c_floorf64)
        /*0110*/ 	.word	0x00000000


	//----- nvinfo : EIATTR_REGCOUNT
	.align		4
.L_48:
        /*0114*/ 	.byte	0x04, 0x2f
        /*0116*/ 	.short	(.L_50 - .L_49)
	.align		4
.L_49:
        /*0118*/ 	.word	index@(a4c_roundf64)
        /*011c*/ 	.word	0x00000010


	//----- nvinfo : EIATTR_FRAME_SIZE
	.align		4
.L_50:
        /*0120*/ 	.byte	0x04, 0x11
        /*0122*/ 	.short	(.L_52 - .L_51)
	.align		4
.L_51:
        /*0124*/ 	.word	index@(a4c_roundf64)
        /*0128*/ 	.word	0x00000000


	//----- nvinfo : EIATTR_REGCOUNT
	.align		4
.L_52:
        /*012c*/ 	.byte	0x04, 0x2f
        /*012e*/ 	.short	(.L_54 - .L_53)
	.align		4
.L_53:
        /*0130*/ 	.word	index@(a4c_truncf64)
        /*0134*/ 	.word	0x00000010


	//----- nvinfo : EIATTR_FRAME_SIZE
	.align		4
.L_54:
        /*0138*/ 	.byte	0x04, 0x11
        /*013a*/ 	.short	(.L_56 - .L_55)
	.align		4
.L_55:
        /*013c*/ 	.word	index@(a4c_truncf64)
        /*0140*/ 	.word	0x00000000


	//----- nvinfo : EIATTR_REGCOUNT
	.align		4
.L_56:
        /*0144*/ 	.byte	0x04, 0x2f
        /*0146*/ 	.short	(.L_58 - .L_57)
	.align		4
.L_57:
        /*0148*/ 	.word	index@(a4c_absf64)
        /*014c*/ 	.word	0x00000010


	//----- nvinfo : EIATTR_FRAME_SIZE
	.align		4
.L_58:
        /*0150*/ 	.byte	0x04, 0x11
        /*0152*/ 	.short	(.L_60 - .L_59)
	.align		4
.L_59:
        /*0154*/ 	.word	index@(a4c_absf64)
        /*0158*/ 	.word	0x00000000


	//----- nvinfo : EIATTR_REGCOUNT
	.align		4
.L_60:
        /*015c*/ 	.byte	0x04, 0x2f
        /*015e*/ 	.short	(.L_62 - .L_61)
	.align		4
.L_61:
        /*0160*/ 	.word	index@(a4c_maxf64)
        /*0164*/ 	.word	0x00000016


	//----- nvinfo : EIATTR_FRAME_SIZE
	.align		4
.L_62:
        /*0168*/ 	.byte	0x04, 0x11
        /*016a*/ 	.short	(.L_64 - .L_63)
	.align		4
.L_63:
        /*016c*/ 	.word	index@(a4c_maxf64)
        /*0170*/ 	.word	0x00000000


	//----- nvinfo : EIATTR_REGCOUNT
	.align		4
.L_64:
        /*0174*/ 	.byte	0x04, 0x2f
        /*0176*/ 	.short	(.L_66 - .L_65)
	.align		4
.L_65:
        /*0178*/ 	.word	index@(a4c_minf64)
        /*017c*/ 	.word	0x00000016


	//----- nvinfo : EIATTR_FRAME_SIZE
	.align		4
.L_66:
        /*0180*/ 	.byte	0x04, 0x11
        /*0182*/ 	.short	(.L_68 - .L_67)
	.align		4
.L_67:
        /*0184*/ 	.word	index@(a4c_minf64)
        /*0188*/ 	.word	0x00000000


	//----- nvinfo : EIATTR_REGCOUNT
	.align		4
.L_68:
        /*018c*/ 	.byte	0x04, 0x2f
        /*018e*/ 	.short	(.L_70 - .L_69)
	.align		4
.L_69:
        /*0190*/ 	.word	index@(a4c_copysignf64)
        /*0194*/ 	.word	0x00000014


	//----- nvinfo : EIATTR_FRAME_SIZE
	.align		4
.L_70:
        /*0198*/ 	.byte	0x04, 0x11
        /*019a*/ 	.short	(.L_72 - .L_71)
	.align		4
.L_71:
        /*019c*/ 	.word	index@(a4c_copysignf64)
        /*01a0*/ 	.word	0x00000000


	//----- nvinfo : EIATTR_REGCOUNT
	.align		4
.L_72:
        /*01a4*/ 	.byte	0x04, 0x2f
        /*01a6*/ 	.short	(.L_74 - .L_73)
	.align		4
.L_73:
        /*01a8*/ 	.word	index@(a4c_cosf64)
        /*01ac*/ 	.word	0x00000013


	//----- nvinfo : EIATTR_FRAME_SIZE
	.align		4
.L_74:
        /*01b0*/ 	.byte	0x04, 0x11
        /*01b2*/ 	.short	(.L_76 - .L_75)
	.align		4
.L_75:
        /*01b4*/ 	.word	index@(a4c_cosf64)
        /*01b8*/ 	.word	0x00000000


	//----- nvinfo : EIATTR_REGCOUNT
	.align		4
.L_76:
        /*01bc*/ 	.byte	0x04, 0x2f
        /*01be*/ 	.short	(.L_78 - .L_77)
	.align		4
.L_77:
        /*01c0*/ 	.word	index@(a4c_sinf64)
        /*01c4*/ 	.word	0x00000020


	//----- nvinfo : EIATTR_FRAME_SIZE
	.align		4
.L_78:
        /*01c8*/ 	.byte	0x04, 0x11
        /*01ca*/ 	.short	(.L_80 - .L_79)
	.align		4
.L_79:
        /*01cc*/ 	.word	index@($a4c_sinf64$__internal_trig_reduction_slowpathd)
        /*01d0*/ 	.word	0x00000028


	//----- nvinfo : EIATTR_FRAME_SIZE
	.align		4
.L_80:
        /*01d4*/ 	.byte	0x04, 0x11
        /*01d6*/ 	.short	(.L_82 - .L_81)
	.align		4
.L_81:
        /*01d8*/ 	.word	index@(a4c_sinf64)
        /*01dc*/ 	.word	0x00000028


	//----- nvinfo : EIATTR_REGCOUNT
	.align		4
.L_82:
        /*01e0*/ 	.byte	0x04, 0x2f
        /*01e2*/ 	.short	(.L_84 - .L_83)
	.align		4
.L_83:
        /*01e4*/ 	.word	index@(a4c_tanf64)
        /*01e8*/ 	.word	0x00000020


	//----- nvinfo : EIATTR_FRAME_SIZE
	.align		4
.L_84:
        /*01ec*/ 	.byte	0x04, 0x11
        /*01ee*/ 	.short	(.L_86 - .L_85)
	.align		4
.L_85:
        /*01f0*/ 	.word	index@($a4c_tanf64$__internal_trig_reduction_slowpathd)
        /*01f4*/ 	.word	0x00000028


	//----- nvinfo : EIATTR_FRAME_SIZE
	.align		4
.L_86:
        /*01f8*/ 	.byte	0x04, 0x11
        /*01fa*/ 	.short	(.L_88 - .L_87)
	.align		4
.L_87:
        /*01fc*/ 	.word	index@(a4c_tanf64)
        /*0200*/ 	.word	0x00000028


	//----- nvinfo : EIATTR_REGCOUNT
	.align		4
.L_88:
        /*0204*/ 	.byte	0x04, 0x2f
        /*0206*/ 	.short	(.L_90 - .L_89)
	.align		4
.L_89:
        /*0208*/ 	.word	index@(a4c_acosf64)
        /*020c*/ 	.word	0x0000001c


	//----- nvinfo : EIATTR_FRAME_SIZE
	.align		4
.L_90:
        /*0210*/ 	.byte	0x04, 0x11
        /*0212*/ 	.short	(.L_92 - .L_91)
	.align		4
.L_91:
        /*0214*/ 	.word	index@(a4c_acosf64)
        /*0218*/ 	.word	0x00000000


	//----- nvinfo : EIATTR_REGCOUNT
	.align		4
.L_92:
        /*021c*/ 	.byte	0x04, 0x2f
        /*021e*/ 	.short	(.L_94 - .L_93)
	.align		4
.L_93:
        /*0220*/ 	.word	index@(a4c_asinf64)
        /*0224*/ 	.word	0x0000001a


	//----- nvinfo : EIATTR_FRAME_SIZE
	.align		4
.L_94:
        /*0228*/ 	.byte	0x04, 0x11
        /*022a*/ 	.short	(.L_96 - .L_95)
	.align		4
.L_95:
        /*022c*/ 	.word	index@(a4c_asinf64)
        /*0230*/ 	.word	0x00000000


	//----- nvinfo : EIATTR_REGCOUNT
	.align		4
.L_96:
        /*0234*/ 	.byte	0x04, 0x2f
        /*0236*/ 	.short	(.L_98 - .L_97)
	.align		4
.L_97:
        /*0238*/ 	.word	index@(a4c_atanf64)
        /*023c*/ 	.word	0x00000012


	//----- nvinfo : EIATTR_FRAME_SIZE
	.align		4
.L_98:
        /*0240*/ 	.byte	0x04, 0x11
        /*0242*/ 	.short	(.L_100 - .L_99)
	.align		4
.L_99:
        /*0244*/ 	.word	index@(a4c_atanf64)
        /*0248*/ 	.word	0x00000000


	//----- nvinfo : EIATTR_REGCOUNT
	.align		4
.L_100:
        /*024c*/ 	.byte	0x04, 0x2f
        /*024e*/ 	.short	(.L_102 - .L_101)
	.align		4
.L_101:
        /*0250*/ 	.word	index@(a4c_atan2f64)
        /*0254*/ 	.word	0x00000023


	//----- nvinfo : EIATTR_FRAME_SIZE
	.align		4
.L_102:
        /*0258*/ 	.byte	0x04, 0x11
        /*025a*/ 	.short	(.L_104 - .L_103)
	.align		4
.L_103:
        /*025c*/ 	.word	index@($__internal_6_$__cuda_sm20_div_rn_f64_full)
        /*0260*/ 	.word	0x00000000


	//----- nvinfo : EIATTR_FRAME_SIZE
	.align		4
.L_104:
        /*0264*/ 	.byte	0x04, 0x11
        /*0266*/ 	.short	(.L_106 - .L_105)
	.align		4
.L_105:
        /*0268*/ 	.word	index@(a4c_atan2f64)
        /*026c*/ 	.word	0x00000000


	//----- nvinfo : EIATTR_REGCOUNT
	.align		4
.L_106:
        /*0270*/ 	.byte	0x04, 0x2f
        /*0272*/ 	.short	(.L_108 - .L_107)
	.align		4
.L_107:
        /*0274*/ 	.word	index@(a4c_coshf64)
        /*0278*/ 	.word	0x00000012


	//----- nvinfo : EIATTR_FRAME_SIZE
	.align		4
.L_108:
        /*027c*/ 	.byte	0x04, 0x11
        /*027e*/ 	.short	(.L_110 - .L_109)
	.align		4
.L_109:
        /*0280*/ 	.word	index@(a4c_coshf64)
        /*0284*/ 	.word	0x00000000


	//----- nvinfo : EIATTR_REGCOUNT
	.align		4
.L_110:
        /*0288*/ 	.byte	0x04, 0x2f
        /*028a*/ 	.short	(.L_112 - .L_111)
	.align		4
.L_111:
        /*028c*/ 	.word	index@(a4c_sinhf64)
        /*0290*/ 	.word	0x00000022


	//----- nvinfo : EIATTR_FRAME_SIZE
	.align		4
.L_112:
        /*0294*/ 	.byte	0x04, 0x11
        /*0296*/ 	.short	(.L_114 - .L_113)
	.align		4
.L_113:
        /*0298*/ 	.word	index@($__internal_5_$__cuda_sm20_div_rn_f64_full)
        /*029c*/ 	.word	0x00000000


	//----- nvinfo : EIATTR_FRAME_SIZE
	.align		4
.L_114:
        /*02a0*/ 	.byte	0x04, 0x11
        /*02a2*/ 	.short	(.L_116 - .L_115)
	.align		4
.L_115:
        /*02a4*/ 	.word	index@(a4c_sinhf64)
        /*02a8*/ 	.word	0x00000000


	//----- nvinfo : EIATTR_REGCOUNT
	.align		4
.L_116:
        /*02ac*/ 	.byte	0x04, 0x2f
        /*02ae*/ 	.short	(.L_118 - .L_117)
	.align		4
.L_117:
        /*02b0*/ 	.word	index@(a4c_tanhf64)
        /*02b4*/ 	.word	0x00000018


	//----- nvinfo : EIATTR_FRAME_SIZE
	.align		4
.L_118:
        /*02b8*/ 	.byte	0x04, 0x11
        /*02ba*/ 	.short	(.L_120 - .L_119)
	.align		4
.L_119:
        /*02bc*/ 	.word	index@(a4c_tanhf64)
        /*02c0*/ 	.word	0x00000000


	//----- nvinfo : EIATTR_REGCOUNT
	.align		4
.L_120:
        /*02c4*/ 	.byte	0x04, 0x2f
        /*02c6*/ 	.short	(.L_122 - .L_121)
	.align		4
.L_121:
        /*02c8*/ 	.word	index@(a4c_acoshf64)
        /*02cc*/ 	.word	0x00000020


	//----- nvinfo : EIATTR_FRAME_SIZE
	.align		4
.L_122:
        /*02d0*/ 	.byte	0x04, 0x11
        /*02d2*/ 	.short	(.L_124 - .L_123)
	.align		4
.L_123:
        /*02d4*/ 	.word	index@($__internal_4_$__cuda_sm20_div_rn_f64_full)
        /*02d8*/ 	.word	0x00000000


	//----- nvinfo : EIATTR_FRAME_SIZE
	.align		4
.L_124:
        /*02dc*/ 	.byte	0x04, 0x11
        /*02de*/ 	.short	(.L_126 - .L_125)
	.align		4
.L_125:
        /*02e0*/ 	.word	index@(a4c_acoshf64)
        /*02e4*/ 	.word	0x00000000


	//----- nvinfo : EIATTR_REGCOUNT
	.align		4
.L_126:
        /*02e8*/ 	.byte	0x04, 0x2f
        /*02ea*/ 	.short	(.L_128 - .L_127)
	.align		4
.L_127:
        /*02ec*/ 	.word	index@(a4c_asinhf64)
        /*02f0*/ 	.word	0x00000020


	//----- nvinfo : EIATTR_FRAME_SIZE
	.align		4
.L_128:
        /*02f4*/ 	.byte	0x04, 0x11
        /*02f6*/ 	.short	(.L_130 - .L_129)
	.align		4
.L_129:
        /*02f8*/ 	.word	index@($__internal_3_$__cuda_sm20_div_rn_f64_full)
        /*02fc*/ 	.word	0x00000000


	//----- nvinfo : EIATTR_FRAME_SIZE
	.align		4
.L_130:
        /*0300*/ 	.byte	0x04, 0x11
        /*0302*/ 	.short	(.L_132 - .L_131)
	.align		4
.L_131:
        /*0304*/ 	.word	index@(a4c_asinhf64)
        /*0308*/ 	.word	0x00000000


	//----- nvinfo : EIATTR_REGCOUNT
	.align		4
.L_132:
        /*030c*/ 	.byte	0x04, 0x2f
        /*030e*/ 	.short	(.L_134 - .L_133)
	.align		4
.L_133:
        /*0310*/ 	.word	index@(a4c_atanhf64)
        /*0314*/ 	.word	0x00000020


	//----- nvinfo : EIATTR_FRAME_SIZE
	.align		4
.L_134:
        /*0318*/ 	.byte	0x04, 0x11
        /*031a*/ 	.short	(.L_136 - .L_135)
	.align		4
.L_135:
        /*031c*/ 	.word	index@($__internal_2_$__cuda_sm20_div_rn_f64_full)
        /*0320*/ 	.word	0x00000000


	//----- nvinfo : EIATTR_FRAME_SIZE
	.align		4
.L_136:
        /*0324*/ 	.byte	0x04, 0x11
        /*0326*/ 	.short	(.L_138 - .L_137)
	.align		4
.L_137:
        /*0328*/ 	.word	index@(a4c_atanhf64)
        /*032c*/ 	.word	0x00000000


	//----- nvinfo : EIATTR_REGCOUNT
	.align		4
.L_138:
        /*0330*/ 	.byte	0x04, 0x2f
        /*0332*/ 	.short	(.L_140 - .L_139)
	.align		4
.L_139:
        /*0334*/ 	.word	index@(a4c_lnf64)
        /*0338*/ 	.word	0x0000001c


	//----- nvinfo : EIATTR_FRAME_SIZE
	.align		4
.L_140:
        /*033c*/ 	.byte	0x04, 0x11
        /*033e*/ 	.short	(.L_142 - .L_141)
	.align		4
.L_141:
        /*0340*/ 	.word	index@(a4c_lnf64)
        /*0344*/ 	.word	0x00000000


	//----- nvinfo : EIATTR_REGCOUNT
	.align		4
.L_142:
        /*0348*/ 	.byte	0x04, 0x2f
        /*034a*/ 	.short	(.L_144 - .L_143)
	.align		4
.L_143:
        /*034c*/ 	.word	index@(a4c_ln_1pf64)
        /*0350*/ 	.word	0x0000001e


	//----- nvinfo : EIATTR_FRAME_SIZE
	.align		4
.L_144:
        /*0354*/ 	.byte	0x04, 0x11
        /*0356*/ 	.short	(.L_146 - .L_145)
	.align		4
.L_145:
        /*0358*/ 	.word	index@($__internal_1_$__cuda_sm20_div_rn_f64_full)
        /*035c*/ 	.word	0x00000000


	//----- nvinfo : EIATTR_FRAME_SIZE
	.align		4
.L_146:
        /*0360*/ 	.byte	0x04, 0x11
        /*0362*/ 	.short	(.L_148 - .L_147)
	.align		4
.L_147:
        /*0364*/ 	.word	index@(a4c_ln_1pf64)
        /*0368*/ 	.word	0x00000000


	//----- nvinfo : EIATTR_REGCOUNT
	.align		4
.L_148:
        /*036c*/ 	.byte	0x04, 0x2f
        /*036e*/ 	.short	(.L_150 - .L_149)
	.align		4
.L_149:
        /*0370*/ 	.word	index@(a4c_log10f64)
        /*0374*/ 	.word	0x0000001c


	//----- nvinfo : EIATTR_FRAME_SIZE
	.align		4
.L_150:
        /*0378*/ 	.byte	0x04, 0x11
        /*037a*/ 	.short	(.L_152 - .L_151)
	.align		4
.L_151:
        /*037c*/ 	.word	index@(a4c_log10f64)
        /*0380*/ 	.word	0x00000000


	//----- nvinfo : EIATTR_REGCOUNT
	.align		4
.L_152:
        /*0384*/ 	.byte	0x04, 0x2f
        /*0386*/ 	.short	(.L_154 - .L_153)
	.align		4
.L_153:
        /*0388*/ 	.word	index@(a4c_log2f64)
        /*038c*/ 	.word	0x0000001c


	//----- nvinfo : EIATTR_FRAME_SIZE
	.align		4
.L_154:
        /*0390*/ 	.byte	0x04, 0x11
        /*0392*/ 	.short	(.L_156 - .L_155)
	.align		4
.L_155:
        /*0394*/ 	.word	index@(a4c_log2f64)
        /*0398*/ 	.word	0x00000000


	//----- nvinfo : EIATTR_REGCOUNT
	.align		4
.L_156:
        /*039c*/ 	.byte	0x04, 0x2f
        /*039e*/ 	.short	(.L_158 - .L_157)
	.align		4
.L_157:
        /*03a0*/ 	.word	index@(a4c_expf64)
        /*03a4*/ 	.word	0x00000014


	//----- nvinfo : EIATTR_FRAME_SIZE
	.align		4
.L_158:
        /*03a8*/ 	.byte	0x04, 0x11
        /*03aa*/ 	.short	(.L_160 - .L_159)
	.align		4
.L_159:
        /*03ac*/ 	.word	index@(a4c_expf64)
        /*03b0*/ 	.word	0x00000000


	//----- nvinfo : EIATTR_REGCOUNT
	.align		4
.L_160:
        /*03b4*/ 	.byte	0x04, 0x2f
        /*03b6*/ 	.short	(.L_162 - .L_161)
	.align		4
.L_161:
        /*03b8*/ 	.word	index@(a4c_exp2f64)
        /*03bc*/ 	.word	0x00000014


	//----- nvinfo : EIATTR_FRAME_SIZE
	.align		4
.L_162:
        /*03c0*/ 	.byte	0x04, 0x11
        /*03c2*/ 	.short	(.L_164 - .L_163)
	.align		4
.L_163:
        /*03c4*/ 	.word	index@(a4c_exp2f64)
        /*03c8*/ 	.word	0x00000000


	//----- nvinfo : EIATTR_REGCOUNT
	.align		4
.L_164:
        /*03cc*/ 	.byte	0x04, 0x2f
        /*03ce*/ 	.short	(.L_166 - .L_165)
	.align		4
.L_165:
        /*03d0*/ 	.word	index@(a4c_exp_m1f64)
        /*03d4*/ 	.word	0x00000018


	//----- nvinfo : EIATTR_FRAME_SIZE
	.align		4
.L_166:
        /*03d8*/ 	.byte	0x04, 0x11
        /*03da*/ 	.short	(.L_168 - .L_167)
	.align		4
.L_167:
        /*03dc*/ 	.word	index@(a4c_exp_m1f64)
        /*03e0*/ 	.word	0x00000000


	//----- nvinfo : EIATTR_REGCOUNT
	.align		4
.L_168:
        /*03e4*/ 	.byte	0x04, 0x2f
        /*03e6*/ 	.short	(.L_170 - .L_169)
	.align		4
.L_169:
        /*03e8*/ 	.word	index@(a4c_sqrtf64)
        /*03ec*/ 	.word	0x0000001a


	//----- nvinfo : EIATTR_FRAME_SIZE
	.align		4
.L_170:
        /*03f0*/ 	.byte	0x04, 0x11
        /*03f2*/ 	.short	(.L_172 - .L_171)
	.align		4
.L_171:
        /*03f4*/ 	.word	index@($__internal_0_$__cuda_sm20_dsqrt_rn_f64_mediumpath_v1)
        /*03f8*/ 	.word	0x00000000


	//----- nvinfo : EIATTR_FRAME_SIZE
	.align		4
.L_172:
        /*03fc*/ 	.byte	0x04, 0x11
        /*03fe*/ 	.short	(.L_174 - .L_173)
	.align		4
.L_173:
        /*0400*/ 	.word	index@(a4c_sqrtf64)
        /*0404*/ 	.word	0x00000000


	//----- nvinfo : EIATTR_REGCOUNT
	.align		4
.L_174:
        /*0408*/ 	.byte	0x04, 0x2f
        /*040a*/ 	.short	(.L_176 - .L_175)
	.align		4
.L_175:
        /*040c*/ 	.word	index@(a4c_cbrtf64)
        /*0410*/ 	.word	0x0000001a


	//----- nvinfo : EIATTR_FRAME_SIZE
	.align		4
.L_176:
        /*0414*/ 	.byte	0x04, 0x11
        /*0416*/ 	.short	(.L_178 - .L_177)
	.align		4
.L_177:
        /*0418*/ 	.word	index@(a4c_cbrtf64)
        /*041c*/ 	.word	0x00000000


	//----- nvinfo : EIATTR_REGCOUNT
	.align		4
.L_178:
        /*0420*/ 	.byte	0x04, 0x2f
        /*0422*/ 	.short	(.L_180 - .L_179)
	.align		4
.L_179:
        /*0424*/ 	.word	index@(a4c_powff64)
        /*0428*/ 	.word	0x00000026


	//----- nvinfo : EIATTR_FRAME_SIZE
	.align		4
.L_180:
        /*042c*/ 	.byte	0x04, 0x11
        /*042e*/ 	.short	(.L_182 - .L_181)
	.align		4
.L_181:
        /*0430*/ 	.word	index@($a4c_powff64$__internal_accurate_pow)
        /*0434*/ 	.word	0x00000000


	//----- nvinfo : EIATTR_FRAME_SIZE
	.align		4
.L_182:
        /*0438*/ 	.byte	0x04, 0x11
        /*043a*/ 	.short	(.L_184 - .L_183)
	.align		4
.L_183:
        /*043c*/ 	.word	index@(a4c_powff64)
        /*0440*/ 	.word	0x00000000


	//----- nvinfo : EIATTR_REGCOUNT
	.align		4
.L_184:
        /*0444*/ 	.byte	0x04, 0x2f
        /*0446*/ 	.short	(.L_186 - .L_185)
	.align		4
.L_185:
        /*0448*/ 	.word	index@(a4c_hypotf64)
        /*044c*/ 	.word	0x0000001a


	//----- nvinfo : EIATTR_FRAME_SIZE
	.align		4
.L_186:
        /*0450*/ 	.byte	0x04, 0x11
        /*0452*/ 	.short	(.L_188 - .L_187)
	.align		4
.L_187:
        /*0454*/ 	.word	index@(a4c_hypotf64)
        /*0458*/ 	.word	0x00000000


	//----- nvinfo : EIATTR_MIN_STACK_SIZE
	.align		4
.L_188:
        /*045c*/ 	.byte	0x04, 0x12
        /*045e*/ 	.short	(.L_190 - .L_189)
	.align		4
.L_189:
        /*0460*/ 	.word	index@(a4c_hypotf64)
        /*0464*/ 	.word	0x00000000


	//----- nvinfo : EIATTR_MIN_STACK_SIZE
	.align		4
.L_190:
        /*0468*/ 	.byte	0x04, 0x12
        /*046a*/ 	.short	(.L_192 - .L_191)
	.align		4
.L_191:
        /*046c*/ 	.word	index@(a4c_powff64)
        /*0470*/ 	.word	0x00000000


	//----- nvinfo : EIATTR_MIN_STACK_SIZE
	.align		4
.L_192:
        /*0474*/ 	.byte	0x04, 0x12
        /*0476*/ 	.short	(.L_194 - .L_193)
	.align		4
.L_193:
        /*0478*/ 	.word	index@(a4c_cbrtf64)
        /*047c*/ 	.word	0x00000000


	//----- nvinfo : EIATTR_MIN_STACK_SIZE
	.align		4
.L_194:
        /*0480*/ 	.byte	0x04, 0x12
        /*0482*/ 	.short	(.L_196 - .L_195)
	.align		4
.L_195:
        /*0484*/ 	.word	index@(a4c_sqrtf64)
        /*0488*/ 	.word	0x00000000


	//----- nvinfo : EIATTR_MIN_STACK_SIZE
	.align		4
.L_196:
        /*048c*/ 	.byte	0x04, 0x12
        /*048e*/ 	.short	(.L_198 - .L_197)
	.align		4
.L_197:
        /*0490*/ 	.word	index@(a4c_exp_m1f64)
        /*0494*/ 	.word	0x00000000


	//----- nvinfo : EIATTR_MIN_STACK_SIZE
	.align		4
.L_198:
        /*0498*/ 	.byte	0x04, 0x12
        /*049a*/ 	.short	(.L_200 - .L_199)
	.align		4
.L_199:
        /*049c*/ 	.word	index@(a4c_exp2f64)
        /*04a0*/ 	.word	0x00000000


	//----- nvinfo : EIATTR_MIN_STACK_SIZE
	.align		4
.L_200:
        /*04a4*/ 	.byte	0x04, 0x12
        /*04a6*/ 	.short	(.L_202 - .L_201)
	.align		4
.L_201:
        /*04a8*/ 	.word	index@(a4c_expf64)
        /*04ac*/ 	.word	0x00000000


	//----- nvinfo : EIATTR_MIN_STACK_SIZE
	.align		4
.L_202:
        /*04b0*/ 	.byte	0x04, 0x12
        /*04b2*/ 	.short	(.L_204 - .L_203)
	.align		4
.L_203:
        /*04b4*/ 	.word	index@(a4c_log2f64)
        /*04b8*/ 	.word	0x00000000


	//----- nvinfo : EIATTR_MIN_STACK_SIZE
	.align		4
.L_204:
        /*04bc*/ 	.byte	0x04, 0x12
        /*04be*/ 	.short	(.L_206 - .L_205)
	.align		4
.L_205:
        /*04c0*/ 	.word	index@(a4c_log10f64)
        /*04c4*/ 	.word	0x00000000


	//----- nvinfo : EIATTR_MIN_STACK_SIZE
	.align		4
.L_206:
        /*04c8*/ 	.byte	0x04, 0x12
        /*04ca*/ 	.short	(.L_208 - .L_207)
	.align		4
.L_207:
        /*04cc*/ 	.word	index@(a4c_ln_1pf64)
        /*04d0*/ 	.word	0x00000000


	//----- nvinfo : EIATTR_MIN_STACK_SIZE
	.align		4
.L_208:
        /*04d4*/ 	.byte	0x04, 0x12
        /*04d6*/ 	.short	(.L_210 - .L_209)
	.align		4
.L_209:
        /*04d8*/ 	.word	index@(a4c_lnf64)
        /*04dc*/ 	.word	0x00000000


	//----- nvinfo : EIATTR_MIN_STACK_SIZE
	.align		4
.L_210:
        /*04e0*/ 	.byte	0x04, 0x12
        /*04e2*/ 	.short	(.L_212 - .L_211)
	.align		4
.L_211:
        /*04e4*/ 	.word	index@(a4c_atanhf64)
        /*04e8*/ 	.word	0x00000000


	//----- nvinfo : EIATTR_MIN_STACK_SIZE
	.align		4
.L_212:
        /*04ec*/ 	.byte	0x04, 0x12
        /*04ee*/ 	.short	(.L_214 - .L_213)
	.align		4
.L_213:
        /*04f0*/ 	.word	index@(a4c_asinhf64)
        /*04f4*/ 	.word	0x00000000


	//----- nvinfo : EIATTR_MIN_STACK_SIZE
	.align		4
.L_214:
        /*04f8*/ 	.byte	0x04, 0x12
        /*04fa*/ 	.short	(.L_216 - .L_215)
	.align		4
.L_215:
        /*04fc*/ 	.word	index@(a4c_acoshf64)
        /*0500*/ 	.word	0x00000000


	//----- nvinfo : EIATTR_MIN_STACK_SIZE
	.align		4
.L_216:
        /*0504*/ 	.byte	0x04, 0x12
        /*0506*/ 	.short	(.L_218 - .L_217)
	.align		4
.L_217:
        /*0508*/ 	.word	index@(a4c_tanhf64)
        /*050c*/ 	.word	0x00000000


	//----- nvinfo : EIATTR_MIN_STACK_SIZE
	.align		4
.L_218:
        /*0510*/ 	.byte	0x04, 0x12
        /*0512*/ 	.short	(.L_220 - .L_219)
	.align		4
.L_219:
        /*0514*/ 	.word	index@(a4c_sinhf64)
        /*0518*/ 	.word	0x00000000


	//----- nvinfo : EIATTR_MIN_STACK_SIZE
	.align		4
.L_220:
        /*051c*/ 	.byte	0x04, 0x12
        /*051e*/ 	.short	(.L_222 - .L_221)
	.align		4
.L_221:
        /*0520*/ 	.word	index@(a4c_coshf64)
        /*0524*/ 	.word	0x00000000


	//----- nvinfo : EIATTR_MIN_STACK_SIZE
	.align		4
.L_222:
        /*0528*/ 	.byte	0x04, 0x12
        /*052a*/ 	.short	(.L_224 - .L_223)
	.align		4
.L_223:
        /*052c*/ 	.word	index@(a4c_atan2f64)
        /*0530*/ 	.word	0x00000000


	//----- nvinfo : EIATTR_MIN_STACK_SIZE
	.align		4
.L_224:
        /*0534*/ 	.byte	0x04, 0x12
        /*0536*/ 	.short	(.L_226 - .L_225)
	.align		4
.L_225:
        /*0538*/ 	.word	index@(a4c_atanf64)
        /*053c*/ 	.word	0x00000000


	//----- nvinfo : EIATTR_MIN_STACK_SIZE
	.align		4
.L_226:
        /*0540*/ 	.byte	0x04, 0x12
        /*0542*/ 	.short	(.L_228 - .L_227)
	.align		4
.L_227:
        /*0544*/ 	.word	index@(a4c_asinf64)
        /*0548*/ 	.word	0x00000000


	//----- nvinfo : EIATTR_MIN_STACK_SIZE
	.align		4
.L_228:
        /*054c*/ 	.byte	0x04, 0x12
        /*054e*/ 	.short	(.L_230 - .L_229)
	.align		4
.L_229:
        /*0550*/ 	.word	index@(a4c_acosf64)
        /*0554*/ 	.word	0x00000000


	//----- nvinfo : EIATTR_MIN_STACK_SIZE
	.align		4
.L_230:
        /*0558*/ 	.byte	0x04, 0x12
        /*055a*/ 	.short	(.L_232 - .L_231)
	.align		4
.L_231:
        /*055c*/ 	.word	index@(a4c_tanf64)
        /*0560*/ 	.word	0x00000028


	//----- nvinfo : EIATTR_MIN_STACK_SIZE
	.align		4
.L_232:
        /*0564*/ 	.byte	0x04, 0x12
        /*0566*/ 	.short	(.L_234 - .L_233)
	.align		4
.L_233:
        /*0568*/ 	.word	index@(a4c_sinf64)
        /*056c*/ 	.word	0x00000028


	//----- nvinfo : EIATTR_MIN_STACK_SIZE
	.align		4
.L_234:
        /*0570*/ 	.byte	0x04, 0x12
        /*0572*/ 	.short	(.L_236 - .L_235)
	.align		4
.L_235:
        /*0574*/ 	.word	index@(a4c_cosf64)
        /*0578*/ 	.word	0x00000000


	//----- nvinfo : EIATTR_MIN_STACK_SIZE
	.align		4
.L_236:
        /*057c*/ 	.byte	0x04, 0x12
        /*057e*/ 	.short	(.L_238 - .L_237)
	.align		4
.L_237:
        /*0580*/ 	.word	index@(a4c_copysignf64)
        /*0584*/ 	.word	0x00000000


	//----- nvinfo : EIATTR_MIN_STACK_SIZE
	.align		4
.L_238:
        /*0588*/ 	.byte	0x04, 0x12
        /*058a*/ 	.short	(.L_240 - .L_239)
	.align		4
.L_239:
        /*058c*/ 	.word	index@(a4c_minf64)
        /*0590*/ 	.word	0x00000000


	//----- nvinfo : EIATTR_MIN_STACK_SIZE
	.align		4
.L_240:
        /*0594*/ 	.byte	0x04, 0x12
        /*0596*/ 	.short	(.L_242 - .L_241)
	.align		4
.L_241:
        /*0598*/ 	.word	index@(a4c_maxf64)
        /*059c*/ 	.word	0x00000000


	//----- nvinfo : EIATTR_MIN_STACK_SIZE
	.align		4
.L_242:
        /*05a0*/ 	.byte	0x04, 0x12
        /*05a2*/ 	.short	(.L_244 - .L_243)
	.align		4
.L_243:
        /*05a4*/ 	.word	index@(a4c_absf64)
        /*05a8*/ 	.word	0x00000000


	//----- nvinfo : EIATTR_MIN_STACK_SIZE
	.align		4
.L_244:
        /*05ac*/ 	.byte	0x04, 0x12
        /*05ae*/ 	.short	(.L_246 - .L_245)
	.align		4
.L_245:
        /*05b0*/ 	.word	index@(a4c_truncf64)
        /*05b4*/ 	.word	0x00000000


	//----- nvinfo : EIATTR_MIN_STACK_SIZE
	.align		4
.L_246:
        /*05b8*/ 	.byte	0x04, 0x12
        /*05ba*/ 	.short	(.L_248 - .L_247)
	.align		4
.L_247:
        /*05bc*/ 	.word	index@(a4c_roundf64)
        /*05c0*/ 	.word	0x00000000


	//----- nvinfo : EIATTR_MIN_STACK_SIZE
	.align		4
.L_248:
        /*05c4*/ 	.byte	0x04, 0x12
        /*05c6*/ 	.short	(.L_250 - .L_249)
	.align		4
.L_249:
        /*05c8*/ 	.word	index@(a4c_floorf64)
        /*05cc*/ 	.word	0x00000000


	//----- nvinfo : EIATTR_MIN_STACK_SIZE
	.align		4
.L_250:
        /*05d0*/ 	.byte	0x04, 0x12
        /*05d2*/ 	.short	(.L_252 - .L_251)
	.align		4
.L_251:
        /*05d4*/ 	.word	index@(a4c_ceilf64)
        /*05d8*/ 	.word	0x00000000


	//----- nvinfo : EIATTR_MIN_STACK_SIZE
	.align		4
.L_252:
        /*05dc*/ 	.byte	0x04, 0x12
        /*05de*/ 	.short	(.L_254 - .L_253)
	.align		4
.L_253:
        /*05e0*/ 	.word	index@(a4c_lteff64)
        /*05e4*/ 	.word	0x00000000


	//----- nvinfo : EIATTR_MIN_STACK_SIZE
	.align		4
.L_254:
        /*05e8*/ 	.byte	0x04, 0x12
        /*05ea*/ 	.short	(.L_256 - .L_255)
	.align		4
.L_255:
        /*05ec*/ 	.word	index@(a4c_ltff64)
        /*05f0*/ 	.word	0x00000000


	//----- nvinfo : EIATTR_MIN_STACK_SIZE
	.align		4
.L_256:
        /*05f4*/ 	.byte	0x04, 0x12
        /*05f6*/ 	.short	(.L_258 - .L_257)
	.align		4
.L_257:
        /*05f8*/ 	.word	index@(a4c_gteff64)
        /*05fc*/ 	.word	0x00000000


	//----- nvinfo : EIATTR_MIN_STACK_SIZE
	.align		4
.L_258:
        /*0600*/ 	.byte	0x04, 0x12
        /*0602*/ 	.short	(.L_260 - .L_259)
	.align		4
.L_259:
        /*0604*/ 	.word	index@(a4c_gtff64)
        /*0608*/ 	.word	0x00000000


	//----- nvinfo : EIATTR_MIN_STACK_SIZE
	.align		4
.L_260:
        /*060c*/ 	.byte	0x04, 0x12
        /*060e*/ 	.short	(.L_262 - .L_261)
	.align		4
.L_261:
        /*0610*/ 	.word	index@(a4c_mul_addf64)
        /*0614*/ 	.word	0x00000000


	//----- nvinfo : EIATTR_MIN_STACK_SIZE
	.align		4
.L_262:
        /*0618*/ 	.byte	0x04, 0x12
        /*061a*/ 	.short	(.L_264 - .L_263)
	.align		4
.L_263:
        /*061c*/ 	.word	index@(a4c_divf64)
        /*0620*/ 	.word	0x00000000


	//----- nvinfo : EIATTR_MIN_STACK_SIZE
	.align		4
.L_264:
        /*0624*/ 	.byte	0x04, 0x12
        /*0626*/ 	.short	(.L_266 - .L_265)
	.align		4
.L_265:
        /*0628*/ 	.word	index@(a4c_mulf64)
        /*062c*/ 	.word	0x00000000


	//----- nvinfo : EIATTR_MIN_STACK_SIZE
	.align		4
.L_266:
        /*0630*/ 	.byte	0x04, 0x12
        /*0632*/ 	.short	(.L_268 - .L_267)
	.align		4
.L_267:
        /*0634*/ 	.word	index@(a4c_subf64)
        /*0638*/ 	.word	0x00000000


	//----- nvinfo : EIATTR_MIN_STACK_SIZE
	.align		4
.L_268:
        /*063c*/ 	.byte	0x04, 0x12
        /*063e*/ 	.short	(.L_270 - .L_269)
	.align		4
.L_269:
        /*0640*/ 	.word	index@(a4c_addf64)
        /*0644*/ 	.word	0x00000000
.L_270:


//--------------------- .nv.compat                --------------------------
	.section	.nv.compat,"",@"SHT_CUDA_COMPAT_INFO"
	.align	4
        /*0000*/ 	.byte	0x02, 0x09, 0x00, 0x00, 0x02, 0x02, 0x01, 0x00, 0x02, 0x05, 0x05, 0x00, 0x03, 0x07, 0x01, 0x01
        /*0010*/ 	.byte	0x02, 0x03, 0x00, 0x00, 0x02, 0x06, 0x01, 0x00, 0x04, 0x0b, 0x08, 0x00, 0x01, 0x00, 0x00, 0x00
        /*0020*/ 	.byte	0x00, 0x00, 0x00, 0x00


//--------------------- .nv.info.a4c_hypotf64     --------------------------
	.section	.nv.info.a4c_hypotf64,"",@"SHT_CUDA_INFO"
	.sectionflags	@""
	.align	4


	//----- nvinfo : EIATTR_CUDA_API_VERSION
	.align		4
        /*0000*/ 	.byte	0x04, 0x37
        /*0002*/ 	.short	(.L_272 - .L_271)
.L_271:
        /*0004*/ 	.word	0x00000082


	//----- nvinfo : EIATTR_KPARAM_INFO
	.align		4
.L_272:
        /*0008*/ 	.byte	0x04, 0x17
        /*000a*/ 	.short	(.L_274 - .L_273)
.L_273:
        /*000c*/ 	.word	0x00000000
        /*0010*/ 	.short	0x0003
        /*0012*/ 	.short	0x0018
        /*0014*/ 	.byte	0x00, 0xf5, 0x21, 0x00


	//----- nvinfo : EIATTR_KPARAM_INFO
	.align		4
.L_274:
        /*0018*/ 	.byte	0x04, 0x17
        /*001a*/ 	.short	(.L_276 - .L_275)
.L_275:
        /*001c*/ 	.word	0x00000000
        /*0020*/ 	.short	0x0002
        /*0022*/ 	.short	0x0010
        /*0024*/ 	.byte	0x00, 0xf5, 0x21, 0x00


	//----- nvinfo : EIATTR_KPARAM_INFO
	.align		4
.L_276:
        /*0028*/ 	.byte	0x04, 0x17
        /*002a*/ 	.short	(.L_278 - .L_277)
.L_277:
        /*002c*/ 	.word	0x00000000
        /*0030*/ 	.short	0x0001
        /*0032*/ 	.short	0x0008
        /*0034*/ 	.byte	0x00, 0xf0, 0x11, 0x00


	//----- nvinfo : EIATTR_KPARAM_INFO
	.align		4
.L_278:
        /*0038*/ 	.byte	0x04, 0x17
        /*003a*/ 	.short	(.L_280 - .L_279)
.L_279:
        /*003c*/ 	.word	0x00000000
        /*0040*/ 	.short	0x0000
        /*0042*/ 	.short	0x0000
        /*0044*/ 	.byte	0x00, 0xf5, 0x21, 0x00


	//----- nvinfo : EIATTR_SPARSE_MMA_MASK
	.align		4
.L_280:
        /*0048*/ 	.byte	0x03, 0x50
        /*004a*/ 	.short	0x0000


	//----- nvinfo : EIATTR_MAXREG_COUNT
	.align		4
        /*004c*/ 	.byte	0x03, 0x1b
        /*004e*/ 	.short	0x00ff


	//----- nvinfo : EIATTR_MERCURY_ISA_VERSION
	.align		4
        /*0050*/ 	.byte	0x03, 0x5f
        /*0052*/ 	.short	0x0101


	//----- nvinfo : EIATTR_VRC_CTA_INIT_COUNT
	.align		4
        /*0054*/ 	.byte	0x02, 0x4a
	.zero		1
	.zero		1


	//----- nvinfo : EIATTR_EXIT_INSTR_OFFSETS
	.align		4
        /*0058*/ 	.byte	0x04, 0x1c
        /*005a*/ 	.short	(.L_282 - .L_281)


	//   ....[0]....
.L_281:
        /*005c*/ 	.word	0x00000070


	//   ....[1]....
        /*0060*/ 	.word	0x00000430


	//----- nvinfo : EIATTR_CRS_STACK_SIZE
	.align		4
.L_282:
        /*0064*/ 	.byte	0x04, 0x1e
        /*0066*/ 	.short	(.L_284 - .L_283)
.L_283:
        /*0068*/ 	.word	0x00000000


	//----- nvinfo : EIATTR_CBANK_PARAM_SIZE
	.align		4
.L_284:
        /*006c*/ 	.byte	0x03, 0x19
        /*006e*/ 	.short	0x0020


	//----- nvinfo : EIATTR_PARAM_CBANK
	.align		4
        /*0070*/ 	.byte	0x04, 0x0a
        /*0072*/ 	.short	(.L_286 - .L_285)
	.align		4
.L_285:
        /*0074*/ 	.word	index@(.nv.constant0.a4c_hypotf64)
        /*0078*/ 	.short	0x0380
        /*007a*/ 	.short	0x0020


	//----- nvinfo : EIATTR_SW_WAR
	.align		4
.L_286:
        /*007c*/ 	.byte	0x04, 0x36
        /*007e*/ 	.short	(.L_288 - .L_287)
.L_287:
        /*0080*/ 	.word	0x00000008
.L_288:


//--------------------- .nv.info.a4c_powff64      --------------------------
	.section	.nv.info.a4c_powff64,"",@"SHT_CUDA_INFO"
	.sectionflags	@""
	.align	4


	//----- nvinfo : EIATTR_CUDA_API_VERSION
	.align		4
        /*0000*/ 	.byte	0x04, 0x37
        /*0002*/ 	.short	(.L_290 - .L_289)
.L_289:
        /*0004*/ 	.word	0x00000082


	//----- nvinfo : EIATTR_KPARAM_INFO
	.align		4
.L_290:
        /*0008*/ 	.byte	0x04, 0x17
        /*000a*/ 	.short	(.L_292 - .L_291)
.L_291:
        /*000c*/ 	.word	0x00000000
        /*0010*/ 	.short	0x0003
        /*0012*/ 	.short	0x0018
        /*0014*/ 	.byte	0x00, 0xf5, 0x21, 0x00


	//----- nvinfo : EIATTR_KPARAM_INFO
	.align		4
.L_292:
        /*0018*/ 	.byte	0x04, 0x17
        /*001a*/ 	.short	(.L_294 - .L_293)
.L_293:
        /*001c*/ 	.word	0x00000000
        /*0020*/ 	.short	0x0002
        /*0022*/ 	.short	0x0010
        /*0024*/ 	.byte	0x00, 0xf5, 0x21, 0x00


	//----- nvinfo : EIATTR_KPARAM_INFO
	.align		4
.L_294:
        /*0028*/ 	.byte	0x04, 0x17
        /*002a*/ 	.short	(.L_296 - .L_295)
.L_295:
        /*002c*/ 	.word	0x00000000
        /*0030*/ 	.short	0x0001
        /*0032*/ 	.short	0x0008
        /*0034*/ 	.byte	0x00, 0xf0, 0x11, 0x00


	//----- nvinfo : EIATTR_KPARAM_INFO
	.align		4
.L_296:
        /*0038*/ 	.byte	0x04, 0x17
        /*003a*/ 	.short	(.L_298 - .L_297)
.L_297:
        /*003c*/ 	.word	0x00000000
        /*0040*/ 	.short	0x0000
        /*0042*/ 	.short	0x0000
        /*0044*/ 	.byte	0x00, 0xf5, 0x21, 0x00


	//----- nvinfo : EIATTR_SPARSE_MMA_MASK
	.align		4
.L_298:
        /*0048*/ 	.byte	0x03, 0x50
        /*004a*/ 	.short	0x0000


	//----- nvinfo : EIATTR_MAXREG_COUNT
	.align		4
        /*004c*/ 	.byte	0x03, 0x1b
        /*004e*/ 	.short	0x00ff


	//----- nvinfo : EIATTR_MERCURY_ISA_VERSION
	.align		4
        /*0050*/ 	.byte	0x03, 0x5f
        /*0052*/ 	.short	0x0101


	//----- nvinfo : EIATTR_VRC_CTA_INIT_COUNT
	.align		4
        /*0054*/ 	.byte	0x02, 0x4a
	.zero		1
	.zero		1


	//----- nvinfo : EIATTR_EXIT_INSTR_OFFSETS
	.align		4
        /*0058*/ 	.byte	0x04, 0x1c
        /*005a*/ 	.short	(.L_300 - .L_299)


	//   ....[0]....
.L_299:
        /*005c*/ 	.word	0x00000070


	//   ....[1]....
        /*0060*/ 	.word	0x00000600


	//----- nvinfo : EIATTR_CRS_STACK_SIZE
	.align		4
.L_300:
        /*0064*/ 	.byte	0x04, 0x1e
        /*0066*/ 	.short	(.L_302 - .L_301)
.L_301:
        /*0068*/ 	.word	0x00000000


	//----- nvinfo : EIATTR_CBANK_PARAM_SIZE
	.align		4
.L_302:
        /*006c*/ 	.byte	0x03, 0x19
        /*006e*/ 	.short	0x0020


	//----- nvinfo : EIATTR_PARAM_CBANK
	.align		4
        /*0070*/ 	.byte	0x04, 0x0a
        /*0072*/ 	.short	(.L_304 - .L_303)
	.align		4
.L_303:
        /*0074*/ 	.word	index@(.nv.constant0.a4c_powff64)
        /*0078*/ 	.short	0x0380
        /*007a*/ 	.short	0x0020


	//----- nvinfo : EIATTR_SW_WAR
	.align		4
.L_304:
        /*007c*/ 	.byte	0x04, 0x36
        /*007e*/ 	.short	(.L_306 - .L_305)
.L_305:
        /*0080*/ 	.word	0x00000008
.L_306:


//--------------------- .nv.info.a4c_cbrtf64      --------------------------
	.section	.nv.info.a4c_cbrtf64,"",@"SHT_CUDA_INFO"
	.sectionflags	@""
	.align	4


	//----- nvinfo : EIATTR_CUDA_API_VERSION
	.align		4
        /*0000*/ 	.byte	0x04, 0x37
        /*0002*/ 	.short	(.L_308 - .L_307)
.L_307:
        /*0004*/ 	.word	0x00000082


	//----- nvinfo : EIATTR_KPARAM_INFO
	.align		4
.L_308:
        /*0008*/ 	.byte	0x04, 0x17
        /*000a*/ 	.short	(.L_310 - .L_309)
.L_309:
        /*000c*/ 	.word	0x00000000
        /*0010*/ 	.short	0x0002
        /*0012*/ 	.short	0x0010
        /*0014*/ 	.byte	0x00, 0xf5, 0x21, 0x00


	//----- nvinfo : EIATTR_KPARAM_INFO
	.align		4
.L_310:
        /*0018*/ 	.byte	0x04, 0x17
        /*001a*/ 	.short	(.L_312 - .L_311)
.L_311:
        /*001c*/ 	.word	0x00000000
        /*0020*/ 	.short	0x0001
        /*0022*/ 	.short	0x0008
        /*0024*/ 	.byte	0x00, 0xf0, 0x11, 0x00


	//----- nvinfo : EIATTR_KPARAM_INFO
	.align		4
.L_312:
        /*0028*/ 	.byte	0x04, 0x17
        /*002a*/ 	.short	(.L_314 - .L_313)
.L_313:
        /*002c*/ 	.word	0x00000000
        /*0030*/ 	.short	0x0000
        /*0032*/ 	.short	0x0000
        /*0034*/ 	.byte	0x00, 0xf5, 0x21, 0x00


	//----- nvinfo : EIATTR_SPARSE_MMA_MASK
	.align		4
.L_314:
        /*0038*/ 	.byte	0x03, 0x50
        /*003a*/ 	.short	0x0000


	//----- nvinfo : EIATTR_MAXREG_COUNT
	.align		4
        /*003c*/ 	.byte	0x03, 0x1b
        /*003e*/ 	.short	0x00ff


	//----- nvinfo : EIATTR_MERCURY_ISA_VERSION
	.align		4
        /*0040*/ 	.byte	0x03, 0x5f
        /*0042*/ 	.short	0x0101


	//----- nvinfo : EIATTR_VRC_CTA_INIT_COUNT
	.align		4
        /*0044*/ 	.byte	0x02, 0x4a
	.zero		1
	.zero		1


	//----- nvinfo : EIATTR_EXIT_INSTR_OFFSETS
	.align		4
        /*0048*/ 	.byte	0x04, 0x1c
        /*004a*/ 	.short	(.L_316 - .L_315)


	//   ....[0]....
.L_315:
        /*004c*/ 	.word	0x00000070


	//   ....[1]....
        /*0050*/ 	.word	0x00000380


	//----- nvinfo : EIATTR_CRS_STACK_SIZE
	.align		4
.L_316:
        /*0054*/ 	.byte	0x04, 0x1e
        /*0056*/ 	.short	(.L_318 - .L_317)
.L_317:
        /*0058*/ 	.word	0x00000000


	//----- nvinfo : EIATTR_CBANK_PARAM_SIZE
	.align		4
.L_318:
        /*005c*/ 	.byte	0x03, 0x19
        /*005e*/ 	.short	0x0018


	//----- nvinfo : EIATTR_PARAM_CBANK
	.align		4
        /*0060*/ 	.byte	0x04, 0x0a
        /*0062*/ 	.short	(.L_320 - .L_319)
	.align		4
.L_319:
        /*0064*/ 	.word	index@(.nv.constant0.a4c_cbrtf64)
        /*0068*/ 	.short	0x0380
        /*006a*/ 	.short	0x0018


	//----- nvinfo : EIATTR_SW_WAR
	.align		4
.L_320:
        /*006c*/ 	.byte	0x04, 0x36
        /*006e*/ 	.short	(.L_322 - .L_321)
.L_321:
        /*0070*/ 	.word	0x00000008
.L_322:


//--------------------- .nv.info.a4c_sqrtf64      --------------------------
	.section	.nv.info.a4c_sqrtf64,"",@"SHT_CUDA_INFO"
	.sectionflags	@""
	.align	4


	//----- nvinfo : EIATTR_CUDA_API_VERSION
	.align		4
        /*0000*/ 	.byte	0x04, 0x37
        /*0002*/ 	.short	(.L_324 - .L_323)
.L_323:
        /*0004*/ 	.word	0x00000082


	//----- nvinfo : EIATTR_KPARAM_INFO
	.align		4
.L_324:
        /*0008*/ 	.byte	0x04, 0x17
        /*000a*/ 	.short	(.L_326 - .L_325)
.L_325:
        /*000c*/ 	.word	0x00000000
        /*0010*/ 	.short	0x0002
        /*0012*/ 	.short	0x0010
        /*0014*/ 	.byte	0x00, 0xf5, 0x21, 0x00


	//----- nvinfo : EIATTR_KPARAM_INFO
	.align		4
.L_326:
        /*0018*/ 	.byte	0x04, 0x17
        /*001a*/ 	.short	(.L_328 - .L_327)
.L_327:
        /*001c*/ 	.word	0x00000000
        /*0020*/ 	.short	0x0001
        /*0022*/ 	.short	0x0008
        /*0024*/ 	.byte	0x00, 0xf0, 0x11, 0x00


	//----- nvinfo : EIATTR_KPARAM_INFO
	.align		4
.L_328:
        /*0028*/ 	.byte	0x04, 0x17
        /*002a*/ 	.short	(.L_330 - .L_329)
.L_329:
        /*002c*/ 	.word	0x00000000
        /*0030*/ 	.short	0x0000
        /*0032*/ 	.short	0x0000
        /*0034*/ 	.byte	0x00, 0xf5, 0x21, 0x00


	//----- nvinfo : EIATTR_SPARSE_MMA_MASK
	.align		4
.L_330:
        /*0038*/ 	.byte	0x03, 0x50
        /*003a*/ 	.short	0x0000


	//----- nvinfo : EIATTR_MAXREG_COUNT
	.align		4
        /*003c*/ 	.byte	0x03, 0x1b
        /*003e*/ 	.short	0x00ff


	//----- nvinfo : EIATTR_MERCURY_ISA_VERSION
	.align		4
        /*0040*/ 	.byte	0x03, 0x5f
        /*0042*/ 	.short	0x0101


	//----- nvinfo : EIATTR_VRC_CTA_INIT_COUNT
	.align		4
        /*0044*/ 	.byte	0x02, 0x4a
	.zero		1
	.zero		1


	//----- nvinfo : EIATTR_EXIT_INSTR_OFFSETS
	.align		4
        /*0048*/ 	.byte	0x04, 0x1c
        /*004a*/ 	.short	(.L_332 - .L_331)


	//   ....[0]....
.L_331:
        /*004c*/ 	.word	0x00000070


	//   ....[1]....
        /*0050*/ 	.word	0x000002a0


	//----- nvinfo : EIATTR_CRS_STACK_SIZE
	.align		4
.L_332:
        /*0054*/ 	.byte	0x04, 0x1e
        /*0056*/ 	.short	(.L_334 - .L_333)
.L_333:
        /*0058*/ 	.word	0x00000000


	//----- nvinfo : EIATTR_CBANK_PARAM_SIZE
	.align		4
.L_334:
        /*005c*/ 	.byte	0x03, 0x19
        /*005e*/ 	.short	0x0018


	//----- nvinfo : EIATTR_PARAM_CBANK
	.align		4
        /*0060*/ 	.byte	0x04, 0x0a
        /*0062*/ 	.short	(.L_336 - .L_335)
	.align		4
.L_335:
        /*0064*/ 	.word	index@(.nv.constant0.a4c_sqrtf64)
        /*0068*/ 	.short	0x0380
        /*006a*/ 	.short	0x0018


	//----- nvinfo : EIATTR_SW_WAR
	.align		4
.L_336:
        /*006c*/ 	.byte	0x04, 0x36
        /*006e*/ 	.short	(.L_338 - .L_337)
.L_337:
        /*0070*/ 	.word	0x00000008
.L_338:


//--------------------- .nv.info.a4c_exp_m1f64    --------------------------
	.section	.nv.info.a4c_exp_m1f64,"",@"SHT_CUDA_INFO"
	.sectionflags	@""
	.align	4


	//----- nvinfo : EIATTR_CUDA_API_VERSION
	.align		4
        /*0000*/ 	.byte	0x04, 0x37
        /*0002*/ 	.short	(.L_340 - .L_339)
.L_339:
        /*0004*/ 	.word	0x00000082


	//----- nvinfo : EIATTR_KPARAM_INFO
	.align		4
.L_340:
        /*0008*/ 	.byte	0x04, 0x17
        /*000a*/ 	.short	(.L_342 - .L_341)
.L_341:
        /*000c*/ 	.word	0x00000000
        /*0010*/ 	.short	0x0002
        /*0012*/ 	.short	0x0010
        /*0014*/ 	.byte	0x00, 0xf5, 0x21, 0x00


	//----- nvinfo : EIATTR_KPARAM_INFO
	.align		4
.L_342:
        /*0018*/ 	.byte	0x04, 0x17
        /*001a*/ 	.short	(.L_344 - .L_343)
.L_343:
        /*001c*/ 	.word	0x00000000
        /*0020*/ 	.short	0x0001
        /*0022*/ 	.short	0x0008
        /*0024*/ 	.byte	0x00, 0xf0, 0x11, 0x00


	//----- nvinfo : EIATTR_KPARAM_INFO
	.align		4
.L_344:
        /*0028*/ 	.byte	0x04, 0x17
        /*002a*/ 	.short	(.L_346 - .L_345)
.L_345:
        /*002c*/ 	.word	0x00000000
        /*0030*/ 	.short	0x0000
        /*0032*/ 	.short	0x0000
        /*0034*/ 	.byte	0x00, 0xf5, 0x21, 0x00


	//----- nvinfo : EIATTR_SPARSE_MMA_MASK
	.align		4
.L_346:
        /*0038*/ 	.byte	0x03, 0x50
        /*003a*/ 	.short	0x0000


	//----- nvinfo : EIATTR_MAXREG_COUNT
	.align		4
        /*003c*/ 	.byte	0x03, 0x1b
        /*003e*/ 	.short	0x00ff


	//----- nvinfo : EIATTR_MERCURY_ISA_VERSION
	.align		4
        /*0040*/ 	.byte	0x03, 0x5f
        /*0042*/ 	.short	0x0101


	//----- nvinfo : EIATTR_VRC_CTA_INIT_COUNT
	.align		4
        /*0044*/ 	.byte	0x02, 0x4a
	.zero		1
	.zero		1


	//----- nvinfo : EIATTR_EXIT_INSTR_OFFSETS
	.align		4
        /*0048*/ 	.byte	0x04, 0x1c
        /*004a*/ 	.short	(.L_348 - .L_347)


	//   ....[0]....
.L_347:
        /*004c*/ 	.word	0x00000070


	//   ....[1]....
        /*0050*/ 	.word	0x000005e0


	//----- nvinfo : EIATTR_CRS_STACK_SIZE
	.align		4
.L_348:
        /*0054*/ 	.byte	0x04, 0x1e
        /*0056*/ 	.short	(.L_350 - .L_349)
.L_349:
        /*0058*/ 	.word	0x00000000


	//----- nvinfo : EIATTR_CBANK_PARAM_SIZE
	.align		4
.L_350:
        /*005c*/ 	.byte	0x03, 0x19
        /*005e*/ 	.short	0x0018


	//----- nvinfo : EIATTR_PARAM_CBANK
	.align		4
        /*0060*/ 	.byte	0x04, 0x0a
        /*0062*/ 	.short	(.L_352 - .L_351)
	.align		4
.L_351:
        /*0064*/ 	.word	index@(.nv.constant0.a4c_exp_m1f64)
        /*0068*/ 	.short	0x0380
        /*006a*/ 	.short	0x0018


	//----- nvinfo : EIATTR_SW_WAR
	.align		4
.L_352:
        /*006c*/ 	.byte	0x04, 0x36
        /*006e*/ 	.short	(.L_354 - .L_353)
.L_353:
        /*0070*/ 	.word	0x00000008
.L_354:


//--------------------- .nv.info.a4c_exp2f64      --------------------------
	.section	.nv.info.a4c_exp2f64,"",@"SHT_CUDA_INFO"
	.sectionflags	@""
	.align	4


	//----- nvinfo : EIATTR_CUDA_API_VERSION
	.align		4
        /*0000*/ 	.byte	0x04, 0x37
        /*0002*/ 	.short	(.L_356 - .L_355)
.L_355:
        /*0004*/ 	.word	0x00000082


	//----- nvinfo : EIATTR_KPARAM_INFO
	.align		4
.L_356:
        /*0008*/ 	.byte	0x04, 0x17
        /*000a*/ 	.short	(.L_358 - .L_357)
.L_357:
        /*000c*/ 	.word	0x00000000
        /*0010*/ 	.short	0x0002
        /*0012*/ 	.short	0x0010
        /*0014*/ 	.byte	0x00, 0xf5, 0x21, 0x00


	//----- nvinfo : EIATTR_KPARAM_INFO
	.align		4
.L_358:
        /*0018*/ 	.byte	0x04, 0x17
        /*001a*/ 	.short	(.L_360 - .L_359)
.L_359:
        /*001c*/ 	.word	0x00000000
        /*0020*/ 	.short	0x0001
        /*0022*/ 	.short	0x0008
        /*0024*/ 	.byte	0x00, 0xf0, 0x11, 0x00


	//----- nvinfo : EIATTR_KPARAM_INFO
	.align		4
.L_360:
        /*0028*/ 	.byte	0x04, 0x17
        /*002a*/ 	.short	(.L_362 - .L_361)
.L_361:
        /*002c*/ 	.word	0x00000000
        /*0030*/ 	.short	0x0000
        /*0032*/ 	.short	0x0000
        /*0034*/ 	.byte	0x00, 0xf5, 0x21, 0x00


	//----- nvinfo : EIATTR_SPARSE_MMA_MASK
	.align		4
.L_362:
        /*0038*/ 	.byte	0x03, 0x50
        /*003a*/ 	.short	0x0000


	//----- nvinfo : EIATTR_MAXREG_COUNT
	.align		4
        /*003c*/ 	.byte	0x03, 0x1b
        /*003e*/ 	.short	0x00ff


	//----- nvinfo : EIATTR_MERCURY_ISA_VERSION
	.align		4
        /*0040*/ 	.byte	0x03, 0x5f
        /*0042*/ 	.short	0x0101


	//----- nvinfo : EIATTR_VRC_CTA_INIT_COUNT
	.align		4
        /*0044*/ 	.byte	0x02, 0x4a
	.zero		1
	.zero		1


	//----- nvinfo : EIATTR_EXIT_INSTR_OFFSETS
	.align		4
        /*0048*/ 	.byte	0x04, 0x1c
        /*004a*/ 	.short	(.L_364 - .L_363)


	//   ....[0]....
.L_363:
        /*004c*/ 	.word	0x00000070


	//   ....[1]....
        /*0050*/ 	.word	0x00000510


	//----- nvinfo : EIATTR_CRS_STACK_SIZE
	.align		4
.L_364:
        /*0054*/ 	.byte	0x04, 0x1e
        /*0056*/ 	.short	(.L_366 - .L_365)
.L_365:
        /*0058*/ 	.word	0x00000000


	//----- nvinfo : EIATTR_CBANK_PARAM_SIZE
	.align		4
.L_366:
        /*005c*/ 	.byte	0x03, 0x19
        /*005e*/ 	.short	0x0018


	//----- nvinfo : EIATTR_PARAM_CBANK
	.align		4
        /*0060*/ 	.byte	0x04, 0x0a
        /*0062*/ 	.short	(.L_368 - .L_367)
	.align		4
.L_367:
        /*0064*/ 	.word	index@(.nv.constant0.a4c_exp2f64)
        /*0068*/ 	.short	0x0380
        /*006a*/ 	.short	0x0018


	//----- nvinfo : EIATTR_SW_WAR
	.align		4
.L_368:
        /*006c*/ 	.byte	0x04, 0x36
        /*006e*/ 	.short	(.L_370 - .L_369)
.L_369:
        /*0070*/ 	.word	0x00000008
.L_370:


//--------------------- .nv.info.a4c_expf64       --------------------------
	.section	.nv.info.a4c_expf64,"",@"SHT_CUDA_INFO"
	.sectionflags	@""
	.align	4


	//----- nvinfo : EIATTR_CUDA_API_VERSION
	.align		4
        /*0000*/ 	.byte	0x04, 0x37
        /*0002*/ 	.short	(.L_372 - .L_371)
.L_371:
        /*0004*/ 	.word	0x00000082


	//----- nvinfo : EIATTR_KPARAM_INFO
	.align		4
.L_372:
        /*0008*/ 	.byte	0x04, 0x17
        /*000a*/ 	.short	(.L_374 - .L_373)
.L_373:
        /*000c*/ 	.word	0x00000000
        /*0010*/ 	.short	0x0002
        /*0012*/ 	.short	0x0010
        /*0014*/ 	.byte	0x00, 0xf5, 0x21, 0x00


	//----- nvinfo : EIATTR_KPARAM_INFO
	.align		4
.L_374:
        /*0018*/ 	.byte	0x04, 0x17
        /*001a*/ 	.short	(.L_376 - .L_375)
.L_375:
        /*001c*/ 	.word	0x00000000
        /*0020*/ 	.short	0x0001
        /*0022*/ 	.short	0x0008
        /*0024*/ 	.byte	0x00, 0xf0, 0x11, 0x00


	//----- nvinfo : EIATTR_KPARAM_INFO
	.align		4
.L_376:
        /*0028*/ 	.byte	0x04, 0x17
        /*002a*/ 	.short	(.L_378 - .L_377)
.L_377:
        /*002c*/ 	.word	0x00000000
        /*0030*/ 	.short	0x0000
        /*0032*/ 	.short	0x0000
        /*0034*/ 	.byte	0x00, 0xf5, 0x21, 0x00


	//----- nvinfo : EIATTR_SPARSE_MMA_MASK
	.align		4
.L_378:
        /*0038*/ 	.byte	0x03, 0x50
        /*003a*/ 	.short	0x0000


	//----- nvinfo : EIATTR_MAXREG_COUNT
	.align		4
        /*003c*/ 	.byte	0x03, 0x1b
        /*003e*/ 	.short	0x00ff


	//----- nvinfo : EIATTR_MERCURY_ISA_VERSION
	.align		4
        /*0040*/ 	.byte	0x03, 0x5f
        /*0042*/ 	.short	0x0101


	//----- nvinfo : EIATTR_VRC_CTA_INIT_COUNT
	.align		4
        /*0044*/ 	.byte	0x02, 0x4a
	.zero		1
	.zero		1


	//----- nvinfo : EIATTR_EXIT_INSTR_OFFSETS
	.align		4
        /*0048*/ 	.byte	0x04, 0x1c
        /*004a*/ 	.short	(.L_380 - .L_379)


	//   ....[0]....
.L_379:
        /*004c*/ 	.word	0x00000070


	//   ....[1]....
        /*0050*/ 	.word	0x00000510


	//----- nvinfo : EIATTR_CRS_STACK_SIZE
	.align		4
.L_380:
        /*0054*/ 	.byte	0x04, 0x1e
        /*0056*/ 	.short	(.L_382 - .L_381)
.L_381:
        /*0058*/ 	.word	0x00000000


	//----- nvinfo : EIATTR_CBANK_PARAM_SIZE
	.align		4
.L_382:
        /*005c*/ 	.byte	0x03, 0x19
        /*005e*/ 	.short	0x0018


	//----- nvinfo : EIATTR_PARAM_CBANK
	.align		4
        /*0060*/ 	.byte	0x04, 0x0a
        /*0062*/ 	.short	(.L_384 - .L_383)
	.align		4
.L_383:
        /*0064*/ 	.word	index@(.nv.constant0.a4c_expf64)
        /*0068*/ 	.short	0x0380
        /*006a*/ 	.short	0x0018


	//----- nvinfo : EIATTR_SW_WAR
	.align		4
.L_384:
        /*006c*/ 	.byte	0x04, 0x36
        /*006e*/ 	.short	(.L_386 - .L_385)
.L_385:
        /*0070*/ 	.word	0x00000008
.L_386:


//--------------------- .nv.info.a4c_log2f64      --------------------------
	.section	.nv.info.a4c_log2f64,"",@"SHT_CUDA_INFO"
	.sectionflags	@""
	.align	4


	//----- nvinfo : EIATTR_CUDA_API_VERSION
	.align		4
        /*0000*/ 	.byte	0x04, 0x37
        /*0002*/ 	.short	(.L_388 - .L_387)
.L_387:
        /*0004*/ 	.word	0x00000082


	//----- nvinfo : EIATTR_KPARAM_INFO
	.align		4
.L_388:
        /*0008*/ 	.byte	0x04, 0x17
        /*000a*/ 	.short	(.L_390 - .L_389)
.L_389:
        /*000c*/ 	.word	0x00000000
        /*0010*/ 	.short	0x0002
        /*0012*/ 	.short	0x0010
        /*0014*/ 	.byte	0x00, 0xf5, 0x21, 0x00


	//----- nvinfo : EIATTR_KPARAM_INFO
	.align		4
.L_390:
        /*0018*/ 	.byte	0x04, 0x17
        /*001a*/ 	.short	(.L_392 - .L_391)
.L_391:
        /*001c*/ 	.word	0x00000000
        /*0020*/ 	.short	0x0001
        /*0022*/ 	.short	0x0008
        /*0024*/ 	.byte	0x00, 0xf0, 0x11, 0x00


	//----- nvinfo : EIATTR_KPARAM_INFO
	.align		4
.L_392:
        /*0028*/ 	.byte	0x04, 0x17
        /*002a*/ 	.short	(.L_394 - .L_393)
.L_393:
        /*002c*/ 	.word	0x00000000
        /*0030*/ 	.short	0x0000
        /*0032*/ 	.short	0x0000
        /*0034*/ 	.byte	0x00, 0xf5, 0x21, 0x00


	//----- nvinfo : EIATTR_SPARSE_MMA_MASK
	.align		4
.L_394:
        /*0038*/ 	.byte	0x03, 0x50
        /*003a*/ 	.short	0x0000


	//----- nvinfo : EIATTR_MAXREG_COUNT
	.align		4
        /*003c*/ 	.byte	0x03, 0x1b
        /*003e*/ 	.short	0x00ff


	//----- nvinfo : EIATTR_MERCURY_ISA_VERSION
	.align		4
        /*0040*/ 	.byte	0x03, 0x5f
        /*0042*/ 	.short	0x0101


	//----- nvinfo : EIATTR_VRC_CTA_INIT_COUNT
	.align		4
        /*0044*/ 	.byte	0x02, 0x4a
	.zero		1
	.zero		1


	//----- nvinfo : EIATTR_EXIT_INSTR_OFFSETS
	.align		4
        /*0048*/ 	.byte	0x04, 0x1c
        /*004a*/ 	.short	(.L_396 - .L_395)


	//   ....[0]....
.L_395:
        /*004c*/ 	.word	0x00000070


	//   ....[1]....
        /*0050*/ 	.word	0x00000700


	//----- nvinfo : EIATTR_CRS_STACK_SIZE
	.align		4
.L_396:
        /*0054*/ 	.byte	0x04, 0x1e
        /*0056*/ 	.short	(.L_398 - .L_397)
.L_397:
        /*0058*/ 	.word	0x00000000


	//----- nvinfo : EIATTR_CBANK_PARAM_SIZE
	.align		4
.L_398:
        /*005c*/ 	.byte	0x03, 0x19
        /*005e*/ 	.short	0x0018


	//----- nvinfo : EIATTR_PARAM_CBANK
	.align		4
        /*0060*/ 	.byte	0x04, 0x0a
        /*0062*/ 	.short	(.L_400 - .L_399)
	.align		4
.L_399:
        /*0064*/ 	.word	index@(.nv.constant0.a4c_log2f64)
        /*0068*/ 	.short	0x0380
        /*006a*/ 	.short	0x0018


	//----- nvinfo : EIATTR_SW_WAR
	.align		4
.L_400:
        /*006c*/ 	.byte	0x04, 0x36
        /*006e*/ 	.short	(.L_402 - .L_401)
.L_401:
        /*0070*/ 	.word	0x00000008
.L_402:


//--------------------- .nv.info.a4c_log10f64     --------------------------
	.section	.nv.info.a4c_log10f64,"",@"SHT_CUDA_INFO"
	.sectionflags	@""
	.align	4


	//----- nvinfo : EIATTR_CUDA_API_VERSION
	.align		4
        /*0000*/ 	.byte	0x04, 0x37
        /*0002*/ 	.short	(.L_404 - .L_403)
.L_403:
        /*0004*/ 	.word	0x00000082


	//----- nvinfo : EIATTR_KPARAM_INFO
	.align		4
.L_404:
        /*0008*/ 	.byte	0x04, 0x17
        /*000a*/ 	.short	(.L_406 - .L_405)
.L_405:
        /*000c*/ 	.word	0x00000000
        /*0010*/ 	.short	0x0002
        /*0012*/ 	.short	0x0010
        /*0014*/ 	.byte	0x00, 0xf5, 0x21, 0x00


	//----- nvinfo : EIATTR_KPARAM_INFO
	.align		4
.L_406:
        /*0018*/ 	.byte	0x04, 0x17
        /*001a*/ 	.short	(.L_408 - .L_407)
.L_407:
        /*001c*/ 	.word	0x00000000
        /*0020*/ 	.short	0x0001
        /*0022*/ 	.short	0x0008
        /*0024*/ 	.byte	0x00, 0xf0, 0x11, 0x00


	//----- nvinfo : EIATTR_KPARAM_INFO
	.align		4
.L_408:
        /*0028*/ 	.byte	0x04, 0x17
        /*002a*/ 	.short	(.L_410 - .L_409)
.L_409:
        /*002c*/ 	.word	0x00000000
        /*0030*/ 	.short	0x0000
        /*0032*/ 	.short	0x0000
        /*0034*/ 	.byte	0x00, 0xf5, 0x21, 0x00


	//----- nvinfo : EIATTR_SPARSE_MMA_MASK
	.align		4
.L_410:
        /*0038*/ 	.byte	0x03, 0x50
        /*003a*/ 	.short	0x0000


	//----- nvinfo : EIATTR_MAXREG_COUNT
	.align		4
        /*003c*/ 	.byte	0x03, 0x1b
        /*003e*/ 	.short	0x00ff


	//----- nvinfo : EIATTR_MERCURY_ISA_VERSION
	.align		4
        /*0040*/ 	.byte	0x03, 0x5f
        /*0042*/ 	.short	0x0101


	//----- nvinfo : EIATTR_VRC_CTA_INIT_COUNT
	.align		4
        /*0044*/ 	.byte	0x02, 0x4a
	.zero		1
	.zero		1


	//----- nvinfo : EIATTR_EXIT_INSTR_OFFSETS
	.align		4
        /*0048*/ 	.byte	0x04, 0x1c
        /*004a*/ 	.short	(.L_412 - .L_411)


	//   ....[0]....
.L_411:
        /*004c*/ 	.word	0x00000070


	//   ....[1]....
        /*0050*/ 	.word	0x00000700


	//----- nvinfo : EIATTR_CRS_STACK_SIZE
	.align		4
.L_412:
        /*0054*/ 	.byte	0x04, 0x1e
        /*0056*/ 	.short	(.L_414 - .L_413)
.L_413:
        /*0058*/ 	.word	0x00000000


	//----- nvinfo : EIATTR_CBANK_PARAM_SIZE
	.align		4
.L_414:
        /*005c*/ 	.byte	0x03, 0x19
        /*005e*/ 	.short	0x0018


	//----- nvinfo : EIATTR_PARAM_CBANK
	.align		4
        /*0060*/ 	.byte	0x04, 0x0a
        /*0062*/ 	.short	(.L_416 - .L_415)
	.align		4
.L_415:
        /*0064*/ 	.word	index@(.nv.constant0.a4c_log10f64)
        /*0068*/ 	.short	0x0380
        /*006a*/ 	.short	0x0018


	//----- nvinfo : EIATTR_SW_WAR
	.align		4
.L_416:
        /*006c*/ 	.byte	0x04, 0x36
        /*006e*/ 	.short	(.L_418 - .L_417)
.L_417:
        /*0070*/ 	.word	0x00000008
.L_418:


//--------------------- .nv.info.a4c_ln_1pf64     --------------------------
	.section	.nv.info.a4c_ln_1pf64,"",@"SHT_CUDA_INFO"
	.sectionflags	@""
	.align	4


	//----- nvinfo : EIATTR_CUDA_API_VERSION
	.align		4
        /*0000*/ 	.byte	0x04, 0x37
        /*0002*/ 	.short	(.L_420 - .L_419)
.L_419:
        /*0004*/ 	.word	0x00000082


	//----- nvinfo : EIATTR_KPARAM_INFO
	.align		4
.L_420:
        /*0008*/ 	.byte	0x04, 0x17
        /*000a*/ 	.short	(.L_422 - .L_421)
.L_421:
        /*000c*/ 	.word	0x00000000
        /*0010*/ 	.short	0x0002
        /*0012*/ 	.short	0x0010
        /*0014*/ 	.byte	0x00, 0xf5, 0x21, 0x00


	//----- nvinfo : EIATTR_KPARAM_INFO
	.align		4
.L_422:
        /*0018*/ 	.byte	0x04, 0x17
        /*001a*/ 	.short	(.L_424 - .L_423)
.L_423:
        /*001c*/ 	.word	0x00000000
        /*0020*/ 	.short	0x0001
        /*0022*/ 	.short	0x0008
        /*0024*/ 	.byte	0x00, 0xf0, 0x11, 0x00


	//----- nvinfo : EIATTR_KPARAM_INFO
	.align		4
.L_424:
        /*0028*/ 	.byte	0x04, 0x17
        /*002a*/ 	.short	(.L_426 - .L_425)
.L_425:
        /*002c*/ 	.word	0x00000000
        /*0030*/ 	.short	0x0000
        /*0032*/ 	.short	0x0000
        /*0034*/ 	.byte	0x00, 0xf5, 0x21, 0x00


	//----- nvinfo : EIATTR_SPARSE_MMA_MASK
	.align		4
.L_426:
        /*0038*/ 	.byte	0x03, 0x50
        /*003a*/ 	.short	0x0000


	//----- nvinfo : EIATTR_MAXREG_COUNT
	.align		4
        /*003c*/ 	.byte	0x03, 0x1b
        /*003e*/ 	.short	0x00ff


	//----- nvinfo : EIATTR_MERCURY_ISA_VERSION
	.align		4
        /*0040*/ 	.byte	0x03, 0x5f
        /*0042*/ 	.short	0x0101


	//----- nvinfo : EIATTR_VRC_CTA_INIT_COUNT
	.align		4
        /*0044*/ 	.byte	0x02, 0x4a
	.zero		1
	.zero		1


	//----- nvinfo : EIATTR_EXIT_INSTR_OFFSETS
	.align		4
        /*0048*/ 	.byte	0x04, 0x1c
        /*004a*/ 	.short	(.L_428 - .L_427)


	//   ....[0]....
.L_427:
        /*004c*/ 	.word	0x00000070


	//   ....[1]....
        /*0050*/ 	.word	0x00000a20


	//----- nvinfo : EIATTR_CRS_STACK_SIZE
	.align		4
.L_428:
        /*0054*/ 	.byte	0x04, 0x1e
        /*0056*/ 	.short	(.L_430 - .L_429)
.L_429:
        /*0058*/ 	.word	0x00000000


	//----- nvinfo : EIATTR_CBANK_PARAM_SIZE
	.align		4
.L_430:
        /*005c*/ 	.byte	0x03, 0x19
        /*005e*/ 	.short	0x0018


	//----- nvinfo : EIATTR_PARAM_CBANK
	.align		4
        /*0060*/ 	.byte	0x04, 0x0a
        /*0062*/ 	.short	(.L_432 - .L_431)
	.align		4
.L_431:
        /*0064*/ 	.word	index@(.nv.constant0.a4c_ln_1pf64)
        /*0068*/ 	.short	0x0380
        /*006a*/ 	.short	0x0018


	//----- nvinfo : EIATTR_SW_WAR
	.align		4
.L_432:
        /*006c*/ 	.byte	0x04, 0x36
        /*006e*/ 	.short	(.L_434 - .L_433)
.L_433:
        /*0070*/ 	.word	0x00000008
.L_434:


//--------------------- .nv.info.a4c_lnf64        --------------------------
	.section	.nv.info.a4c_lnf64,"",@"SHT_CUDA_INFO"
	.sectionflags	@""
	.align	4


	//----- nvinfo : EIATTR_CUDA_API_VERSION
	.align		4
        /*0000*/ 	.byte	0x04, 0x37
        /*0002*/ 	.short	(.L_436 - .L_435)
.L_435:
        /*0004*/ 	.word	0x00000082


	//----- nvinfo : EIATTR_KPARAM_INFO
	.align		4
.L_436:
        /*0008*/ 	.byte	0x04, 0x17
        /*000a*/ 	.short	(.L_438 - .L_437)
.L_437:
        /*000c*/ 	.word	0x00000000
        /*0010*/ 	.short	0x0002
        /*0012*/ 	.short	0x0010
        /*0014*/ 	.byte	0x00, 0xf5, 0x21, 0x00


	//----- nvinfo : EIATTR_KPARAM_INFO
	.align		4
.L_438:
        /*0018*/ 	.byte	0x04, 0x17
        /*001a*/ 	.short	(.L_440 - .L_439)
.L_439:
        /*001c*/ 	.word	0x00000000
        /*0020*/ 	.short	0x0001
        /*0022*/ 	.short	0x0008
        /*0024*/ 	.byte	0x00, 0xf0, 0x11, 0x00


	//----- nvinfo : EIATTR_KPARAM_INFO
	.align		4
.L_440:
        /*0028*/ 	.byte	0x04, 0x17
        /*002a*/ 	.short	(.L_442 - .L_441)
.L_441:
        /*002c*/ 	.word	0x00000000
        /*0030*/ 	.short	0x0000
        /*0032*/ 	.short	0x0000
        /*0034*/ 	.byte	0x00, 0xf5, 0x21, 0x00


	//----- nvinfo : EIATTR_SPARSE_MMA_MASK
	.align		4
.L_442:
        /*0038*/ 	.byte	0x03, 0x50
        /*003a*/ 	.short	0x0000


	//----- nvinfo : EIATTR_MAXREG_COUNT
	.align		4
        /*003c*/ 	.byte	0x03, 0x1b
        /*003e*/ 	.short	0x00ff


	//----- nvinfo : EIATTR_MERCURY_ISA_VERSION
	.align		4
        /*0040*/ 	.byte	0x03, 0x5f
        /*0042*/ 	.short	0x0101


	//----- nvinfo : EIATTR_VRC_CTA_INIT_COUNT
	.align		4
        /*0044*/ 	.byte	0x02, 0x4a
	.zero		1
	.zero		1


	//----- nvinfo : EIATTR_EXIT_INSTR_OFFSETS
	.align		4
        /*0048*/ 	.byte	0x04, 0x1c
        /*004a*/ 	.short	(.L_444 - .L_443)


	//   ....[0]....
.L_443:
        /*004c*/ 	.word	0x00000070


	//   ....[1]....
        /*0050*/ 	.word	0x000006a0


	//----- nvinfo : EIATTR_CRS_STACK_SIZE
	.align		4
.L_444:
        /*0054*/ 	.byte	0x04, 0x1e
        /*0056*/ 	.short	(.L_446 - .L_445)
.L_445:
        /*0058*/ 	.word	0x00000000


	//----- nvinfo : EIATTR_CBANK_PARAM_SIZE
	.align		4
.L_446:
        /*005c*/ 	.byte	0x03, 0x19
        /*005e*/ 	.short	0x0018


	//----- nvinfo : EIATTR_PARAM_CBANK
	.align		4
        /*0060*/ 	.byte	0x04, 0x0a
        /*0062*/ 	.short	(.L_448 - .L_447)
	.align		4
.L_447:
        /*0064*/ 	.word	index@(.nv.constant0.a4c_lnf64)
        /*0068*/ 	.short	0x0380
        /*006a*/ 	.short	0x0018


	//----- nvinfo : EIATTR_SW_WAR
	.align		4
.L_448:
        /*006c*/ 	.byte	0x04, 0x36
        /*006e*/ 	.short	(.L_450 - .L_449)
.L_449:
        /*0070*/ 	.word	0x00000008
.L_450:


//--------------------- .nv.info.a4c_atanhf64     --------------------------
	.section	.nv.info.a4c_atanhf64,"",@"SHT_CUDA_INFO"
	.sectionflags	@""
	.align	4


	//----- nvinfo : EIATTR_CUDA_API_VERSION
	.align		4
        /*0000*/ 	.byte	0x04, 0x37
        /*0002*/ 	.short	(.L_452 - .L_451)
.L_451:
        /*0004*/ 	.word	0x00000082


	//----- nvinfo : EIATTR_KPARAM_INFO
	.align		4
.L_452:
        /*0008*/ 	.byte	0x04, 0x17
        /*000a*/ 	.short	(.L_454 - .L_453)
.L_453:
        /*000c*/ 	.word	0x00000000
        /*0010*/ 	.short	0x0002
        /*0012*/ 	.short	0x0010
        /*0014*/ 	.byte	0x00, 0xf5, 0x21, 0x00


	//----- nvinfo : EIATTR_KPARAM_INFO
	.align		4
.L_454:
        /*0018*/ 	.byte	0x04, 0x17
        /*001a*/ 	.short	(.L_456 - .L_455)
.L_455:
        /*001c*/ 	.word	0x00000000
        /*0020*/ 	.short	0x0001
        /*0022*/ 	.short	0x0008
        /*0024*/ 	.byte	0x00, 0xf0, 0x11, 0x00


	//----- nvinfo : EIATTR_KPARAM_INFO
	.align		4
.L_456:
        /*0028*/ 	.byte	0x04, 0x17
        /*002a*/ 	.short	(.L_458 - .L_457)
.L_457:
        /*002c*/ 	.word	0x00000000
        /*0030*/ 	.short	0x0000
        /*0032*/ 	.short	0x0000
        /*0034*/ 	.byte	0x00, 0xf5, 0x21, 0x00


	//----- nvinfo : EIATTR_SPARSE_MMA_MASK
	.align		4
.L_458:
        /*0038*/ 	.byte	0x03, 0x50
        /*003a*/ 	.short	0x0000


	//----- nvinfo : EIATTR_MAXREG_COUNT
	.align		4
        /*003c*/ 	.byte	0x03, 0x1b
        /*003e*/ 	.short	0x00ff


	//----- nvinfo : EIATTR_MERCURY_ISA_VERSION
	.align		4
        /*0040*/ 	.byte	0x03, 0x5f
        /*0042*/ 	.short	0x0101


	//----- nvinfo : EIATTR_VRC_CTA_INIT_COUNT
	.align		4
        /*0044*/ 	.byte	0x02, 0x4a
	.zero		1
	.zero		1


	//----- nvinfo : EIATTR_EXIT_INSTR_OFFSETS
	.align		4
        /*0048*/ 	.byte	0x04, 0x1c
        /*004a*/ 	.short	(.L_460 - .L_459)


	//   ....[0]....
.L_459:
        /*004c*/ 	.word	0x00000070


	//   ....[1]....
        /*0050*/ 	.word	0x00000bc0


	//----- nvinfo : EIATTR_CRS_STACK_SIZE
	.align		4
.L_460:
        /*0054*/ 	.byte	0x04, 0x1e
        /*0056*/ 	.short	(.L_462 - .L_461)
.L_461:
        /*0058*/ 	.word	0x00000000


	//----- nvinfo : EIATTR_CBANK_PARAM_SIZE
	.align		4
.L_462:
        /*005c*/ 	.byte	0x03, 0x19
        /*005e*/ 	.short	0x0018


	//----- nvinfo : EIATTR_PARAM_CBANK
	.align		4
        /*0060*/ 	.byte	0x04, 0x0a
        /*0062*/ 	.short	(.L_464 - .L_463)
	.align		4
.L_463:
        /*0064*/ 	.word	index@(.nv.constant0.a4c_atanhf64)
        /*0068*/ 	.short	0x0380
        /*006a*/ 	.short	0x0018


	//----- nvinfo : EIATTR_SW_WAR
	.align		4
.L_464:
        /*006c*/ 	.byte	0x04, 0x36
        /*006e*/ 	.short	(.L_466 - .L_465)
.L_465:
        /*0070*/ 	.word	0x00000008
.L_466:


//--------------------- .nv.info.a4c_asinhf64     --------------------------
	.section	.nv.info.a4c_asinhf64,"",@"SHT_CUDA_INFO"
	.sectionflags	@""
	.align	4


	//----- nvinfo : EIATTR_CUDA_API_VERSION
	.align		4
        /*0000*/ 	.byte	0x04, 0x37
        /*0002*/ 	.short	(.L_468 - .L_467)
.L_467:
        /*0004*/ 	.word	0x00000082


	//----- nvinfo : EIATTR_KPARAM_INFO
	.align		4
.L_468:
        /*0008*/ 	.byte	0x04, 0x17
        /*000a*/ 	.short	(.L_470 - .L_469)
.L_469:
        /*000c*/ 	.word	0x00000000
        /*0010*/ 	.short	0x0002
        /*0012*/ 	.short	0x0010
        /*0014*/ 	.byte	0x00, 0xf5, 0x21, 0x00


	//----- nvinfo : EIATTR_KPARAM_INFO
	.align		4
.L_470:
        /*0018*/ 	.byte	0x04, 0x17
        /*001a*/ 	.short	(.L_472 - .L_471)
.L_471:
        /*001c*/ 	.word	0x00000000
        /*0020*/ 	.short	0x0001
        /*0022*/ 	.short	0x0008
        /*0024*/ 	.byte	0x00, 0xf0, 0x11, 0x00


	//----- nvinfo : EIATTR_KPARAM_INFO
	.align		4
.L_472:
        /*0028*/ 	.byte	0x04, 0x17
        /*002a*/ 	.short	(.L_474 - .L_473)
.L_473:
        /*002c*/ 	.word	0x00000000
        /*0030*/ 	.short	0x0000
        /*0032*/ 	.short	0x0000
        /*0034*/ 	.byte	0x00, 0xf5, 0x21, 0x00


	//----- nvinfo : EIATTR_SPARSE_MMA_MASK
	.align		4
.L_474:
        /*0038*/ 	.byte	0x03, 0x50
        /*003a*/ 	.short	0x0000


	//----- nvinfo : EIATTR_MAXREG_COUNT
	.align		4
        /*003c*/ 	.byte	0x03, 0x1b
        /*003e*/ 	.short	0x00ff


	//----- nvinfo : EIATTR_MERCURY_ISA_VERSION
	.align		4
        /*0040*/ 	.byte	0x03, 0x5f
        /*0042*/ 	.short	0x0101


	//----- nvinfo : EIATTR_VRC_CTA_INIT_COUNT
	.align		4
        /*0044*/ 	.byte	0x02, 0x4a
	.zero		1
	.zero		1


	//----- nvinfo : EIATTR_EXIT_INSTR_OFFSETS
	.align		4
        /*0048*/ 	.byte	0x04, 0x1c
        /*004a*/ 	.short	(.L_476 - .L_475)


	//   ....[0]....
.L_475:
        /*004c*/ 	.word	0x00000070


	//   ....[1]....
        /*0050*/ 	.word	0x00000bd0


	//----- nvinfo : EIATTR_CRS_STACK_SIZE
	.align		4
.L_476:
        /*0054*/ 	.byte	0x04, 0x1e
        /*0056*/ 	.short	(.L_478 - .L_477)
.L_477:
        /*0058*/ 	.word	0x00000000


	//----- nvinfo : EIATTR_CBANK_PARAM_SIZE
	.align		4
.L_478:
        /*005c*/ 	.byte	0x03, 0x19
        /*005e*/ 	.short	0x0018


	//----- nvinfo : EIATTR_PARAM_CBANK
	.align		4
        /*0060*/ 	.byte	0x04, 0x0a
        /*0062*/ 	.short	(.L_480 - .L_479)
	.align		4
.L_479:
        /*0064*/ 	.word	index@(.nv.constant0.a4c_asinhf64)
        /*0068*/ 	.short	0x0380
        /*006a*/ 	.short	0x0018


	//----- nvinfo : EIATTR_SW_WAR
	.align		4
.L_480:
        /*006c*/ 	.byte	0x04, 0x36
        /*006e*/ 	.short	(.L_482 - .L_481)
.L_481:
        /*0070*/ 	.word	0x00000008
.L_482:


//--------------------- .nv.info.a4c_acoshf64     --------------------------
	.section	.nv.info.a4c_acoshf64,"",@"SHT_CUDA_INFO"
	.sectionflags	@""
	.align	4


	//----- nvinfo : EIATTR_CUDA_API_VERSION
	.align		4
        /*0000*/ 	.byte	0x04, 0x37
        /*0002*/ 	.short	(.L_484 - .L_483)
.L_483:
        /*0004*/ 	.word	0x00000082


	//----- nvinfo : EIATTR_KPARAM_INFO
	.align		4
.L_484:
        /*0008*/ 	.byte	0x04, 0x17
        /*000a*/ 	.short	(.L_486 - .L_485)
.L_485:
        /*000c*/ 	.word	0x00000000
        /*0010*/ 	.short	0x0002
        /*0012*/ 	.short	0x0010
        /*0014*/ 	.byte	0x00, 0xf5, 0x21, 0x00


	//----- nvinfo : EIATTR_KPARAM_INFO
	.align		4
.L_486:
        /*0018*/ 	.byte	0x04, 0x17
        /*001a*/ 	.short	(.L_488 - .L_487)
.L_487:
        /*001c*/ 	.word	0x00000000
        /*0020*/ 	.short	0x0001
        /*0022*/ 	.short	0x0008
        /*0024*/ 	.byte	0x00, 0xf0, 0x11, 0x00


	//----- nvinfo : EIATTR_KPARAM_INFO
	.align		4
.L_488:
        /*0028*/ 	.byte	0x04, 0x17
        /*002a*/ 	.short	(.L_490 - .L_489)
.L_489:
        /*002c*/ 	.word	0x00000000
        /*0030*/ 	.short	0x0000
        /*0032*/ 	.short	0x0000
        /*0034*/ 	.byte	0x00, 0xf5, 0x21, 0x00


	//----- nvinfo : EIATTR_SPARSE_MMA_MASK
	.align		4
.L_490:
        /*0038*/ 	.byte	0x03, 0x50
        /*003a*/ 	.short	0x0000


	//----- nvinfo : EIATTR_MAXREG_COUNT
	.align		4
        /*003c*/ 	.byte	0x03, 0x1b
        /*003e*/ 	.short	0x00ff


	//----- nvinfo : EIATTR_MERCURY_ISA_VERSION
	.align		4
        /*0040*/ 	.byte	0x03, 0x5f
        /*0042*/ 	.short	0x0101


	//----- nvinfo : EIATTR_VRC_CTA_INIT_COUNT
	.align		4
        /*0044*/ 	.byte	0x02, 0x4a
	.zero		1
	.zero		1


	//----- nvinfo : EIATTR_EXIT_INSTR_OFFSETS
	.align		4
        /*0048*/ 	.byte	0x04, 0x1c
        /*004a*/ 	.short	(.L_492 - .L_491)


	//   ....[0]....
.L_491:
        /*004c*/ 	.word	0x00000070


	//   ....[1]....
        /*0050*/ 	.word	0x00000bc0


	//----- nvinfo : EIATTR_CRS_STACK_SIZE
	.align		4
.L_492:
        /*0054*/ 	.byte	0x04, 0x1e
        /*0056*/ 	.short	(.L_494 - .L_493)
.L_493:
        /*0058*/ 	.word	0x00000000


	//----- nvinfo : EIATTR_CBANK_PARAM_SIZE
	.align		4
.L_494:
        /*005c*/ 	.byte	0x03, 0x19
        /*005e*/ 	.short	0x0018


	//----- nvinfo : EIATTR_PARAM_CBANK
	.align		4
        /*0060*/ 	.byte	0x04, 0x0a
        /*0062*/ 	.short	(.L_496 - .L_495)
	.align		4
.L_495:
        /*0064*/ 	.word	index@(.nv.constant0.a4c_acoshf64)
        /*0068*/ 	.short	0x0380
        /*006a*/ 	.short	0x0018


	//----- nvinfo : EIATTR_SW_WAR
	.align		4
.L_496:
        /*006c*/ 	.byte	0x04, 0x36
        /*006e*/ 	.short	(.L_498 - .L_497)
.L_497:
        /*0070*/ 	.word	0x00000008
.L_498:


//--------------------- .nv.info.a4c_tanhf64      --------------------------
	.section	.nv.info.a4c_tanhf64,"",@"SHT_CUDA_INFO"
	.sectionflags	@""
	.align	4


	//----- nvinfo : EIATTR_CUDA_API_VERSION
	.align		4
        /*0000*/ 	.byte	0x04, 0x37
        /*0002*/ 	.short	(.L_500 - .L_499)
.L_499:
        /*0004*/ 	.word	0x00000082


	//----- nvinfo : EIATTR_KPARAM_INFO
	.align		4
.L_500:
        /*0008*/ 	.byte	0x04, 0x17
        /*000a*/ 	.short	(.L_502 - .L_501)
.L_501:
        /*000c*/ 	.word	0x00000000
        /*0010*/ 	.short	0x0002
        /*0012*/ 	.short	0x0010
        /*0014*/ 	.byte	0x00, 0xf5, 0x21, 0x00


	//----- nvinfo : EIATTR_KPARAM_INFO
	.align		4
.L_502:
        /*0018*/ 	.byte	0x04, 0x17
        /*001a*/ 	.short	(.L_504 - .L_503)
.L_503:
        /*001c*/ 	.word	0x00000000
        /*0020*/ 	.short	0x0001
        /*0022*/ 	.short	0x0008
        /*0024*/ 	.byte	0x00, 0xf0, 0x11, 0x00


	//----- nvinfo : EIATTR_KPARAM_INFO
	.align		4
.L_504:
        /*0028*/ 	.byte	0x04, 0x17
        /*002a*/ 	.short	(.L_506 - .L_505)
.L_505:
        /*002c*/ 	.word	0x00000000
        /*0030*/ 	.short	0x0000
        /*0032*/ 	.short	0x0000
        /*0034*/ 	.byte	0x00, 0xf5, 0x21, 0x00


	//----- nvinfo : EIATTR_SPARSE_MMA_MASK
	.align		4
.L_506:
        /*0038*/ 	.byte	0x03, 0x50
        /*003a*/ 	.short	0x0000


	//----- nvinfo : EIATTR_MAXREG_COUNT
	.align		4
        /*003c*/ 	.byte	0x03, 0x1b
        /*003e*/ 	.short	0x00ff


	//----- nvinfo : EIATTR_MERCURY_ISA_VERSION
	.align		4
        /*0040*/ 	.byte	0x03, 0x5f
        /*0042*/ 	.short	0x0101


	//----- nvinfo : EIATTR_VRC_CTA_INIT_COUNT
	.align		4
        /*0044*/ 	.byte	0x02, 0x4a
	.zero		1
	.zero		1


	//----- nvinfo : EIATTR_EXIT_INSTR_OFFSETS
	.align		4
        /*0048*/ 	.byte	0x04, 0x1c
        /*004a*/ 	.short	(.L_508 - .L_507)


	//   ....[0]....
.L_507:
        /*004c*/ 	.word	0x00000070


	//   ....[1]....
        /*0050*/ 	.word	0x000007a0


	//----- nvinfo : EIATTR_CRS_STACK_SIZE
	.align		4
.L_508:
        /*0054*/ 	.byte	0x04, 0x1e
        /*0056*/ 	.short	(.L_510 - .L_509)
.L_509:
        /*0058*/ 	.word	0x00000000


	//----- nvinfo : EIATTR_CBANK_PARAM_SIZE
	.align		4
.L_510:
        /*005c*/ 	.byte	0x03, 0x19
        /*005e*/ 	.short	0x0018


	//----- nvinfo : EIATTR_PARAM_CBANK
	.align		4
        /*0060*/ 	.byte	0x04, 0x0a
        /*0062*/ 	.short	(.L_512 - .L_511)
	.align		4
.L_511:
        /*0064*/ 	.word	index@(.nv.constant0.a4c_tanhf64)
        /*0068*/ 	.short	0x0380
        /*006a*/ 	.short	0x0018


	//----- nvinfo : EIATTR_SW_WAR
	.align		4
.L_512:
        /*006c*/ 	.byte	0x04, 0x36
        /*006e*/ 	.short	(.L_514 - .L_513)
.L_513:
        /*0070*/ 	.word	0x00000008
.L_514:


//--------------------- .nv.info.a4c_sinhf64      --------------------------
	.section	.nv.info.a4c_sinhf64,"",@"SHT_CUDA_INFO"
	.sectionflags	@""
	.align	4


	//----- nvinfo : EIATTR_CUDA_API_VERSION
	.align		4
        /*0000*/ 	.byte	0x04, 0x37
        /*0002*/ 	.short	(.L_516 - .L_515)
.L_515:
        /*0004*/ 	.word	0x00000082


	//----- nvinfo : EIATTR_KPARAM_INFO
	.align		4
.L_516:
        /*0008*/ 	.byte	0x04, 0x17
        /*000a*/ 	.short	(.L_518 - .L_517)
.L_517:
        /*000c*/ 	.word	0x00000000
        /*0010*/ 	.short	0x0002
        /*0012*/ 	.short	0x0010
        /*0014*/ 	.byte	0x00, 0xf5, 0x21, 0x00


	//----- nvinfo : EIATTR_KPARAM_INFO
	.align		4
.L_518:
        /*0018*/ 	.byte	0x04, 0x17
        /*001a*/ 	.short	(.L_520 - .L_519)
.L_519:
        /*001c*/ 	.word	0x00000000
        /*0020*/ 	.short	0x0001
        /*0022*/ 	.short	0x0008
        /*0024*/ 	.byte	0x00, 0xf0, 0x11, 0x00


	//----- nvinfo : EIATTR_KPARAM_INFO
	.align		4
.L_520:
        /*0028*/ 	.byte	0x04, 0x17
        /*002a*/ 	.short	(.L_522 - .L_521)
.L_521:
        /*002c*/ 	.word	0x00000000
        /*0030*/ 	.short	0x0000
        /*0032*/ 	.short	0x0000
        /*0034*/ 	.byte	0x00, 0xf5, 0x21, 0x00


	//----- nvinfo : EIATTR_SPARSE_MMA_MASK
	.align		4
.L_522:
        /*0038*/ 	.byte	0x03, 0x50
        /*003a*/ 	.short	0x0000


	//----- nvinfo : EIATTR_MAXREG_COUNT
	.align		4
        /*003c*/ 	.byte	0x03, 0x1b
        /*003e*/ 	.short	0x00ff


	//----- nvinfo : EIATTR_MERCURY_ISA_VERSION
	.align		4
        /*0040*/ 	.byte	0x03, 0x5f
        /*0042*/ 	.short	0x0101


	//----- nvinfo : EIATTR_VRC_CTA_INIT_COUNT
	.align		4
        /*0044*/ 	.byte	0x02, 0x4a
	.zero		1
	.zero		1


	//----- nvinfo : EIATTR_EXIT_INSTR_OFFSETS
	.align		4
        /*0048*/ 	.byte	0x04, 0x1c
        /*004a*/ 	.short	(.L_524 - .L_523)


	//   ....[0]....
.L_523:
        /*004c*/ 	.word	0x00000070


	//   ....[1]....
        /*0050*/ 	.word	0x000008e0


	//----- nvinfo : EIATTR_CRS_STACK_SIZE
	.align		4
.L_524:
        /*0054*/ 	.byte	0x04, 0x1e
        /*0056*/ 	.short	(.L_526 - .L_525)
.L_525:
        /*0058*/ 	.word	0x00000000


	//----- nvinfo : EIATTR_CBANK_PARAM_SIZE
	.align		4
.L_526:
        /*005c*/ 	.byte	0x03, 0x19
        /*005e*/ 	.short	0x0018


	//----- nvinfo : EIATTR_PARAM_CBANK
	.align		4
        /*0060*/ 	.byte	0x04, 0x0a
        /*0062*/ 	.short	(.L_528 - .L_527)
	.align		4
.L_527:
        /*0064*/ 	.word	index@(.nv.constant0.a4c_sinhf64)
        /*0068*/ 	.short	0x0380
        /*006a*/ 	.short	0x0018


	//----- nvinfo : EIATTR_SW_WAR
	.align		4
.L_528:
        /*006c*/ 	.byte	0x04, 0x36
        /*006e*/ 	.short	(.L_530 - .L_529)
.L_529:
        /*0070*/ 	.word	0x00000008
.L_530:


//--------------------- .nv.info.a4c_coshf64      --------------------------
	.section	.nv.info.a4c_coshf64,"",@"SHT_CUDA_INFO"
	.sectionflags	@""
	.align	4


	//----- nvinfo : EIATTR_CUDA_API_VERSION
	.align		4
        /*0000*/ 	.byte	0x04, 0x37
        /*0002*/ 	.short	(.L_532 - .L_531)
.L_531:
        /*0004*/ 	.word	0x00000082


	//----- nvinfo : EIATTR_KPARAM_INFO
	.align		4
.L_532:
        /*0008*/ 	.byte	0x04, 0x17
        /*000a*/ 	.short	(.L_534 - .L_533)
.L_533:
        /*000c*/ 	.word	0x00000000
        /*0010*/ 	.short	0x0002
        /*0012*/ 	.short	0x0010
        /*0014*/ 	.byte	0x00, 0xf5, 0x21, 0x00


	//----- nvinfo : EIATTR_KPARAM_INFO
	.align		4
.L_534:
        /*0018*/ 	.byte	0x04, 0x17
        /*001a*/ 	.short	(.L_536 - .L_535)
.L_535:
        /*001c*/ 	.word	0x00000000
        /*0020*/ 	.short	0x0001
        /*0022*/ 	.short	0x0008
        /*0024*/ 	.byte	0x00, 0xf0, 0x11, 0x00


	//----- nvinfo : EIATTR_KPARAM_INFO
	.align		4
.L_536:
        /*0028*/ 	.byte	0x04, 0x17
        /*002a*/ 	.short	(.L_538 - .L_537)
.L_537:
        /*002c*/ 	.word	0x00000000
        /*0030*/ 	.short	0x0000
        /*0032*/ 	.short	0x0000
        /*0034*/ 	.byte	0x00, 0xf5, 0x21, 0x00


	//----- nvinfo : EIATTR_SPARSE_MMA_MASK
	.align		4
.L_538:
        /*0038*/ 	.byte	0x03, 0x50
        /*003a*/ 	.short	0x0000


	//----- nvinfo : EIATTR_MAXREG_COUNT
	.align		4
        /*003c*/ 	.byte	0x03, 0x1b
        /*003e*/ 	.short	0x00ff


	//----- nvinfo : EIATTR_MERCURY_ISA_VERSION
	.align		4
        /*0040*/ 	.byte	0x03, 0x5f
        /*0042*/ 	.short	0x0101


	//----- nvinfo : EIATTR_VRC_CTA_INIT_COUNT
	.align		4
        /*0044*/ 	.byte	0x02, 0x4a
	.zero		1
	.zero		1


	//----- nvinfo : EIATTR_EXIT_INSTR_OFFSETS
	.align		4
        /*0048*/ 	.byte	0x04, 0x1c
        /*004a*/ 	.short	(.L_540 - .L_539)


	//   ....[0]....
.L_539:
        /*004c*/ 	.word	0x00000070


	//   ....[1]....
        /*0050*/ 	.word	0x00000520


	//----- nvinfo : EIATTR_CRS_STACK_SIZE
	.align		4
.L_540:
        /*0054*/ 	.byte	0x04, 0x1e
        /*0056*/ 	.short	(.L_542 - .L_541)
.L_541:
        /*0058*/ 	.word	0x00000000


	//----- nvinfo : EIATTR_CBANK_PARAM_SIZE
	.align		4
.L_542:
        /*005c*/ 	.byte	0x03, 0x19
        /*005e*/ 	.short	0x0018


	//----- nvinfo : EIATTR_PARAM_CBANK
	.align		4
        /*0060*/ 	.byte	0x04, 0x0a
        /*0062*/ 	.short	(.L_544 - .L_543)
	.align		4
.L_543:
        /*0064*/ 	.word	index@(.nv.constant0.a4c_coshf64)
        /*0068*/ 	.short	0x0380
        /*006a*/ 	.short	0x0018


	//----- nvinfo : EIATTR_SW_WAR
	.align		4
.L_544:
        /*006c*/ 	.byte	0x04, 0x36
        /*006e*/ 	.short	(.L_546 - .L_545)
.L_545:
        /*0070*/ 	.word	0x00000008
.L_546:


//--------------------- .nv.info.a4c_atan2f64     --------------------------
	.section	.nv.info.a4c_atan2f64,"",@"SHT_CUDA_INFO"
	.sectionflags	@""
	.align	4


	//----- nvinfo : EIATTR_CUDA_API_VERSION
	.align		4
        /*0000*/ 	.byte	0x04, 0x37
        /*0002*/ 	.short	(.L_548 - .L_547)
.L_547:
        /*0004*/ 	.word	0x00000082


	//----- nvinfo : EIATTR_KPARAM_INFO
	.align		4
.L_548:
        /*0008*/ 	.byte	0x04, 0x17
        /*000a*/ 	.short	(.L_550 - .L_549)
.L_549:
        /*000c*/ 	.word	0x00000000
        /*0010*/ 	.short	0x0003
        /*0012*/ 	.short	0x0018
        /*0014*/ 	.byte	0x00, 0xf5, 0x21, 0x00


	//----- nvinfo : EIATTR_KPARAM_INFO
	.align		4
.L_550:
        /*0018*/ 	.byte	0x04, 0x17
        /*001a*/ 	.short	(.L_552 - .L_551)
.L_551:
        /*001c*/ 	.word	0x00000000
        /*0020*/ 	.short	0x0002
        /*0022*/ 	.short	0x0010
        /*0024*/ 	.byte	0x00, 0xf5, 0x21, 0x00


	//----- nvinfo : EIATTR_KPARAM_INFO
	.align		4
.L_552:
        /*0028*/ 	.byte	0x04, 0x17
        /*002a*/ 	.short	(.L_554 - .L_553)
.L_553:
        /*002c*/ 	.word	0x00000000
        /*0030*/ 	.short	0x0001
        /*0032*/ 	.short	0x0008
        /*0034*/ 	.byte	0x00, 0xf0, 0x11, 0x00


	//----- nvinfo : EIATTR_KPARAM_INFO
	.align		4
.L_554:
        /*0038*/ 	.byte	0x04, 0x17
        /*003a*/ 	.short	(.L_556 - .L_555)
.L_555:
        /*003c*/ 	.word	0x00000000
        /*0040*/ 	.short	0x0000
        /*0042*/ 	.short	0x0000
        /*0044*/ 	.byte	0x00, 0xf5, 0x21, 0x00


	//----- nvinfo : EIATTR_SPARSE_MMA_MASK
	.align		4
.L_556:
        /*0048*/ 	.byte	0x03, 0x50
        /*004a*/ 	.short	0x0000


	//----- nvinfo : EIATTR_MAXREG_COUNT
	.align		4
        /*004c*/ 	.byte	0x03, 0x1b
        /*004e*/ 	.short	0x00ff


	//----- nvinfo : EIATTR_MERCURY_ISA_VERSION
	.align		4
        /*0050*/ 	.byte	0x03, 0x5f
        /*0052*/ 	.short	0x0101


	//----- nvinfo : EIATTR_VRC_CTA_INIT_COUNT
	.align		4
        /*0054*/ 	.byte	0x02, 0x4a
	.zero		1
	.zero		1


	//----- nvinfo : EIATTR_EXIT_INSTR_OFFSETS
	.align		4
        /*0058*/ 	.byte	0x04, 0x1c
        /*005a*/ 	.short	(.L_558 - .L_557)


	//   ....[0]....
.L_557:
        /*005c*/ 	.word	0x00000070


	//   ....[1]....
        /*0060*/ 	.word	0x000008b0


	//----- nvinfo : EIATTR_CRS_STACK_SIZE
	.align		4
.L_558:
        /*0064*/ 	.byte	0x04, 0x1e
        /*0066*/ 	.short	(.L_560 - .L_559)
.L_559:
        /*0068*/ 	.word	0x00000000


	//----- nvinfo : EIATTR_CBANK_PARAM_SIZE
	.align		4
.L_560:
        /*006c*/ 	.byte	0x03, 0x19
        /*006e*/ 	.short	0x0020


	//----- nvinfo : EIATTR_PARAM_CBANK
	.align		4
        /*0070*/ 	.byte	0x04, 0x0a
        /*0072*/ 	.short	(.L_562 - .L_561)
	.align		4
.L_561:
        /*0074*/ 	.word	index@(.nv.constant0.a4c_atan2f64)
        /*0078*/ 	.short	0x0380
        /*007a*/ 	.short	0x0020


	//----- nvinfo : EIATTR_SW_WAR
	.align		4
.L_562:
        /*007c*/ 	.byte	0x04, 0x36
        /*007e*/ 	.short	(.L_564 - .L_563)
.L_563:
        /*0080*/ 	.word	0x00000008
.L_564:


//--------------------- .nv.info.a4c_atanf64      --------------------------
	.section	.nv.info.a4c_atanf64,"",@"SHT_CUDA_INFO"
	.sectionflags	@""
	.align	4


	//----- nvinfo : EIATTR_CUDA_API_VERSION
	.align		4
        /*0000*/ 	.byte	0x04, 0x37
        /*0002*/ 	.short	(.L_566 - .L_565)
.L_565:
        /*0004*/ 	.word	0x00000082


	//----- nvinfo : EIATTR_KPARAM_INFO
	.align		4
.L_566:
        /*0008*/ 	.byte	0x04, 0x17
        /*000a*/ 	.short	(.L_568 - .L_567)
.L_567:
        /*000c*/ 	.word	0x00000000
        /*0010*/ 	.short	0x0002
        /*0012*/ 	.short	0x0010
        /*0014*/ 	.byte	0x00, 0xf5, 0x21, 0x00


	//----- nvinfo : EIATTR_KPARAM_INFO
	.align		4
.L_568:
        /*0018*/ 	.byte	0x04, 0x17
        /*001a*/ 	.short	(.L_570 - .L_569)
.L_569:
        /*001c*/ 	.word	0x00000000
        /*0020*/ 	.short	0x0001
        /*0022*/ 	.short	0x0008
        /*0024*/ 	.byte	0x00, 0xf0, 0x11, 0x00


	//----- nvinfo : EIATTR_KPARAM_INFO
	.align		4
.L_570:
        /*0028*/ 	.byte	0x04, 0x17
        /*002a*/ 	.short	(.L_572 - .L_571)
.L_571:
        /*002c*/ 	.word	0x00000000
        /*0030*/ 	.short	0x0000
        /*0032*/ 	.short	0x0000
        /*0034*/ 	.byte	0x00, 0xf5, 0x21, 0x00


	//----- nvinfo : EIATTR_SPARSE_MMA_MASK
	.align		4
.L_572:
        /*0038*/ 	.byte	0x03, 0x50
        /*003a*/ 	.short	0x0000


	//----- nvinfo : EIATTR_MAXREG_COUNT
	.align		4
        /*003c*/ 	.byte	0x03, 0x1b
        /*003e*/ 	.short	0x00ff


	//----- nvinfo : EIATTR_MERCURY_ISA_VERSION
	.align		4
        /*0040*/ 	.byte	0x03, 0x5f
        /*0042*/ 	.short	0x0101


	//----- nvinfo : EIATTR_VRC_CTA_INIT_COUNT
	.align		4
        /*0044*/ 	.byte	0x02, 0x4a
	.zero		1
	.zero		1


	//----- nvinfo : EIATTR_EXIT_INSTR_OFFSETS
	.align		4
        /*0048*/ 	.byte	0x04, 0x1c
        /*004a*/ 	.short	(.L_574 - .L_573)


	//   ....[0]....
.L_573:
        /*004c*/ 	.word	0x00000070


	//   ....[1]....
        /*0050*/ 	.word	0x00000650


	//----- nvinfo : EIATTR_CRS_STACK_SIZE
	.align		4
.L_574:
        /*0054*/ 	.byte	0x04, 0x1e
        /*0056*/ 	.short	(.L_576 - .L_575)
.L_575:
        /*0058*/ 	.word	0x00000000


	//----- nvinfo : EIATTR_CBANK_PARAM_SIZE
	.align		4
.L_576:
        /*005c*/ 	.byte	0x03, 0x19
        /*005e*/ 	.short	0x0018


	//----- nvinfo : EIATTR_PARAM_CBANK
	.align		4
        /*0060*/ 	.byte	0x04, 0x0a
        /*0062*/ 	.short	(.L_578 - .L_577)
	.align		4
.L_577:
        /*0064*/ 	.word	index@(.nv.constant0.a4c_atanf64)
        /*0068*/ 	.short	0x0380
        /*006a*/ 	.short	0x0018


	//----- nvinfo : EIATTR_SW_WAR
	.align		4
.L_578:
        /*006c*/ 	.byte	0x04, 0x36
        /*006e*/ 	.short	(.L_580 - .L_579)
.L_579:
        /*0070*/ 	.word	0x00000008
.L_580:


//--------------------- .nv.info.a4c_asinf64      --------------------------
	.section	.nv.info.a4c_asinf64,"",@"SHT_CUDA_INFO"
	.sectionflags	@""
	.align	4


	//----- nvinfo : EIATTR_CUDA_API_VERSION
	.align		4
        /*0000*/ 	.byte	0x04, 0x37
        /*0002*/ 	.short	(.L_582 - .L_581)
.L_581:
        /*0004*/ 	.word	0x00000082


	//----- nvinfo : EIATTR_KPARAM_INFO
	.align		4
.L_582:
        /*0008*/ 	.byte	0x04, 0x17
        /*000a*/ 	.short	(.L_584 - .L_583)
.L_583:
        /*000c*/ 	.word	0x00000000
        /*0010*/ 	.short	0x0002
        /*0012*/ 	.short	0x0010
        /*0014*/ 	.byte	0x00, 0xf5, 0x21, 0x00


	//----- nvinfo : EIATTR_KPARAM_INFO
	.align		4
.L_584:
        /*0018*/ 	.byte	0x04, 0x17
        /*001a*/ 	.short	(.L_586 - .L_585)
.L_585:
        /*001c*/ 	.word	0x00000000
        /*0020*/ 	.short	0x0001
        /*0022*/ 	.short	0x0008
        /*0024*/ 	.byte	0x00, 0xf0, 0x11, 0x00


	//----- nvinfo : EIATTR_KPARAM_INFO
	.align		4
.L_586:
        /*0028*/ 	.byte	0x04, 0x17
        /*002a*/ 	.short	(.L_588 - .L_587)
.L_587:
        /*002c*/ 	.word	0x00000000
        /*0030*/ 	.short	0x0000
        /*0032*/ 	.short	0x0000
        /*0034*/ 	.byte	0x00, 0xf5, 0x21, 0x00


	//----- nvinfo : EIATTR_SPARSE_MMA_MASK
	.align		4
.L_588:
        /*0038*/ 	.byte	0x03, 0x50
        /*003a*/ 	.short	0x0000


	//----- nvinfo : EIATTR_MAXREG_COUNT
	.align		4
        /*003c*/ 	.byte	0x03, 0x1b
        /*003e*/ 	.short	0x00ff


	//----- nvinfo : EIATTR_MERCURY_ISA_VERSION
	.align		4
        /*0040*/ 	.byte	0x03, 0x5f
        /*0042*/ 	.short	0x0101


	//----- nvinfo : EIATTR_VRC_CTA_INIT_COUNT
	.align		4
        /*0044*/ 	.byte	0x02, 0x4a
	.zero		1
	.zero		1


	//----- nvinfo : EIATTR_EXIT_INSTR_OFFSETS
	.align		4
        /*0048*/ 	.byte	0x04, 0x1c
        /*004a*/ 	.short	(.L_590 - .L_589)


	//   ....[0]....
.L_589:
        /*004c*/ 	.word	0x00000070


	//   ....[1]....
        /*0050*/ 	.word	0x000008a0


	//----- nvinfo : EIATTR_CRS_STACK_SIZE
	.align		4
.L_590:
        /*0054*/ 	.byte	0x04, 0x1e
        /*0056*/ 	.short	(.L_592 - .L_591)
.L_591:
        /*0058*/ 	.word	0x00000000


	//----- nvinfo : EIATTR_CBANK_PARAM_SIZE
	.align		4
.L_592:
        /*005c*/ 	.byte	0x03, 0x19
        /*005e*/ 	.short	0x0018


	//----- nvinfo : EIATTR_PARAM_CBANK
	.align		4
        /*0060*/ 	.byte	0x04, 0x0a
        /*0062*/ 	.short	(.L_594 - .L_593)
	.align		4
.L_593:
        /*0064*/ 	.word	index@(.nv.constant0.a4c_asinf64)
        /*0068*/ 	.short	0x0380
        /*006a*/ 	.short	0x0018


	//----- nvinfo : EIATTR_SW_WAR
	.align		4
.L_594:
        /*006c*/ 	.byte	0x04, 0x36
        /*006e*/ 	.short	(.L_596 - .L_595)
.L_595:
        /*0070*/ 	.word	0x00000008
.L_596:


//--------------------- .nv.info.a4c_acosf64      --------------------------
	.section	.nv.info.a4c_acosf64,"",@"SHT_CUDA_INFO"
	.sectionflags	@""
	.align	4


	//----- nvinfo : EIATTR_CUDA_API_VERSION
	.align		4
        /*0000*/ 	.byte	0x04, 0x37
        /*0002*/ 	.short	(.L_598 - .L_597)
.L_597:
        /*0004*/ 	.word	0x00000082


	//----- nvinfo : EIATTR_KPARAM_INFO
	.align		4
.L_598:
        /*0008*/ 	.byte	0x04, 0x17
        /*000a*/ 	.short	(.L_600 - .L_599)
.L_599:
        /*000c*/ 	.word	0x00000000
        /*0010*/ 	.short	0x0002
        /*0012*/ 	.short	0x0010
        /*0014*/ 	.byte	0x00, 0xf5, 0x21, 0x00


	//----- nvinfo : EIATTR_KPARAM_INFO
	.align		4
.L_600:
        /*0018*/ 	.byte	0x04, 0x17
        /*001a*/ 	.short	(.L_602 - .L_601)
.L_601:
        /*001c*/ 	.word	0x00000000
        /*0020*/ 	.short	0x0001
        /*0022*/ 	.short	0x0008
        /*0024*/ 	.byte	0x00, 0xf0, 0x11, 0x00


	//----- nvinfo : EIATTR_KPARAM_INFO
	.align		4
.L_602:
        /*0028*/ 	.byte	0x04, 0x17
        /*002a*/ 	.short	(.L_604 - .L_603)
.L_603:
        /*002c*/ 	.word	0x00000000
        /*0030*/ 	.short	0x0000
        /*0032*/ 	.short	0x0000
        /*0034*/ 	.byte	0x00, 0xf5, 0x21, 0x00


	//----- nvinfo : EIATTR_SPARSE_MMA_MASK
	.align		4
.L_604:
        /*0038*/ 	.byte	0x03, 0x50
        /*003a*/ 	.short	0x0000


	//----- nvinfo : EIATTR_MAXREG_COUNT
	.align		4
        /*003c*/ 	.byte	0x03, 0x1b
        /*003e*/ 	.short	0x00ff


	//----- nvinfo : EIATTR_MERCURY_ISA_VERSION
	.align		4
        /*0040*/ 	.byte	0x03, 0x5f
        /*0042*/ 	.short	0x0101


	//----- nvinfo : EIATTR_VRC_CTA_INIT_COUNT
	.align		4
        /*0044*/ 	.byte	0x02, 0x4a
	.zero		1
	.zero		1


	//----- nvinfo : EIATTR_EXIT_INSTR_OFFSETS
	.align		4
        /*0048*/ 	.byte	0x04, 0x1c
        /*004a*/ 	.short	(.L_606 - .L_605)


	//   ....[0]....
.L_605:
        /*004c*/ 	.word	0x00000070


	//   ....[1]....
        /*0050*/ 	.word	0x00000980


	//----- nvinfo : EIATTR_CRS_STACK_SIZE
	.align		4
.L_606:
        /*0054*/ 	.byte	0x04, 0x1e
        /*0056*/ 	.short	(.L_608 - .L_607)
.L_607:
        /*0058*/ 	.word	0x00000000


	//----- nvinfo : EIATTR_CBANK_PARAM_SIZE
	.align		4
.L_608:
        /*005c*/ 	.byte	0x03, 0x19
        /*005e*/ 	.short	0x0018


	//----- nvinfo : EIATTR_PARAM_CBANK
	.align		4
        /*0060*/ 	.byte	0x04, 0x0a
        /*0062*/ 	.short	(.L_610 - .L_609)
	.align		4
.L_609:
        /*0064*/ 	.word	index@(.nv.constant0.a4c_acosf64)
        /*0068*/ 	.short	0x0380
        /*006a*/ 	.short	0x0018


	//----- nvinfo : EIATTR_SW_WAR
	.align		4
.L_610:
        /*006c*/ 	.byte	0x04, 0x36
        /*006e*/ 	.short	(.L_612 - .L_611)
.L_611:
        /*0070*/ 	.word	0x00000008
.L_612:


//--------------------- .nv.info.a4c_tanf64       --------------------------
	.section	.nv.info.a4c_tanf64,"",@"SHT_CUDA_INFO"
	.sectionflags	@""
	.align	4


	//----- nvinfo : EIATTR_CUDA_API_VERSION
	.align		4
        /*0000*/ 	.byte	0x04, 0x37
        /*0002*/ 	.short	(.L_614 - .L_613)
.L_613:
        /*0004*/ 	.word	0x00000082


	//----- nvinfo : EIATTR_KPARAM_INFO
	.align		4
.L_614:
        /*0008*/ 	.byte	0x04, 0x17
        /*000a*/ 	.short	(.L_616 - .L_615)
.L_615:
        /*000c*/ 	.word	0x00000000
        /*0010*/ 	.short	0x0002
        /*0012*/ 	.short	0x0010
        /*0014*/ 	.byte	0x00, 0xf5, 0x21, 0x00


	//----- nvinfo : EIATTR_KPARAM_INFO
	.align		4
.L_616:
        /*0018*/ 	.byte	0x04, 0x17
        /*001a*/ 	.short	(.L_618 - .L_617)
.L_617:
        /*001c*/ 	.word	0x00000000
        /*0020*/ 	.short	0x0001
        /*0022*/ 	.short	0x0008
        /*0024*/ 	.byte	0x00, 0xf0, 0x11, 0x00


	//----- nvinfo : EIATTR_KPARAM_INFO
	.align		4
.L_618:
        /*0028*/ 	.byte	0x04, 0x17
        /*002a*/ 	.short	(.L_620 - .L_619)
.L_619:
        /*002c*/ 	.word	0x00000000
        /*0030*/ 	.short	0x0000
        /*0032*/ 	.short	0x0000
        /*0034*/ 	.byte	0x00, 0xf5, 0x21, 0x00


	//----- nvinfo : EIATTR_SPARSE_MMA_MASK
	.align		4
.L_620:
        /*0038*/ 	.byte	0x03, 0x50
        /*003a*/ 	.short	0x0000


	//----- nvinfo : EIATTR_MAXREG_COUNT
	.align		4
        /*003c*/ 	.byte	0x03, 0x1b
        /*003e*/ 	.short	0x00ff


	//----- nvinfo : EIATTR_MERCURY_ISA_VERSION
	.align		4
        /*0040*/ 	.byte	0x03, 0x5f
        /*0042*/ 	.short	0x0101


	//----- nvinfo : EIATTR_VRC_CTA_INIT_COUNT
	.align		4
        /*0044*/ 	.byte	0x02, 0x4a
	.zero		1
	.zero		1


	//----- nvinfo : EIATTR_EXIT_INSTR_OFFSETS
	.align		4
        /*0048*/ 	.byte	0x04, 0x1c
        /*004a*/ 	.short	(.L_622 - .L_621)


	//   ....[0]....
.L_621:
        /*004c*/ 	.word	0x00000080


	//   ....[1]....
        /*0050*/ 	.word	0x00000700


	//----- nvinfo : EIATTR_CRS_STACK_SIZE
	.align		4
.L_622:
        /*0054*/ 	.byte	0x04, 0x1e
        /*0056*/ 	.short	(.L_624 - .L_623)
.L_623:
        /*0058*/ 	.word	0x00000000


	//----- nvinfo : EIATTR_CBANK_PARAM_SIZE
	.align		4
.L_624:
        /*005c*/ 	.byte	0x03, 0x19
        /*005e*/ 	.short	0x0018


	//----- nvinfo : EIATTR_PARAM_CBANK
	.align		4
        /*0060*/ 	.byte	0x04, 0x0a
        /*0062*/ 	.short	(.L_626 - .L_625)
	.align		4
.L_625:
        /*0064*/ 	.word	index@(.nv.constant0.a4c_tanf64)
        /*0068*/ 	.short	0x0380
        /*006a*/ 	.short	0x0018


	//----- nvinfo : EIATTR_SW_WAR
	.align		4
.L_626:
        /*006c*/ 	.byte	0x04, 0x36
        /*006e*/ 	.short	(.L_628 - .L_627)
.L_627:
        /*0070*/ 	.word	0x00000008
.L_628:


//--------------------- .nv.info.a4c_sinf64       --------------------------
	.section	.nv.info.a4c_sinf64,"",@"SHT_CUDA_INFO"
	.sectionflags	@""
	.align	4


	//----- nvinfo : EIATTR_CUDA_API_VERSION
	.align		4
        /*0000*/ 	.byte	0x04, 0x37
        /*0002*/ 	.short	(.L_630 - .L_629)
.L_629:
        /*0004*/ 	.word	0x00000082


	//----- nvinfo : EIATTR_KPARAM_INFO
	.align		4
.L_630:
        /*0008*/ 	.byte	0x04, 0x17
        /*000a*/ 	.short	(.L_632 - .L_631)
.L_631:
        /*000c*/ 	.word	0x00000000
        /*0010*/ 	.short	0x0002
        /*0012*/ 	.short	0x0010
        /*0014*/ 	.byte	0x00, 0xf5, 0x21, 0x00


	//----- nvinfo : EIATTR_KPARAM_INFO
	.align		4
.L_632:
        /*0018*/ 	.byte	0x04, 0x17
        /*001a*/ 	.short	(.L_634 - .L_633)
.L_633:
        /*001c*/ 	.word	0x00000000
        /*0020*/ 	.short	0x0001
        /*0022*/ 	.short	0x0008
        /*0024*/ 	.byte	0x00, 0xf0, 0x11, 0x00


	//----- nvinfo : EIATTR_KPARAM_INFO
	.align		4
.L_634:
        /*0028*/ 	.byte	0x04, 0x17
        /*002a*/ 	.short	(.L_636 - .L_635)
.L_635:
        /*002c*/ 	.word	0x00000000
        /*0030*/ 	.short	0x0000
        /*0032*/ 	.short	0x0000
        /*0034*/ 	.byte	0x00, 0xf5, 0x21, 0x00


	//----- nvinfo : EIATTR_SPARSE_MMA_MASK
	.align		4
.L_636:
        /*0038*/ 	.byte	0x03, 0x50
        /*003a*/ 	.short	0x0000


	//----- nvinfo : EIATTR_MAXREG_COUNT
	.align		4
        /*003c*/ 	.byte	0x03, 0x1b
        /*003e*/ 	.short	0x00ff


	//----- nvinfo : EIATTR_MERCURY_ISA_VERSION
	.align		4
        /*0040*/ 	.byte	0x03, 0x5f
        /*0042*/ 	.short	0x0101


	//----- nvinfo : EIATTR_VRC_CTA_INIT_COUNT
	.align		4
        /*0044*/ 	.byte	0x02, 0x4a
	.zero		1
	.zero		1


	//----- nvinfo : EIATTR_EXIT_INSTR_OFFSETS
	.align		4
        /*0048*/ 	.byte	0x04, 0x1c
        /*004a*/ 	.short	(.L_638 - .L_637)


	//   ....[0]....
.L_637:
        /*004c*/ 	.word	0x00000080


	//   ....[1]....
        /*0050*/ 	.word	0x000004e0


	//----- nvinfo : EIATTR_CRS_STACK_SIZE
	.align		4
.L_638:
        /*0054*/ 	.byte	0x04, 0x1e
        /*0056*/ 	.short	(.L_640 - .L_639)
.L_639:
        /*0058*/ 	.word	0x00000000


	//----- nvinfo : EIATTR_CBANK_PARAM_SIZE
	.align		4
.L_640:
        /*005c*/ 	.byte	0x03, 0x19
        /*005e*/ 	.short	0x0018


	//----- nvinfo : EIATTR_PARAM_CBANK
	.align		4
        /*0060*/ 	.byte	0x04, 0x0a
        /*0062*/ 	.short	(.L_642 - .L_641)
	.align		4
.L_641:
        /*0064*/ 	.word	index@(.nv.constant0.a4c_sinf64)
        /*0068*/ 	.short	0x0380
        /*006a*/ 	.short	0x0018


	//----- nvinfo : EIATTR_SW_WAR
	.align		4
.L_642:
        /*006c*/ 	.byte	0x04, 0x36
        /*006e*/ 	.short	(.L_644 - .L_643)
.L_643:
        /*0070*/ 	.word	0x00000008
.L_644:


//--------------------- .nv.info.a4c_cosf64       --------------------------
	.section	.nv.info.a4c_cosf64,"",@"SHT_CUDA_INFO"
	.sectionflags	@""
	.align	4


	//----- nvinfo : EIATTR_CUDA_API_VERSION
	.align		4
        /*0000*/ 	.byte	0x04, 0x37
        /*0002*/ 	.short	(.L_646 - .L_645)
.L_645:
        /*0004*/ 	.word	0x00000082


	//----- nvinfo : EIATTR_KPARAM_INFO
	.align		4
.L_646:
        /*0008*/ 	.byte	0x04, 0x17
        /*000a*/ 	.short	(.L_648 - .L_647)
.L_647:
        /*000c*/ 	.word	0x00000000
        /*0010*/ 	.short	0x0002
        /*0012*/ 	.short	0x0010
        /*0014*/ 	.byte	0x00, 0xf5, 0x21, 0x00


	//----- nvinfo : EIATTR_KPARAM_INFO
	.align		4
.L_648:
        /*0018*/ 	.byte	0x04, 0x17
        /*001a*/ 	.short	(.L_650 - .L_649)
.L_649:
        /*001c*/ 	.word	0x00000000
        /*0020*/ 	.short	0x0001
        /*0022*/ 	.short	0x0008
        /*0024*/ 	.byte	0x00, 0xf0, 0x11, 0x00


	//----- nvinfo : EIATTR_KPARAM_INFO
	.align		4
.L_650:
        /*0028*/ 	.byte	0x04, 0x17
        /*002a*/ 	.short	(.L_652 - .L_651)
.L_651:
        /*002c*/ 	.word	0x00000000
        /*0030*/ 	.short	0x0000
        /*0032*/ 	.short	0x0000
        /*0034*/ 	.byte	0x00, 0xf5, 0x21, 0x00


	//----- nvinfo : EIATTR_SPARSE_MMA_MASK
	.align		4
.L_652:
        /*0038*/ 	.byte	0x03, 0x50
        /*003a*/ 	.short	0x0000


	//----- nvinfo : EIATTR_MAXREG_COUNT
	.align		4
        /*003c*/ 	.byte	0x03, 0x1b
        /*003e*/ 	.short	0x00ff


	//----- nvinfo : EIATTR_MERCURY_ISA_VERSION
	.align		4
        /*0040*/ 	.byte	0x03, 0x5f
        /*0042*/ 	.short	0x0101


	//----- nvinfo : EIATTR_VRC_CTA_INIT_COUNT
	.align		4
        /*0044*/ 	.byte	0x02, 0x4a
	.zero		1
	.zero		1


	//----- nvinfo : EIATTR_EXIT_INSTR_OFFSETS
	.align		4
        /*0048*/ 	.byte	0x04, 0x1c
        /*004a*/ 	.short	(.L_654 - .L_653)


	//   ....[0]....
.L_653:
        /*004c*/ 	.word	0x00000070


	//   ....[1]....
        /*0050*/ 	.word	0x00000930


	//----- nvinfo : EIATTR_CRS_STACK_SIZE
	.align		4
.L_654:
        /*0054*/ 	.byte	0x04, 0x1e
        /*0056*/ 	.short	(.L_656 - .L_655)
.L_655:
        /*0058*/ 	.word	0x00000000


	//----- nvinfo : EIATTR_CBANK_PARAM_SIZE
	.align		4
.L_656:
        /*005c*/ 	.byte	0x03, 0x19
        /*005e*/ 	.short	0x0018


	//----- nvinfo : EIATTR_PARAM_CBANK
	.align		4
        /*0060*/ 	.byte	0x04, 0x0a
        /*0062*/ 	.short	(.L_658 - .L_657)
	.align		4
.L_657:
        /*0064*/ 	.word	index@(.nv.constant0.a4c_cosf64)
        /*0068*/ 	.short	0x0380
        /*006a*/ 	.short	0x0018


	//----- nvinfo : EIATTR_SW_WAR
	.align		4
.L_658:
        /*006c*/ 	.byte	0x04, 0x36
        /*006e*/ 	.short	(.L_660 - .L_659)
.L_659:
        /*0070*/ 	.word	0x00000008
.L_660:


//--------------------- .nv.info.a4c_copysignf64  --------------------------
	.section	.nv.info.a4c_copysignf64,"",@"SHT_CUDA_INFO"
	.sectionflags	@""
	.align	4


	//----- nvinfo : EIATTR_CUDA_API_VERSION
	.align		4
        /*0000*/ 	.byte	0x04, 0x37
        /*0002*/ 	.short	(.L_662 - .L_661)
.L_661:
        /*0004*/ 	.word	0x00000082


	//----- nvinfo : EIATTR_KPARAM_INFO
	.align		4
.L_662:
        /*0008*/ 	.byte	0x04, 0x17
        /*000a*/ 	.short	(.L_664 - .L_663)
.L_663:
        /*000c*/ 	.word	0x00000000
        /*0010*/ 	.short	0x0003
        /*0012*/ 	.short	0x0018
        /*0014*/ 	.byte	0x00, 0xf5, 0x21, 0x00


	//----- nvinfo : EIATTR_KPARAM_INFO
	.align		4
.L_664:
        /*0018*/ 	.byte	0x04, 0x17
        /*001a*/ 	.short	(.L_666 - .L_665)
.L_665:
        /*001c*/ 	.word	0x00000000
        /*0020*/ 	.short	0x0002
        /*0022*/ 	.short	0x0010
        /*0024*/ 	.byte	0x00, 0xf5, 0x21, 0x00


	//----- nvinfo : EIATTR_KPARAM_INFO
	.align		4
.L_666:
        /*0028*/ 	.byte	0x04, 0x17
        /*002a*/ 	.short	(.L_668 - .L_667)
.L_667:
        /*002c*/ 	.word	0x00000000
        /*0030*/ 	.short	0x0001
        /*0032*/ 	.short	0x0008
        /*0034*/ 	.byte	0x00, 0xf0, 0x11, 0x00


	//----- nvinfo : EIATTR_KPARAM_INFO
	.align		4
.L_668:
        /*0038*/ 	.byte	0x04, 0x17
        /*003a*/ 	.short	(.L_670 - .L_669)
.L_669:
        /*003c*/ 	.word	0x00000000
        /*0040*/ 	.short	0x0000
        /*0042*/ 	.short	0x0000
        /*0044*/ 	.byte	0x00, 0xf5, 0x21, 0x00


	//----- nvinfo : EIATTR_SPARSE_MMA_MASK
	.align		4
.L_670:
        /*0048*/ 	.byte	0x03, 0x50
        /*004a*/ 	.short	0x0000


	//----- nvinfo : EIATTR_MAXREG_COUNT
	.align		4
        /*004c*/ 	.byte	0x03, 0x1b
        /*004e*/ 	.short	0x00ff


	//----- nvinfo : EIATTR_MERCURY_ISA_VERSION
	.align		4
        /*0050*/ 	.byte	0x03, 0x5f
        /*0052*/ 	.short	0x0101


	//----- nvinfo : EIATTR_VRC_CTA_INIT_COUNT
	.align		4
        /*0054*/ 	.byte	0x02, 0x4a
	.zero		1
	.zero		1


	//----- nvinfo : EIATTR_EXIT_INSTR_OFFSETS
	.align		4
        /*0058*/ 	.byte	0x04, 0x1c
        /*005a*/ 	.short	(.L_672 - .L_671)


	//   ....[0]....
.L_671:
        /*005c*/ 	.word	0x00000070


	//   ....[1]....
        /*0060*/ 	.word	0x00000190


	//----- nvinfo : EIATTR_CRS_STACK_SIZE
	.align		4
.L_672:
        /*0064*/ 	.byte	0x04, 0x1e
        /*0066*/ 	.short	(.L_674 - .L_673)
.L_673:
        /*0068*/ 	.word	0x00000000


	//----- nvinfo : EIATTR_CBANK_PARAM_SIZE
	.align		4
.L_674:
        /*006c*/ 	.byte	0x03, 0x19
        /*006e*/ 	.short	0x0020


	//----- nvinfo : EIATTR_PARAM_CBANK
	.align		4
        /*0070*/ 	.byte	0x04, 0x0a
        /*0072*/ 	.short	(.L_676 - .L_675)
	.align		4
.L_675:
        /*0074*/ 	.word	index@(.nv.constant0.a4c_copysignf64)
        /*0078*/ 	.short	0x0380
        /*007a*/ 	.short	0x0020


	//----- nvinfo : EIATTR_SW_WAR
	.align		4
.L_676:
        /*007c*/ 	.byte	0x04, 0x36
        /*007e*/ 	.short	(.L_678 - .L_677)
.L_677:
        /*0080*/ 	.word	0x00000008
.L_678:


//--------------------- .nv.info.a4c_minf64       --------------------------
	.section	.nv.info.a4c_minf64,"",@"SHT_CUDA_INFO"
	.sectionflags	@""
	.align	4


	//----- nvinfo : EIATTR_CUDA_API_VERSION
	.align		4
        /*0000*/ 	.byte	0x04, 0x37
        /*0002*/ 	.short	(.L_680 - .L_679)
.L_679:
        /*0004*/ 	.word	0x00000082


	//----- nvinfo : EIATTR_KPARAM_INFO
	.align		4
.L_680:
        /*0008*/ 	.byte	0x04, 0x17
        /*000a*/ 	.short	(.L_682 - .L_681)
.L_681:
        /*000c*/ 	.word	0x00000000
        /*0010*/ 	.short	0x0003
        /*0012*/ 	.short	0x0018
        /*0014*/ 	.byte	0x00, 0xf5, 0x21, 0x00


	//----- nvinfo : EIATTR_KPARAM_INFO
	.align		4
.L_682:
        /*0018*/ 	.byte	0x04, 0x17
        /*001a*/ 	.short	(.L_684 - .L_683)
.L_683:
        /*001c*/ 	.word	0x00000000
        /*0020*/ 	.short	0x0002
        /*0022*/ 	.short	0x0010
        /*0024*/ 	.byte	0x00, 0xf5, 0x21, 0x00


	//----- nvinfo : EIATTR_KPARAM_INFO
	.align		4
.L_684:
        /*0028*/ 	.byte	0x04, 0x17
        /*002a*/ 	.short	(.L_686 - .L_685)
.L_685:
        /*002c*/ 	.word	0x00000000
        /*0030*/ 	.short	0x0001
        /*0032*/ 	.short	0x0008
        /*0034*/ 	.byte	0x00, 0xf0, 0x11, 0x00


	//----- nvinfo : EIATTR_KPARAM_INFO
	.align		4
.L_686:
        /*0038*/ 	.byte	0x04, 0x17
        /*003a*/ 	.short	(.L_688 - .L_687)
.L_687:
        /*003c*/ 	.word	0x00000000
        /*0040*/ 	.short	0x0000
        /*0042*/ 	.short	0x0000
        /*0044*/ 	.byte	0x00, 0xf5, 0x21, 0x00


	//----- nvinfo : EIATTR_SPARSE_MMA_MASK
	.align		4
.L_688:
        /*0048*/ 	.byte	0x03, 0x50
        /*004a*/ 	.short	0x0000


	//----- nvinfo : EIATTR_MAXREG_COUNT
	.align		4
        /*004c*/ 	.byte	0x03, 0x1b
        /*004e*/ 	.short	0x00ff


	//----- nvinfo : EIATTR_MERCURY_ISA_VERSION
	.align		4
        /*0050*/ 	.byte	0x03, 0x5f
        /*0052*/ 	.short	0x0101


	//----- nvinfo : EIATTR_VRC_CTA_INIT_COUNT
	.align		4
        /*0054*/ 	.byte	0x02, 0x4a
	.zero		1
	.zero		1


	//----- nvinfo : EIATTR_EXIT_INSTR_OFFSETS
	.align		4
        /*0058*/ 	.byte	0x04, 0x1c
        /*005a*/ 	.short	(.L_690 - .L_689)


	//   ....[0]....
.L_689:
        /*005c*/ 	.word	0x00000070


	//   ....[1]....
        /*0060*/ 	.word	0x000001f0


	//----- nvinfo : EIATTR_CRS_STACK_SIZE
	.align		4
.L_690:
        /*0064*/ 	.byte	0x04, 0x1e
        /*0066*/ 	.short	(.L_692 - .L_691)
.L_691:
        /*0068*/ 	.word	0x00000000


	//----- nvinfo : EIATTR_CBANK_PARAM_SIZE
	.align		4
.L_692:
        /*006c*/ 	.byte	0x03, 0x19
        /*006e*/ 	.short	0x0020


	//----- nvinfo : EIATTR_PARAM_CBANK
	.align		4
        /*0070*/ 	.byte	0x04, 0x0a
        /*0072*/ 	.short	(.L_694 - .L_693)
	.align		4
.L_693:
        /*0074*/ 	.word	index@(.nv.constant0.a4c_minf64)
        /*0078*/ 	.short	0x0380
        /*007a*/ 	.short	0x0020


	//----- nvinfo : EIATTR_SW_WAR
	.align		4
.L_694:
        /*007c*/ 	.byte	0x04, 0x36
        /*007e*/ 	.short	(.L_696 - .L_695)
.L_695:
        /*0080*/ 	.word	0x00000008
.L_696:


//--------------------- .nv.info.a4c_maxf64       --------------------------
	.section	.nv.info.a4c_maxf64,"",@"SHT_CUDA_INFO"
	.sectionflags	@""
	.align	4


	//----- nvinfo : EIATTR_CUDA_API_VERSION
	.align		4
        /*0000*/ 	.byte	0x04, 0x37
        /*0002*/ 	.short	(.L_698 - .L_697)
.L_697:
        /*0004*/ 	.word	0x00000082


	//----- nvinfo : EIATTR_KPARAM_INFO
	.align		4
.L_698:
        /*0008*/ 	.byte	0x04, 0x17
        /*000a*/ 	.short	(.L_700 - .L_699)
.L_699:
        /*000c*/ 	.word	0x00000000
        /*0010*/ 	.short	0x0003
        /*0012*/ 	.short	0x0018
        /*0014*/ 	.byte	0x00, 0xf5, 0x21, 0x00


	//----- nvinfo : EIATTR_KPARAM_INFO
	.align		4
.L_700:
        /*0018*/ 	.byte	0x04, 0x17
        /*001a*/ 	.short	(.L_702 - .L_701)
.L_701:
        /*001c*/ 	.word	0x00000000
        /*0020*/ 	.short	0x0002
        /*0022*/ 	.short	0x0010
        /*0024*/ 	.byte	0x00, 0xf5, 0x21, 0x00


	//----- nvinfo : EIATTR_KPARAM_INFO
	.align		4
.L_702:
        /*0028*/ 	.byte	0x04, 0x17
        /*002a*/ 	.short	(.L_704 - .L_703)
.L_703:
        /*002c*/ 	.word	0x00000000
        /*0030*/ 	.short	0x0001
        /*0032*/ 	.short	0x0008
        /*0034*/ 	.byte	0x00, 0xf0, 0x11, 0x00


	//----- nvinfo : EIATTR_KPARAM_INFO
	.align		4
.L_704:
        /*0038*/ 	.byte	0x04, 0x17
        /*003a*/ 	.short	(.L_706 - .L_705)
.L_705:
        /*003c*/ 	.word	0x00000000
        /*0040*/ 	.short	0x0000
        /*0042*/ 	.short	0x0000
        /*0044*/ 	.byte	0x00, 0xf5, 0x21, 0x00


	//----- nvinfo : EIATTR_SPARSE_MMA_MASK
	.align		4
.L_706:
        /*0048*/ 	.byte	0x03, 0x50
        /*004a*/ 	.short	0x0000


	//----- nvinfo : EIATTR_MAXREG_COUNT
	.align		4
        /*004c*/ 	.byte	0x03, 0x1b
        /*004e*/ 	.short	0x00ff


	//----- nvinfo : EIATTR_MERCURY_ISA_VERSION
	.align		4
        /*0050*/ 	.byte	0x03, 0x5f
        /*0052*/ 	.short	0x0101


	//----- nvinfo : EIATTR_VRC_CTA_INIT_COUNT
	.align		4
        /*0054*/ 	.byte	0x02, 0x4a
	.zero		1
	.zero		1


	//----- nvinfo : EIATTR_EXIT_INSTR_OFFSETS
	.align		4
        /*0058*/ 	.byte	0x04, 0x1c
        /*005a*/ 	.short	(.L_708 - .L_707)


	//   ....[0]....
.L_707:
        /*005c*/ 	.word	0x00000070


	//   ....[1]....
        /*0060*/ 	.word	0x000001f0


	//----- nvinfo : EIATTR_CRS_STACK_SIZE
	.align		4
.L_708:
        /*0064*/ 	.byte	0x04, 0x1e
        /*0066*/ 	.short	(.L_710 - .L_709)
.L_709:
        /*0068*/ 	.word	0x00000000


	//----- nvinfo : EIATTR_CBANK_PARAM_SIZE
	.align		4
.L_710:
        /*006c*/ 	.byte	0x03, 0x19
        /*006e*/ 	.short	0x0020


	//----- nvinfo : EIATTR_PARAM_CBANK
	.align		4
        /*0070*/ 	.byte	0x04, 0x0a
        /*0072*/ 	.short	(.L_712 - .L_711)
	.align		4
.L_711:
        /*0074*/ 	.word	index@(.nv.constant0.a4c_maxf64)
        /*0078*/ 	.short	0x0380
        /*007a*/ 	.short	0x0020


	//----- nvinfo : EIATTR_SW_WAR
	.align		4
.L_712:
        /*007c*/ 	.byte	0x04, 0x36
        /*007e*/ 	.short	(.L_714 - .L_713)
.L_713:
        /*0080*/ 	.word	0x00000008
.L_714:


//--------------------- .nv.info.a4c_absf64       --------------------------
	.section	.nv.info.a4c_absf64,"",@"SHT_CUDA_INFO"
	.sectionflags	@""
	.align	4


	//----- nvinfo : EIATTR_CUDA_API_VERSION
	.align		4
        /*0000*/ 	.byte	0x04, 0x37
        /*0002*/ 	.short	(.L_716 - .L_715)
.L_715:
        /*0004*/ 	.word	0x00000082


	//----- nvinfo : EIATTR_KPARAM_INFO
	.align		4
.L_716:
        /*0008*/ 	.byte	0x04, 0x17
        /*000a*/ 	.short	(.L_718 - .L_717)
.L_717:
        /*000c*/ 	.word	0x00000000
        /*0010*/ 	.short	0x0002
        /*0012*/ 	.short	0x0010
        /*0014*/ 	.byte	0x00, 0xf5, 0x21, 0x00


	//----- nvinfo : EIATTR_KPARAM_INFO
	.align		4
.L_718:
        /*0018*/ 	.byte	0x04, 0x17
        /*001a*/ 	.short	(.L_720 - .L_719)
.L_719:
        /*001c*/ 	.word	0x00000000
        /*0020*/ 	.short	0x0001
        /*0022*/ 	.short	0x0008
        /*0024*/ 	.byte	0x00, 0xf0, 0x11, 0x00


	//----- nvinfo : EIATTR_KPARAM_INFO
	.align		4
.L_720:
        /*0028*/ 	.byte	0x04, 0x17
        /*002a*/ 	.short	(.L_722 - .L_721)
.L_721:
        /*002c*/ 	.word	0x00000000
        /*0030*/ 	.short	0x0000
        /*0032*/ 	.short	0x0000
        /*0034*/ 	.byte	0x00, 0xf5, 0x21, 0x00


	//----- nvinfo : EIATTR_SPARSE_MMA_MASK
	.align		4
.L_722:
        /*0038*/ 	.byte	0x03, 0x50
        /*003a*/ 	.short	0x0000


	//----- nvinfo : EIATTR_MAXREG_COUNT
	.align		4
        /*003c*/ 	.byte	0x03, 0x1b
        /*003e*/ 	.short	0x00ff


	//----- nvinfo : EIATTR_MERCURY_ISA_VERSION
	.align		4
        /*0040*/ 	.byte	0x03, 0x5f
        /*0042*/ 	.short	0x0101


	//----- nvinfo : EIATTR_VRC_CTA_INIT_COUNT
	.align		4
        /*0044*/ 	.byte	0x02, 0x4a
	.zero		1
	.zero		1


	//----- nvinfo : EIATTR_EXIT_INSTR_OFFSETS
	.align		4
        /*0048*/ 	.byte	0x04, 0x1c
        /*004a*/ 	.short	(.L_724 - .L_723)


	//   ....[0]....
.L_723:
        /*004c*/ 	.word	0x00000070


	//   ....[1]....
        /*0050*/ 	.word	0x00000150


	//----- nvinfo : EIATTR_CRS_STACK_SIZE
	.align		4
.L_724:
        /*0054*/ 	.byte	0x04, 0x1e
        /*0056*/ 	.short	(.L_726 - .L_725)
.L_725:
        /*0058*/ 	.word	0x00000000


	//----- nvinfo : EIATTR_CBANK_PARAM_SIZE
	.align		4
.L_726:
        /*005c*/ 	.byte	0x03, 0x19
        /*005e*/ 	.short	0x0018


	//----- nvinfo : EIATTR_PARAM_CBANK
	.align		4
        /*0060*/ 	.byte	0x04, 0x0a
        /*0062*/ 	.short	(.L_728 - .L_727)
	.align		4
.L_727:
        /*0064*/ 	.word	index@(.nv.constant0.a4c_absf64)
        /*0068*/ 	.short	0x0380
        /*006a*/ 	.short	0x0018


	//----- nvinfo : EIATTR_SW_WAR
	.align		4
.L_728:
        /*006c*/ 	.byte	0x04, 0x36
        /*006e*/ 	.short	(.L_730 - .L_729)
.L_729:
        /*0070*/ 	.word	0x00000008
.L_730:


//--------------------- .nv.info.a4c_truncf64     --------------------------
	.section	.nv.info.a4c_truncf64,"",@"SHT_CUDA_INFO"
	.sectionflags	@""
	.align	4


	//----- nvinfo : EIATTR_CUDA_API_VERSION
	.align		4
        /*0000*/ 	.byte	0x04, 0x37
        /*0002*/ 	.short	(.L_732 - .L_731)
.L_731:
        /*0004*/ 	.word	0x00000082


	//----- nvinfo : EIATTR_KPARAM_INFO
	.align		4
.L_732:
        /*0008*/ 	.byte	0x04, 0x17
        /*000a*/ 	.short	(.L_734 - .L_733)
.L_733:
        /*000c*/ 	.word	0x00000000
        /*0010*/ 	.short	0x0002
        /*0012*/ 	.short	0x0010
        /*0014*/ 	.byte	0x00, 0xf5, 0x21, 0x00


	//----- nvinfo : EIATTR_KPARAM_INFO
	.align		4
.L_734:
        /*0018*/ 	.byte	0x04, 0x17
        /*001a*/ 	.short	(.L_736 - .L_735)
.L_735:
        /*001c*/ 	.word	0x00000000
        /*0020*/ 	.short	0x0001
        /*0022*/ 	.short	0x0008
        /*0024*/ 	.byte	0x00, 0xf0, 0x11, 0x00


	//----- nvinfo : EIATTR_KPARAM_INFO
	.align		4
.L_736:
        /*0028*/ 	.byte	0x04, 0x17
        /*002a*/ 	.short	(.L_738 - .L_737)
.L_737:
        /*002c*/ 	.word	0x00000000
        /*0030*/ 	.short	0x0000
        /*0032*/ 	.short	0x0000
        /*0034*/ 	.byte	0x00, 0xf5, 0x21, 0x00


	//----- nvinfo : EIATTR_SPARSE_MMA_MASK
	.align		4
.L_738:
        /*0038*/ 	.byte	0x03, 0x50
        /*003a*/ 	.short	0x0000


	//----- nvinfo : EIATTR_MAXREG_COUNT
	.align		4
        /*003c*/ 	.byte	0x03, 0x1b
        /*003e*/ 	.short	0x00ff


	//----- nvinfo : EIATTR_MERCURY_ISA_VERSION
	.align		4
        /*0040*/ 	.byte	0x03, 0x5f
        /*0042*/ 	.short	0x0101


	//----- nvinfo : EIATTR_VRC_CTA_INIT_COUNT
	.align		4
        /*0044*/ 	.byte	0x02, 0x4a
	.zero		1
	.zero		1


	//----- nvinfo : EIATTR_EXIT_INSTR_OFFSETS
	.align		4
        /*0048*/ 	.byte	0x04, 0x1c
        /*004a*/ 	.short	(.L_740 - .L_739)


	//   ....[0]....
.L_739:
        /*004c*/ 	.word	0x00000070


	//   ....[1]....
        /*0050*/ 	.word	0x00000150


	//----- nvinfo : EIATTR_CRS_STACK_SIZE
	.align		4
.L_740:
        /*0054*/ 	.byte	0x04, 0x1e
        /*0056*/ 	.short	(.L_742 - .L_741)
.L_741:
        /*0058*/ 	.word	0x00000000


	//----- nvinfo : EIATTR_CBANK_PARAM_SIZE
	.align		4
.L_742:
        /*005c*/ 	.byte	0x03, 0x19
        /*005e*/ 	.short	0x0018


	//----- nvinfo : EIATTR_PARAM_CBANK
	.align		4
        /*0060*/ 	.byte	0x04, 0x0a
        /*0062*/ 	.short	(.L_744 - .L_743)
	.align		4
.L_743:
        /*0064*/ 	.word	index@(.nv.constant0.a4c_truncf64)
        /*0068*/ 	.short	0x0380
        /*006a*/ 	.short	0x0018


	//----- nvinfo : EIATTR_SW_WAR
	.align		4
.L_744:
        /*006c*/ 	.byte	0x04, 0x36
        /*006e*/ 	.short	(.L_746 - .L_745)
.L_745:
        /*0070*/ 	.word	0x00000008
.L_746:


//--------------------- .nv.info.a4c_roundf64     --------------------------
	.section	.nv.info.a4c_roundf64,"",@"SHT_CUDA_INFO"
	.sectionflags	@""
	.align	4


	//----- nvinfo : EIATTR_CUDA_API_VERSION
	.align		4
        /*0000*/ 	.byte	0x04, 0x37
        /*0002*/ 	.short	(.L_748 - .L_747)
.L_747:
        /*0004*/ 	.word	0x00000082


	//----- nvinfo : EIATTR_KPARAM_INFO
	.align		4
.L_748:
        /*0008*/ 	.byte	0x04, 0x17
        /*000a*/ 	.short	(.L_750 - .L_749)
.L_749:
        /*000c*/ 	.word	0x00000000
        /*0010*/ 	.short	0x0002
        /*0012*/ 	.short	0x0010
        /*0014*/ 	.byte	0x00, 0xf5, 0x21, 0x00


	//----- nvinfo : EIATTR_KPARAM_INFO
	.align		4
.L_750:
        /*0018*/ 	.byte	0x04, 0x17
        /*001a*/ 	.short	(.L_752 - .L_751)
.L_751:
        /*001c*/ 	.word	0x00000000
        /*0020*/ 	.short	0x0001
        /*0022*/ 	.short	0x0008
        /*0024*/ 	.byte	0x00, 0xf0, 0x11, 0x00


	//----- nvinfo : EIATTR_KPARAM_INFO
	.align		4
.L_752:
        /*0028*/ 	.byte	0x04, 0x17
        /*002a*/ 	.short	(.L_754 - .L_753)
.L_753:
        /*002c*/ 	.word	0x00000000
        /*0030*/ 	.short	0x0000
        /*0032*/ 	.short	0x0000
        /*0034*/ 	.byte	0x00, 0xf5, 0x21, 0x00


	//----- nvinfo : EIATTR_SPARSE_MMA_MASK
	.align		4
.L_754:
        /*0038*/ 	.byte	0x03, 0x50
        /*003a*/ 	.short	0x0000


	//----- nvinfo : EIATTR_MAXREG_COUNT
	.align		4
        /*003c*/ 	.byte	0x03, 0x1b
        /*003e*/ 	.short	0x00ff


	//----- nvinfo : EIATTR_MERCURY_ISA_VERSION
	.align		4
        /*0040*/ 	.byte	0x03, 0x5f
        /*0042*/ 	.short	0x0101


	//----- nvinfo : EIATTR_VRC_CTA_INIT_COUNT
	.align		4
        /*0044*/ 	.byte	0x02, 0x4a
	.zero		1
	.zero		1


	//----- nvinfo : EIATTR_EXIT_INSTR_OFFSETS
	.align		4
        /*0048*/ 	.byte	0x04, 0x1c
        /*004a*/ 	.short	(.L_756 - .L_755)


	//   ....[0]....
.L_755:
        /*004c*/ 	.word	0x00000070


	//   ....[1]....
        /*0050*/ 	.word	0x00000190


	//----- nvinfo : EIATTR_CRS_STACK_SIZE
	.align		4
.L_756:
        /*0054*/ 	.byte	0x04, 0x1e
        /*0056*/ 	.short	(.L_758 - .L_757)
.L_757:
        /*0058*/ 	.word	0x00000000


	//----- nvinfo : EIATTR_CBANK_PARAM_SIZE
	.align		4
.L_758:
        /*005c*/ 	.byte	0x03, 0x19
        /*005e*/ 	.short	0x0018


	//----- nvinfo : EIATTR_PARAM_CBANK
	.align		4
        /*0060*/ 	.byte	0x04, 0x0a
        /*0062*/ 	.short	(.L_760 - .L_759)
	.align		4
.L_759:
        /*0064*/ 	.word	index@(.nv.constant0.a4c_roundf64)
        /*0068*/ 	.short	0x0380
        /*006a*/ 	.short	0x0018


	//----- nvinfo : EIATTR_SW_WAR
	.align		4
.L_760:
        /*006c*/ 	.byte	0x04, 0x36
        /*006e*/ 	.short	(.L_762 - .L_761)
.L_761:
        /*0070*/ 	.word	0x00000008
.L_762:


//--------------------- .nv.info.a4c_floorf64     --------------------------
	.section	.nv.info.a4c_floorf64,"",@"SHT_CUDA_INFO"
	.sectionflags	@""
	.align	4


	//----- nvinfo : EIATTR_CUDA_API_VERSION
	.align		4
        /*0000*/ 	.byte	0x04, 0x37
        /*0002*/ 	.short	(.L_764 - .L_763)
.L_763:
        /*0004*/ 	.word	0x00000082


	//----- nvinfo : EIATTR_KPARAM_INFO
	.align		4
.L_764:
        /*0008*/ 	.byte	0x04, 0x17
        /*000a*/ 	.short	(.L_766 - .L_765)
.L_765:
        /*000c*/ 	.word	0x00000000
        /*0010*/ 	.short	0x0002
        /*0012*/ 	.short	0x0010
        /*0014*/ 	.byte	0x00, 0xf5, 0x21, 0x00


	//----- nvinfo : EIATTR_KPARAM_INFO
	.align		4
.L_766:
        /*0018*/ 	.byte	0x04, 0x17
        /*001a*/ 	.short	(.L_768 - .L_767)
.L_767:
        /*001c*/ 	.word	0x00000000
        /*0020*/ 	.short	0x0001
        /*0022*/ 	.short	0x0008
        /*0024*/ 	.byte	0x00, 0xf0, 0x11, 0x00


	//----- nvinfo : EIATTR_KPARAM_INFO
	.align		4
.L_768:
        /*0028*/ 	.byte	0x04, 0x17
        /*002a*/ 	.short	(.L_770 - .L_769)
.L_769:
        /*002c*/ 	.word	0x00000000
        /*0030*/ 	.short	0x0000
        /*0032*/ 	.short	0x0000
        /*0034*/ 	.byte	0x00, 0xf5, 0x21, 0x00


	//----- nvinfo : EIATTR_SPARSE_MMA_MASK
	.align		4
.L_770:
        /*0038*/ 	.byte	0x03, 0x50
        /*003a*/ 	.short	0x0000


	//----- nvinfo : EIATTR_MAXREG_COUNT
	.align		4
        /*003c*/ 	.byte	0x03, 0x1b
        /*003e*/ 	.short	0x00ff


	//----- nvinfo : EIATTR_MERCURY_ISA_VERSION
	.align		4
        /*0040*/ 	.byte	0x03, 0x5f
        /*0042*/ 	.short	0x0101


	//----- nvinfo : EIATTR_VRC_CTA_INIT_COUNT
	.align		4
        /*0044*/ 	.byte	0x02, 0x4a
	.zero		1
	.zero		1


	//----- nvinfo : EIATTR_EXIT_INSTR_OFFSETS
	.align		4
        /*0048*/ 	.byte	0x04, 0x1c
        /*004a*/ 	.short	(.L_772 - .L_771)


	//   ....[0]....
.L_771:
        /*004c*/ 	.word	0x00000070


	//   ....[1]....
        /*0050*/ 	.word	0x00000150


	//----- nvinfo : EIATTR_CRS_STACK_SIZE
	.align		4
.L_772:
        /*0054*/ 	.byte	0x04, 0x1e
        /*0056*/ 	.short	(.L_774 - .L_773)
.L_773:
        /*0058*/ 	.word	0x00000000


	//----- nvinfo : EIATTR_CBANK_PARAM_SIZE
	.align		4
.L_774:
        /*005c*/ 	.byte	0x03, 0x19
        /*005e*/ 	.short	0x0018


	//----- nvinfo : EIATTR_PARAM_CBANK
	.align		4
        /*0060*/ 	.byte	0x04, 0x0a
        /*0062*/ 	.short	(.L_776 - .L_775)
	.align		4
.L_775:
        /*0064*/ 	.word	index@(.nv.constant0.a4c_floorf64)
        /*0068*/ 	.short	0x0380
        /*006a*/ 	.short	0x0018


	//----- nvinfo : EIATTR_SW_WAR
	.align		4
.L_776:
        /*006c*/ 	.byte	0x04, 0x36
        /*006e*/ 	.short	(.L_778 - .L_777)
.L_777:
        /*0070*/ 	.word	0x00000008
.L_778:


//--------------------- .nv.info.a4c_ceilf64      --------------------------
	.section	.nv.info.a4c_ceilf64,"",@"SHT_CUDA_INFO"
	.sectionflags	@""
	.align	4


	//----- nvinfo : EIATTR_CUDA_API_VERSION
	.align		4
        /*0000*/ 	.byte	0x04, 0x37
        /*0002*/ 	.short	(.L_780 - .L_779)
.L_779:
        /*0004*/ 	.word	0x00000082


	//----- nvinfo : EIATTR_KPARAM_INFO
	.align		4
.L_780:
        /*0008*/ 	.byte	0x04, 0x17
        /*000a*/ 	.short	(.L_782 - .L_781)
.L_781:
        /*000c*/ 	.word	0x00000000
        /*0010*/ 	.short	0x0002
        /*0012*/ 	.short	0x0010
        /*0014*/ 	.byte	0x00, 0xf5, 0x21, 0x00


	//----- nvinfo : EIATTR_KPARAM_INFO
	.align		4
.L_782:
        /*0018*/ 	.byte	0x04, 0x17
        /*001a*/ 	.short	(.L_784 - .L_783)
.L_783:
        /*001c*/ 	.word	0x00000000
        /*0020*/ 	.short	0x0001
        /*0022*/ 	.short	0x0008
        /*0024*/ 	.byte	0x00, 0xf0, 0x11, 0x00


	//----- nvinfo : EIATTR_KPARAM_INFO
	.align		4
.L_784:
        /*0028*/ 	.byte	0x04, 0x17
        /*002a*/ 	.short	(.L_786 - .L_785)
.L_785:
        /*002c*/ 	.word	0x00000000
        /*0030*/ 	.short	0x0000
        /*0032*/ 	.short	0x0000
        /*0034*/ 	.byte	0x00, 0xf5, 0x21, 0x00


	//----- nvinfo : EIATTR_SPARSE_MMA_MASK
	.align		4
.L_786:
        /*0038*/ 	.byte	0x03, 0x50
        /*003a*/ 	.short	0x0000


	//----- nvinfo : EIATTR_MAXREG_COUNT
	.align		4
        /*003c*/ 	.byte	0x03, 0x1b
        /*003e*/ 	.short	0x00ff


	//----- nvinfo : EIATTR_MERCURY_ISA_VERSION
	.align		4
        /*0040*/ 	.byte	0x03, 0x5f
        /*0042*/ 	.short	0x0101


	//----- nvinfo : EIATTR_VRC_CTA_INIT_COUNT
	.align		4
        /*0044*/ 	.byte	0x02, 0x4a
	.zero		1
	.zero		1


	//----- nvinfo : EIATTR_EXIT_INSTR_OFFSETS
	.align		4
        /*0048*/ 	.byte	0x04, 0x1c
        /*004a*/ 	.short	(.L_788 - .L_787)


	//   ....[0]....
.L_787:
        /*004c*/ 	.word	0x00000070


	//   ....[1]....
        /*0050*/ 	.word	0x00000150


	//----- nvinfo : EIATTR_CRS_STACK_SIZE
	.align		4
.L_788:
        /*0054*/ 	.byte	0x04, 0x1e
        /*0056*/ 	.short	(.L_790 - .L_789)
.L_789:
        /*0058*/ 	.word	0x00000000


	//----- nvinfo : EIATTR_CBANK_PARAM_SIZE
	.align		4
.L_790:
        /*005c*/ 	.byte	0x03, 0x19
        /*005e*/ 	.short	0x0018


	//----- nvinfo : EIATTR_PARAM_CBANK
	.align		4
        /*0060*/ 	.byte	0x04, 0x0a
        /*0062*/ 	.short	(.L_792 - .L_791)
	.align		4
.L_791:
        /*0064*/ 	.word	index@(.nv.constant0.a4c_ceilf64)
        /*0068*/ 	.short	0x0380
        /*006a*/ 	.short	0x0018


	//----- nvinfo : EIATTR_SW_WAR
	.align		4
.L_792:
        /*006c*/ 	.byte	0x04, 0x36
        /*006e*/ 	.short	(.L_794 - .L_793)
.L_793:
        /*0070*/ 	.word	0x00000008
.L_794:


//--------------------- .nv.info.a4c_lteff64      --------------------------
	.section	.nv.info.a4c_lteff64,"",@"SHT_CUDA_INFO"
	.sectionflags	@""
	.align	4


	//----- nvinfo : EIATTR_CUDA_API_VERSION
	.align		4
        /*0000*/ 	.byte	0x04, 0x37
        /*0002*/ 	.short	(.L_796 - .L_795)
.L_795:
        /*0004*/ 	.word	0x00000082


	//----- nvinfo : EIATTR_KPARAM_INFO
	.align		4
.L_796:
        /*0008*/ 	.byte	0x04, 0x17
        /*000a*/ 	.short	(.L_798 - .L_797)
.L_797:
        /*000c*/ 	.word	0x00000000
        /*0010*/ 	.short	0x0003
        /*0012*/ 	.short	0x0018
        /*0014*/ 	.byte	0x00, 0xf5, 0x21, 0x00


	//----- nvinfo : EIATTR_KPARAM_INFO
	.align		4
.L_798:
        /*0018*/ 	.byte	0x04, 0x17
        /*001a*/ 	.short	(.L_800 - .L_799)
.L_799:
        /*001c*/ 	.word	0x00000000
        /*0020*/ 	.short	0x0002
        /*0022*/ 	.short	0x0010
        /*0024*/ 	.byte	0x00, 0xf5, 0x21, 0x00


	//----- nvinfo : EIATTR_KPARAM_INFO
	.align		4
.L_800:
        /*0028*/ 	.byte	0x04, 0x17
        /*002a*/ 	.short	(.L_802 - .L_801)
.L_801:
        /*002c*/ 	.word	0x00000000
        /*0030*/ 	.short	0x0001
        /*0032*/ 	.short	0x0008
        /*0034*/ 	.byte	0x00, 0xf0, 0x11, 0x00


	//----- nvinfo : EIATTR_KPARAM_INFO
	.align		4
.L_802:
        /*0038*/ 	.byte	0x04, 0x17
        /*003a*/ 	.short	(.L_804 - .L_803)
.L_803:
        /*003c*/ 	.word	0x00000000
        /*0040*/ 	.short	0x0000
        /*0042*/ 	.short	0x0000
        /*0044*/ 	.byte	0x00, 0xf5, 0x21, 0x00


	//----- nvinfo : EIATTR_SPARSE_MMA_MASK
	.align		4
.L_804:
        /*0048*/ 	.byte	0x03, 0x50
        /*004a*/ 	.short	0x0000


	//----- nvinfo : EIATTR_MAXREG_COUNT
	.align		4
        /*004c*/ 	.byte	0x03, 0x1b
        /*004e*/ 	.short	0x00ff


	//----- nvinfo : EIATTR_MERCURY_ISA_VERSION
	.align		4
        /*0050*/ 	.byte	0x03, 0x5f
        /*0052*/ 	.short	0x0101


	//----- nvinfo : EIATTR_VRC_CTA_INIT_COUNT
	.align		4
        /*0054*/ 	.byte	0x02, 0x4a
	.zero		1
	.zero		1


	//----- nvinfo : EIATTR_EXIT_INSTR_OFFSETS
	.align		4
        /*0058*/ 	.byte	0x04, 0x1c
        /*005a*/ 	.short	(.L_806 - .L_805)


	//   ....[0]....
.L_805:
        /*005c*/ 	.word	0x00000070


	//   ....[1]....
        /*0060*/ 	.word	0x000001a0


	//----- nvinfo : EIATTR_CRS_STACK_SIZE
	.align		4
.L_806:
        /*0064*/ 	.byte	0x04, 0x1e
        /*0066*/ 	.short	(.L_808 - .L_807)
.L_807:
        /*0068*/ 	.word	0x00000000


	//----- nvinfo : EIATTR_CBANK_PARAM_SIZE
	.align		4
.L_808:
        /*006c*/ 	.byte	0x03, 0x19
        /*006e*/ 	.short	0x0020


	//----- nvinfo : EIATTR_PARAM_CBANK
	.align		4
        /*0070*/ 	.byte	0x04, 0x0a
        /*0072*/ 	.short	(.L_810 - .L_809)
	.align		4
.L_809:
        /*0074*/ 	.word	index@(.nv.constant0.a4c_lteff64)
        /*0078*/ 	.short	0x0380
        /*007a*/ 	.short	0x0020


	//----- nvinfo : EIATTR_SW_WAR
	.align		4
.L_810:
        /*007c*/ 	.byte	0x04, 0x36
        /*007e*/ 	.short	(.L_812 - .L_811)
.L_811:
        /*0080*/ 	.word	0x00000008
.L_812:


//--------------------- .nv.info.a4c_ltff64       --------------------------
	.section	.nv.info.a4c_ltff64,"",@"SHT_CUDA_INFO"
	.sectionflags	@""
	.align	4


	//----- nvinfo : EIATTR_CUDA_API_VERSION
	.align		4
        /*0000*/ 	.byte	0x04, 0x37
        /*0002*/ 	.short	(.L_814 - .L_813)
.L_813:
        /*0004*/ 	.word	0x00000082


	//----- nvinfo : EIATTR_KPARAM_INFO
	.align		4
.L_814:
        /*0008*/ 	.byte	0x04, 0x17
        /*000a*/ 	.short	(.L_816 - .L_815)
.L_815:
        /*000c*/ 	.word	0x00000000
        /*0010*/ 	.short	0x0003
        /*0012*/ 	.short	0x0018
        /*0014*/ 	.byte	0x00, 0xf5, 0x21, 0x00


	//----- nvinfo : EIATTR_KPARAM_INFO
	.align		4
.L_816:
        /*0018*/ 	.byte	0x04, 0x17
        /*001a*/ 	.short	(.L_818 - .L_817)
.L_817:
        /*001c*/ 	.word	0x00000000
        /*0020*/ 	.short	0x0002
        /*0022*/ 	.short	0x0010
        /*0024*/ 	.byte	0x00, 0xf5, 0x21, 0x00


	//----- nvinfo : EIATTR_KPARAM_INFO
	.align		4
.L_818:
        /*0028*/ 	.byte	0x04, 0x17
        /*002a*/ 	.short	(.L_820 - .L_819)
.L_819:
        /*002c*/ 	.word	0x00000000
        /*0030*/ 	.short	0x0001
        /*0032*/ 	.short	0x0008
        /*0034*/ 	.byte	0x00, 0xf0, 0x11, 0x00


	//----- nvinfo : EIATTR_KPARAM_INFO
	.align		4
.L_820:
        /*0038*/ 	.byte	0x04, 0x17
        /*003a*/ 	.short	(.L_822 - .L_821)
.L_821:
        /*003c*/ 	.word	0x00000000
        /*0040*/ 	.short	0x0000
        /*0042*/ 	.short	0x0000
        /*0044*/ 	.byte	0x00, 0xf5, 0x21, 0x00


	//----- nvinfo : EIATTR_SPARSE_MMA_MASK
	.align		4
.L_822:
        /*0048*/ 	.byte	0x03, 0x50
        /*004a*/ 	.short	0x0000


	//----- nvinfo : EIATTR_MAXREG_COUNT
	.align		4
        /*004c*/ 	.byte	0x03, 0x1b
        /*004e*/ 	.short	0x00ff


	//----- nvinfo : EIATTR_MERCURY_ISA_VERSION
	.align		4
        /*0050*/ 	.byte	0x03, 0x5f
        /*0052*/ 	.short	0x0101


	//----- nvinfo : EIATTR_VRC_CTA_INIT_COUNT
	.align		4
        /*0054*/ 	.byte	0x02, 0x4a
	.zero		1
	.zero		1


	//----- nvinfo : EIATTR_EXIT_INSTR_OFFSETS
	.align		4
        /*0058*/ 	.byte	0x04, 0x1c
        /*005a*/ 	.short	(.L_824 - .L_823)


	//   ....[0]....
.L_823:
        /*005c*/ 	.word	0x00000070


	//   ....[1]....
        /*0060*/ 	.word	0x000001a0


	//----- nvinfo : EIATTR_CRS_STACK_SIZE
	.align		4
.L_824:
        /*0064*/ 	.byte	0x04, 0x1e
        /*0066*/ 	.short	(.L_826 - .L_825)
.L_825:
        /*0068*/ 	.word	0x00000000


	//----- nvinfo : EIATTR_CBANK_PARAM_SIZE
	.align		4
.L_826:
        /*006c*/ 	.byte	0x03, 0x19
        /*006e*/ 	.short	0x0020


	//----- nvinfo : EIATTR_PARAM_CBANK
	.align		4
        /*0070*/ 	.byte	0x04, 0x0a
        /*0072*/ 	.short	(.L_828 - .L_827)
	.align		4
.L_827:
        /*0074*/ 	.word	index@(.nv.constant0.a4c_ltff64)
        /*0078*/ 	.short	0x0380
        /*007a*/ 	.short	0x0020


	//----- nvinfo : EIATTR_SW_WAR
	.align		4
.L_828:
        /*007c*/ 	.byte	0x04, 0x36
        /*007e*/ 	.short	(.L_830 - .L_829)
.L_829:
        /*0080*/ 	.word	0x00000008
.L_830:


//--------------------- .nv.info.a4c_gteff64      --------------------------
	.section	.nv.info.a4c_gteff64,"",@"SHT_CUDA_INFO"
	.sectionflags	@""
	.align	4


	//----- nvinfo : EIATTR_CUDA_API_VERSION
	.align		4
        /*0000*/ 	.byte	0x04, 0x37
        /*0002*/ 	.short	(.L_832 - .L_831)
.L_831:
        /*0004*/ 	.word	0x00000082


	//----- nvinfo : EIATTR_KPARAM_INFO
	.align		4
.L_832:
        /*0008*/ 	.byte	0x04, 0x17
        /*000a*/ 	.short	(.L_834 - .L_833)
.L_833:
        /*000c*/ 	.word	0x00000000
        /*0010*/ 	.short	0x0003
        /*0012*/ 	.short	0x0018
        /*0014*/ 	.byte	0x00, 0xf5, 0x21, 0x00


	//----- nvinfo : EIATTR_KPARAM_INFO
	.align		4
.L_834:
        /*0018*/ 	.byte	0x04, 0x17
        /*001a*/ 	.short	(.L_836 - .L_835)
.L_835:
        /*001c*/ 	.word	0x00000000
        /*0020*/ 	.short	0x0002
        /*0022*/ 	.short	0x0010
        /*0024*/ 	.byte	0x00, 0xf5, 0x21, 0x00


	//----- nvinfo : EIATTR_KPARAM_INFO
	.align		4
.L_836:
        /*0028*/ 	.byte	0x04, 0x17
        /*002a*/ 	.short	(.L_838 - .L_837)
.L_837:
        /*002c*/ 	.word	0x00000000
        /*0030*/ 	.short	0x0001
        /*0032*/ 	.short	0x0008
        /*0034*/ 	.byte	0x00, 0xf0, 0x11, 0x00


	//----- nvinfo : EIATTR_KPARAM_INFO
	.align		4
.L_838:
        /*0038*/ 	.byte	0x04, 0x17
        /*003a*/ 	.short	(.L_840 - .L_839)
.L_839:
        /*003c*/ 	.word	0x00000000
        /*0040*/ 	.short	0x0000
        /*0042*/ 	.short	0x0000
        /*0044*/ 	.byte	0x00, 0xf5, 0x21, 0x00


	//----- nvinfo : EIATTR_SPARSE_MMA_MASK
	.align		4
.L_840:
        /*0048*/ 	.byte	0x03, 0x50
        /*004a*/ 	.short	0x0000


	//----- nvinfo : EIATTR_MAXREG_COUNT
	.align		4
        /*004c*/ 	.byte	0x03, 0x1b
        /*004e*/ 	.short	0x00ff


	//----- nvinfo : EIATTR_MERCURY_ISA_VERSION
	.align		4
        /*0050*/ 	.byte	0x03, 0x5f
        /*0052*/ 	.short	0x0101


	//----- nvinfo : EIATTR_VRC_CTA_INIT_COUNT
	.align		4
        /*0054*/ 	.byte	0x02, 0x4a
	.zero		1
	.zero		1


	//----- nvinfo : EIATTR_EXIT_INSTR_OFFSETS
	.align		4
        /*0058*/ 	.byte	0x04, 0x1c
        /*005a*/ 	.short	(.L_842 - .L_841)


	//   ....[0]....
.L_841:
        /*005c*/ 	.word	0x00000070


	//   ....[1]....
        /*0060*/ 	.word	0x000001a0


	//----- nvinfo : EIATTR_CRS_STACK_SIZE
	.align		4
.L_842:
        /*0064*/ 	.byte	0x04, 0x1e
        /*0066*/ 	.short	(.L_844 - .L_843)
.L_843:
        /*0068*/ 	.word	0x00000000


	//----- nvinfo : EIATTR_CBANK_PARAM_SIZE
	.align		4
.L_844:
        /*006c*/ 	.byte	0x03, 0x19
        /*006e*/ 	.short	0x0020


	//----- nvinfo : EIATTR_PARAM_CBANK
	.align		4
        /*0070*/ 	.byte	0x04, 0x0a
        /*0072*/ 	.short	(.L_846 - .L_845)
	.align		4
.L_845:
        /*0074*/ 	.word	index@(.nv.constant0.a4c_gteff64)
        /*0078*/ 	.short	0x0380
        /*007a*/ 	.short	0x0020


	//----- nvinfo : EIATTR_SW_WAR
	.align		4
.L_846:
        /*007c*/ 	.byte	0x04, 0x36
        /*007e*/ 	.short	(.L_848 - .L_847)
.L_847:
        /*0080*/ 	.word	0x00000008
.L_848:


//--------------------- .nv.info.a4c_gtff64       --------------------------
	.section	.nv.info.a4c_gtff64,"",@"SHT_CUDA_INFO"
	.sectionflags	@""
	.align	4


	//----- nvinfo : EIATTR_CUDA_API_VERSION
	.align		4
        /*0000*/ 	.byte	0x04, 0x37
        /*0002*/ 	.short	(.L_850 - .L_849)
.L_849:
        /*0004*/ 	.word	0x00000082


	//----- nvinfo : EIATTR_KPARAM_INFO
	.align		4
.L_850:
        /*0008*/ 	.byte	0x04, 0x17
        /*000a*/ 	.short	(.L_852 - .L_851)
.L_851:
        /*000c*/ 	.word	0x00000000
        /*0010*/ 	.short	0x0003
        /*0012*/ 	.short	0x0018
        /*0014*/ 	.byte	0x00, 0xf5, 0x21, 0x00


	//----- nvinfo : EIATTR_KPARAM_INFO
	.align		4
.L_852:
        /*0018*/ 	.byte	0x04, 0x17
        /*001a*/ 	.short	(.L_854 - .L_853)
.L_853:
        /*001c*/ 	.word	0x00000000
        /*0020*/ 	.short	0x0002
        /*0022*/ 	.short	0x0010
        /*0024*/ 	.byte	0x00, 0xf5, 0x21, 0x00


	//----- nvinfo : EIATTR_KPARAM_INFO
	.align		4
.L_854:
        /*0028*/ 	.byte	0x04, 0x17
        /*002a*/ 	.short	(.L_856 - .L_855)
.L_855:
        /*002c*/ 	.word	0x00000000
        /*0030*/ 	.short	0x0001
        /*0032*/ 	.short	0x0008
        /*0034*/ 	.byte	0x00, 0xf0, 0x11, 0x00


	//----- nvinfo : EIATTR_KPARAM_INFO
	.align		4
.L_856:
        /*0038*/ 	.byte	0x04, 0x17
        /*003a*/ 	.short	(.L_858 - .L_857)
.L_857:
        /*003c*/ 	.word	0x00000000
        /*0040*/ 	.short	0x0000
        /*0042*/ 	.short	0x0000
        /*0044*/ 	.byte	0x00, 0xf5, 0x21, 0x00


	//----- nvinfo : EIATTR_SPARSE_MMA_MASK
	.align		4
.L_858:
        /*0048*/ 	.byte	0x03, 0x50
        /*004a*/ 	.short	0x0000


	//----- nvinfo : EIATTR_MAXREG_COUNT
	.align		4
        /*004c*/ 	.byte	0x03, 0x1b
        /*004e*/ 	.short	0x00ff


	//----- nvinfo : EIATTR_MERCURY_ISA_VERSION
	.align		4
        /*0050*/ 	.byte	0x03, 0x5f
        /*0052*/ 	.short	0x0101


	//----- nvinfo : EIATTR_VRC_CTA_INIT_COUNT
	.align		4
        /*0054*/ 	.byte	0x02, 0x4a
	.zero		1
	.zero		1


	//----- nvinfo : EIATTR_EXIT_INSTR_OFFSETS
	.align		4
        /*0058*/ 	.byte	0x04, 0x1c
        /*005a*/ 	.short	(.L_860 - .L_859)


	//   ....[0]....
.L_859:
        /*005c*/ 	.word	0x00000070


	//   ....[1]....
        /*0060*/ 	.word	0x000001a0


	//----- nvinfo : EIATTR_CRS_STACK_SIZE
	.align		4
.L_860:
        /*0064*/ 	.byte	0x04, 0x1e
        /*0066*/ 	.short	(.L_862 - .L_861)
.L_861:
        /*0068*/ 	.word	0x00000000


	//----- nvinfo : EIATTR_CBANK_PARAM_SIZE
	.align		4
.L_862:
        /*006c*/ 	.byte	0x03, 0x19
        /*006e*/ 	.short	0x0020


	//----- nvinfo : EIATTR_PARAM_CBANK
	.align		4
        /*0070*/ 	.byte	0x04, 0x0a
        /*0072*/ 	.short	(.L_864 - .L_863)
	.align		4
.L_863:
        /*0074*/ 	.word	index@(.nv.constant0.a4c_gtff64)
        /*0078*/ 	.short	0x0380
        /*007a*/ 	.short	0x0020


	//----- nvinfo : EIATTR_SW_WAR
	.align		4
.L_864:
        /*007c*/ 	.byte	0x04, 0x36
        /*007e*/ 	.short	(.L_866 - .L_865)
.L_865:
        /*0080*/ 	.word	0x00000008
.L_866:


//--------------------- .nv.info.a4c_mul_addf64   --------------------------
	.section	.nv.info.a4c_mul_addf64,"",@"SHT_CUDA_INFO"
	.sectionflags	@""
	.align	4


	//----- nvinfo : EIATTR_CUDA_API_VERSION
	.align		4
        /*0000*/ 	.byte	0x04, 0x37
        /*0002*/ 	.short	(.L_868 - .L_867)
.L_867:
        /*0004*/ 	.word	0x00000082


	//----- nvinfo : EIATTR_KPARAM_INFO
	.align		4
.L_868:
        /*0008*/ 	.byte	0x04, 0x17
        /*000a*/ 	.short	(.L_870 - .L_869)
.L_869:
        /*000c*/ 	.word	0x00000000
        /*0010*/ 	.short	0x0004
        /*0012*/ 	.short	0x0020
        /*0014*/ 	.byte	0x00, 0xf5, 0x21, 0x00


	//----- nvinfo : EIATTR_KPARAM_INFO
	.align		4
.L_870:
        /*0018*/ 	.byte	0x04, 0x17
        /*001a*/ 	.short	(.L_872 - .L_871)
.L_871:
        /*001c*/ 	.word	0x00000000
        /*0020*/ 	.short	0x0003
        /*0022*/ 	.short	0x0018
        /*0024*/ 	.byte	0x00, 0xf5, 0x21, 0x00


	//----- nvinfo : EIATTR_KPARAM_INFO
	.align		4
.L_872:
        /*0028*/ 	.byte	0x04, 0x17
        /*002a*/ 	.short	(.L_874 - .L_873)
.L_873:
        /*002c*/ 	.word	0x00000000
        /*0030*/ 	.short	0x0002
        /*0032*/ 	.short	0x0010
        /*0034*/ 	.byte	0x00, 0xf5, 0x21, 0x00


	//----- nvinfo : EIATTR_KPARAM_INFO
	.align		4
.L_874:
        /*0038*/ 	.byte	0x04, 0x17
        /*003a*/ 	.short	(.L_876 - .L_875)
.L_875:
        /*003c*/ 	.word	0x00000000
        /*0040*/ 	.short	0x0001
        /*0042*/ 	.short	0x0008
        /*0044*/ 	.byte	0x00, 0xf0, 0x11, 0x00


	//----- nvinfo : EIATTR_KPARAM_INFO
	.align		4
.L_876:
        /*0048*/ 	.byte	0x04, 0x17
        /*004a*/ 	.short	(.L_878 - .L_877)
.L_877:
        /*004c*/ 	.word	0x00000000
        /*0050*/ 	.short	0x0000
        /*0052*/ 	.short	0x0000
        /*0054*/ 	.byte	0x00, 0xf5, 0x21, 0x00


	//----- nvinfo : EIATTR_SPARSE_MMA_MASK
	.align		4
.L_878:
        /*0058*/ 	.byte	0x03, 0x50
        /*005a*/ 	.short	0x0000


	//----- nvinfo : EIATTR_MAXREG_COUNT
	.align		4
        /*005c*/ 	.byte	0x03, 0x1b
        /*005e*/ 	.short	0x00ff


	//----- nvinfo : EIATTR_MERCURY_ISA_VERSION
	.align		4
        /*0060*/ 	.byte	0x03, 0x5f
        /*0062*/ 	.short	0x0101


	//----- nvinfo : EIATTR_VRC_CTA_INIT_COUNT
	.align		4
        /*0064*/ 	.byte	0x02, 0x4a
	.zero		1
	.zero		1


	//----- nvinfo : EIATTR_EXIT_INSTR_OFFSETS
	.align		4
        /*0068*/ 	.byte	0x04, 0x1c
        /*006a*/ 	.short	(.L_880 - .L_879)


	//   ....[0]....
.L_879:
        /*006c*/ 	.word	0x00000070


	//   ....[1]....
        /*0070*/ 	.word	0x000001b0


	//----- nvinfo : EIATTR_CRS_STACK_SIZE
	.align		4
.L_880:
        /*0074*/ 	.byte	0x04, 0x1e
        /*0076*/ 	.short	(.L_882 - .L_881)
.L_881:
        /*0078*/ 	.word	0x00000000


	//----- nvinfo : EIATTR_CBANK_PARAM_SIZE
	.align		4
.L_882:
        /*007c*/ 	.byte	0x03, 0x19
        /*007e*/ 	.short	0x0028


	//----- nvinfo : EIATTR_PARAM_CBANK
	.align		4
        /*0080*/ 	.byte	0x04, 0x0a
        /*0082*/ 	.short	(.L_884 - .L_883)
	.align		4
.L_883:
        /*0084*/ 	.word	index@(.nv.constant0.a4c_mul_addf64)
        /*0088*/ 	.short	0x0380
        /*008a*/ 	.short	0x0028


	//----- nvinfo : EIATTR_SW_WAR
	.align		4
.L_884:
        /*008c*/ 	.byte	0x04, 0x36
        /*008e*/ 	.short	(.L_886 - .L_885)
.L_885:
        /*0090*/ 	.word	0x00000008
.L_886:


//--------------------- .nv.info.a4c_divf64       --------------------------
	.section	.nv.info.a4c_divf64,"",@"SHT_CUDA_INFO"
	.sectionflags	@""
	.align	4


	//----- nvinfo : EIATTR_CUDA_API_VERSION
	.align		4
        /*0000*/ 	.byte	0x04, 0x37
        /*0002*/ 	.short	(.L_888 - .L_887)
.L_887:
        /*0004*/ 	.word	0x00000082


	//----- nvinfo : EIATTR_KPARAM_INFO
	.align		4
.L_888:
        /*0008*/ 	.byte	0x04, 0x17
        /*000a*/ 	.short	(.L_890 - .L_889)
.L_889:
        /*000c*/ 	.word	0x00000000
        /*0010*/ 	.short	0x0003
        /*0012*/ 	.short	0x0018
        /*0014*/ 	.byte	0x00, 0xf5, 0x21, 0x00


	//----- nvinfo : EIATTR_KPARAM_INFO
	.align		4
.L_890:
        /*0018*/ 	.byte	0x04, 0x17
        /*001a*/ 	.short	(.L_892 - .L_891)
.L_891:
        /*001c*/ 	.word	0x00000000
        /*0020*/ 	.short	0x0002
        /*0022*/ 	.short	0x0010
        /*0024*/ 	.byte	0x00, 0xf5, 0x21, 0x00


	//----- nvinfo : EIATTR_KPARAM_INFO
	.align		4
.L_892:
        /*0028*/ 	.byte	0x04, 0x17
        /*002a*/ 	.short	(.L_894 - .L_893)
.L_893:
        /*002c*/ 	.word	0x00000000
        /*0030*/ 	.short	0x0001
        /*0032*/ 	.short	0x0008
        /*0034*/ 	.byte	0x00, 0xf0, 0x11, 0x00


	//----- nvinfo : EIATTR_KPARAM_INFO
	.align		4
.L_894:
        /*0038*/ 	.byte	0x04, 0x17
        /*003a*/ 	.short	(.L_896 - .L_895)
.L_895:
        /*003c*/ 	.word	0x00000000
        /*0040*/ 	.short	0x0000
        /*0042*/ 	.short	0x0000
        /*0044*/ 	.byte	0x00, 0xf5, 0x21, 0x00


	//----- nvinfo : EIATTR_SPARSE_MMA_MASK
	.align		4
.L_896:
        /*0048*/ 	.byte	0x03, 0x50
        /*004a*/ 	.short	0x0000


	//----- nvinfo : EIATTR_MAXREG_COUNT
	.align		4
        /*004c*/ 	.byte	0x03, 0x1b
        /*004e*/ 	.short	0x00ff


	//----- nvinfo : EIATTR_MERCURY_ISA_VERSION
	.align		4
        /*0050*/ 	.byte	0x03, 0x5f
        /*0052*/ 	.short	0x0101


	//----- nvinfo : EIATTR_VRC_CTA_INIT_COUNT
	.align		4
        /*0054*/ 	.byte	0x02, 0x4a
	.zero		1
	.zero		1


	//----- nvinfo : EIATTR_EXIT_INSTR_OFFSETS
	.align		4
        /*0058*/ 	.byte	0x04, 0x1c
        /*005a*/ 	.short	(.L_898 - .L_897)


	//   ....[0]....
.L_897:
        /*005c*/ 	.word	0x00000070


	//   ....[1]....
        /*0060*/ 	.word	0x000002d0


	//----- nvinfo : EIATTR_CRS_STACK_SIZE
	.align		4
.L_898:
        /*0064*/ 	.byte	0x04, 0x1e
        /*0066*/ 	.short	(.L_900 - .L_899)
.L_899:
        /*0068*/ 	.word	0x00000000


	//----- nvinfo : EIATTR_CBANK_PARAM_SIZE
	.align		4
.L_900:
        /*006c*/ 	.byte	0x03, 0x19
        /*006e*/ 	.short	0x0020


	//----- nvinfo : EIATTR_PARAM_CBANK
	.align		4
        /*0070*/ 	.byte	0x04, 0x0a
        /*0072*/ 	.short	(.L_902 - .L_901)
	.align		4
.L_901:
        /*0074*/ 	.word	index@(.nv.constant0.a4c_divf64)
        /*0078*/ 	.short	0x0380
        /*007a*/ 	.short	0x0020


	//----- nvinfo : EIATTR_SW_WAR
	.align		4
.L_902:
        /*007c*/ 	.byte	0x04, 0x36
        /*007e*/ 	.short	(.L_904 - .L_903)
.L_903:
        /*0080*/ 	.word	0x00000008
.L_904:


//--------------------- .nv.info.a4c_mulf64       --------------------------
	.section	.nv.info.a4c_mulf64,"",@"SHT_CUDA_INFO"
	.sectionflags	@""
	.align	4


	//----- nvinfo : EIATTR_CUDA_API_VERSION
	.align		4
        /*0000*/ 	.byte	0x04, 0x37
        /*0002*/ 	.short	(.L_906 - .L_905)
.L_905:
        /*0004*/ 	.word	0x00000082


	//----- nvinfo : EIATTR_KPARAM_INFO
	.align		4
.L_906:
        /*0008*/ 	.byte	0x04, 0x17
        /*000a*/ 	.short	(.L_908 - .L_907)
.L_907:
        /*000c*/ 	.word	0x00000000
        /*0010*/ 	.short	0x0003
        /*0012*/ 	.short	0x0018
        /*0014*/ 	.byte	0x00, 0xf5, 0x21, 0x00


	//----- nvinfo : EIATTR_KPARAM_INFO
	.align		4
.L_908:
        /*0018*/ 	.byte	0x04, 0x17
        /*001a*/ 	.short	(.L_910 - .L_909)
.L_909:
        /*001c*/ 	.word	0x00000000
        /*0020*/ 	.short	0x0002
        /*0022*/ 	.short	0x0010
        /*0024*/ 	.byte	0x00, 0xf5, 0x21, 0x00


	//----- nvinfo : EIATTR_KPARAM_INFO
	.align		4
.L_910:
        /*0028*/ 	.byte	0x04, 0x17
        /*002a*/ 	.short	(.L_912 - .L_911)
.L_911:
        /*002c*/ 	.word	0x00000000
        /*0030*/ 	.short	0x0001
        /*0032*/ 	.short	0x0008
        /*0034*/ 	.byte	0x00, 0xf0, 0x11, 0x00


	//----- nvinfo : EIATTR_KPARAM_INFO
	.align		4
.L_912:
        /*0038*/ 	.byte	0x04, 0x17
        /*003a*/ 	.short	(.L_914 - .L_913)
.L_913:
        /*003c*/ 	.word	0x00000000
        /*0040*/ 	.short	0x0000
        /*0042*/ 	.short	0x0000
        /*0044*/ 	.byte	0x00, 0xf5, 0x21, 0x00


	//----- nvinfo : EIATTR_SPARSE_MMA_MASK
	.align		4
.L_914:
        /*0048*/ 	.byte	0x03, 0x50
        /*004a*/ 	.short	0x0000


	//----- nvinfo : EIATTR_MAXREG_COUNT
	.align		4
        /*004c*/ 	.byte	0x03, 0x1b
        /*004e*/ 	.short	0x00ff


	//----- nvinfo : EIATTR_MERCURY_ISA_VERSION
	.align		4
        /*0050*/ 	.byte	0x03, 0x5f
        /*0052*/ 	.short	0x0101


	//----- nvinfo : EIATTR_VRC_CTA_INIT_COUNT
	.align		4
        /*0054*/ 	.byte	0x02, 0x4a
	.zero		1
	.zero		1


	//----- nvinfo : EIATTR_EXIT_INSTR_OFFSETS
	.align		4
        /*0058*/ 	.byte	0x04, 0x1c
        /*005a*/ 	.short	(.L_916 - .L_915)


	//   ....[0]....
.L_915:
        /*005c*/ 	.word	0x00000070


	//   ....[1]....
        /*0060*/ 	.word	0x00000180


	//----- nvinfo : EIATTR_CRS_STACK_SIZE
	.align		4
.L_916:
        /*0064*/ 	.byte	0x04, 0x1e
        /*0066*/ 	.short	(.L_918 - .L_917)
.L_917:
        /*0068*/ 	.word	0x00000000


	//----- nvinfo : EIATTR_CBANK_PARAM_SIZE
	.align		4
.L_918:
        /*006c*/ 	.byte	0x03, 0x19
        /*006e*/ 	.short	0x0020


	//----- nvinfo : EIATTR_PARAM_CBANK
	.align		4
        /*0070*/ 	.byte	0x04, 0x0a
        /*0072*/ 	.short	(.L_920 - .L_919)
	.align		4
.L_919:
        /*0074*/ 	.word	index@(.nv.constant0.a4c_mulf64)
        /*0078*/ 	.short	0x0380
        /*007a*/ 	.short	0x0020


	//----- nvinfo : EIATTR_SW_WAR
	.align		4
.L_920:
        /*007c*/ 	.byte	0x04, 0x36
        /*007e*/ 	.short	(.L_922 - .L_921)
.L_921:
        /*0080*/ 	.word	0x00000008
.L_922:


//--------------------- .nv.info.a4c_subf64       --------------------------
	.section	.nv.info.a4c_subf64,"",@"SHT_CUDA_INFO"
	.sectionflags	@""
	.align	4


	//----- nvinfo : EIATTR_CUDA_API_VERSION
	.align		4
        /*0000*/ 	.byte	0x04, 0x37
        /*0002*/ 	.short	(.L_924 - .L_923)
.L_923:
        /*0004*/ 	.word	0x00000082


	//----- nvinfo : EIATTR_KPARAM_INFO
	.align		4
.L_924:
        /*0008*/ 	.byte	0x04, 0x17
        /*000a*/ 	.short	(.L_926 - .L_925)
.L_925:
        /*000c*/ 	.word	0x00000000
        /*0010*/ 	.short	0x0003
        /*0012*/ 	.short	0x0018
        /*0014*/ 	.byte	0x00, 0xf5, 0x21, 0x00


	//----- nvinfo : EIATTR_KPARAM_INFO
	.align		4
.L_926:
        /*0018*/ 	.byte	0x04, 0x17
        /*001a*/ 	.short	(.L_928 - .L_927)
.L_927:
        /*001c*/ 	.word	0x00000000
        /*0020*/ 	.short	0x0002
        /*0022*/ 	.short	0x0010
        /*0024*/ 	.byte	0x00, 0xf5, 0x21, 0x00


	//----- nvinfo : EIATTR_KPARAM_INFO
	.align		4
.L_928:
        /*0028*/ 	.byte	0x04, 0x17
        /*002a*/ 	.short	(.L_930 - .L_929)
.L_929:
        /*002c*/ 	.word	0x00000000
        /*0030*/ 	.short	0x0001
        /*0032*/ 	.short	0x0008
        /*0034*/ 	.byte	0x00, 0xf0, 0x11, 0x00


	//----- nvinfo : EIATTR_KPARAM_INFO
	.align		4
.L_930:
        /*0038*/ 	.byte	0x04, 0x17
        /*003a*/ 	.short	(.L_932 - .L_931)
.L_931:
        /*003c*/ 	.word	0x00000000
        /*0040*/ 	.short	0x0000
        /*0042*/ 	.short	0x0000
        /*0044*/ 	.byte	0x00, 0xf5, 0x21, 0x00


	//----- nvinfo : EIATTR_SPARSE_MMA_MASK
	.align		4
.L_932:
        /*0048*/ 	.byte	0x03, 0x50
        /*004a*/ 	.short	0x0000


	//----- nvinfo : EIATTR_MAXREG_COUNT
	.align		4
        /*004c*/ 	.byte	0x03, 0x1b
        /*004e*/ 	.short	0x00ff


	//----- nvinfo : EIATTR_MERCURY_ISA_VERSION
	.align		4
        /*0050*/ 	.byte	0x03, 0x5f
        /*0052*/ 	.short	0x0101


	//----- nvinfo : EIATTR_VRC_CTA_INIT_COUNT
	.align		4
        /*0054*/ 	.byte	0x02, 0x4a
	.zero		1
	.zero		1


	//----- nvinfo : EIATTR_EXIT_INSTR_OFFSETS
	.align		4
        /*0058*/ 	.byte	0x04, 0x1c
        /*005a*/ 	.short	(.L_934 - .L_933)


	//   ....[0]....
.L_933:
        /*005c*/ 	.word	0x00000070


	//   ....[1]....
        /*0060*/ 	.word	0x00000180


	//----- nvinfo : EIATTR_CRS_STACK_SIZE
	.align		4
.L_934:
        /*0064*/ 	.byte	0x04, 0x1e
        /*0066*/ 	.short	(.L_936 - .L_935)
.L_935:
        /*0068*/ 	.word	0x00000000


	//----- nvinfo : EIATTR_CBANK_PARAM_SIZE
	.align		4
.L_936:
        /*006c*/ 	.byte	0x03, 0x19
        /*006e*/ 	.short	0x0020


	//----- nvinfo : EIATTR_PARAM_CBANK
	.align		4
        /*0070*/ 	.byte	0x04, 0x0a
        /*0072*/ 	.short	(.L_938 - .L_937)
	.align		4
.L_937:
        /*0074*/ 	.word	index@(.nv.constant0.a4c_subf64)
        /*0078*/ 	.short	0x0380
        /*007a*/ 	.short	0x0020


	//----- nvinfo : EIATTR_SW_WAR
	.align		4
.L_938:
        /*007c*/ 	.byte	0x04, 0x36
        /*007e*/ 	.short	(.L_940 - .L_939)
.L_939:
        /*0080*/ 	.word	0x00000008
.L_940:


//--------------------- .nv.info.a4c_addf64       --------------------------
	.section	.nv.info.a4c_addf64,"",@"SHT_CUDA_INFO"
	.sectionflags	@""
	.align	4


	//----- nvinfo : EIATTR_CUDA_API_VERSION
	.align		4
        /*0000*/ 	.byte	0x04, 0x37
        /*0002*/ 	.short	(.L_942 - .L_941)
.L_941:
        /*0004*/ 	.word	0x00000082


	//----- nvinfo : EIATTR_KPARAM_INFO
	.align		4
.L_942:
        /*0008*/ 	.byte	0x04, 0x17
        /*000a*/ 	.short	(.L_944 - .L_943)
.L_943:
        /*000c*/ 	.word	0x00000000
        /*0010*/ 	.short	0x0003
        /*0012*/ 	.short	0x0018
        /*0014*/ 	.byte	0x00, 0xf5, 0x21, 0x00


	//----- nvinfo : EIATTR_KPARAM_INFO
	.align		4
.L_944:
        /*0018*/ 	.byte	0x04, 0x17
        /*001a*/ 	.short	(.L_946 - .L_945)
.L_945:
        /*001c*/ 	.word	0x00000000
        /*0020*/ 	.short	0x0002
        /*0022*/ 	.short	0x0010
        /*0024*/ 	.byte	0x00, 0xf5, 0x21, 0x00


	//----- nvinfo : EIATTR_KPARAM_INFO
	.align		4
.L_946:
        /*0028*/ 	.byte	0x04, 0x17
        /*002a*/ 	.short	(.L_948 - .L_947)
.L_947:
        /*002c*/ 	.word	0x00000000
        /*0030*/ 	.short	0x0001
        /*0032*/ 	.short	0x0008
        /*0034*/ 	.byte	0x00, 0xf0, 0x11, 0x00


	//----- nvinfo : EIATTR_KPARAM_INFO
	.align		4
.L_948:
        /*0038*/ 	.byte	0x04, 0x17
        /*003a*/ 	.short	(.L_950 - .L_949)
.L_949:
        /*003c*/ 	.word	0x00000000
        /*0040*/ 	.short	0x0000
        /*0042*/ 	.short	0x0000
        /*0044*/ 	.byte	0x00, 0xf5, 0x21, 0x00


	//----- nvinfo : EIATTR_SPARSE_MMA_MASK
	.align		4
.L_950:
        /*0048*/ 	.byte	0x03, 0x50
        /*004a*/ 	.short	0x0000


	//----- nvinfo : EIATTR_MAXREG_COUNT
	.align		4
        /*004c*/ 	.byte	0x03, 0x1b
        /*004e*/ 	.short	0x00ff


	//----- nvinfo : EIATTR_MERCURY_ISA_VERSION
	.align		4
        /*0050*/ 	.byte	0x03, 0x5f
        /*0052*/ 	.short	0x0101


	//----- nvinfo : EIATTR_VRC_CTA_INIT_COUNT
	.align		4
        /*0054*/ 	.byte	0x02, 0x4a
	.zero		1
	.zero		1


	//----- nvinfo : EIATTR_EXIT_INSTR_OFFSETS
	.align		4
        /*0058*/ 	.byte	0x04, 0x1c
        /*005a*/ 	.short	(.L_952 - .L_951)


	//   ....[0]....
.L_951:
        /*005c*/ 	.word	0x00000070


	//   ....[1]....
        /*0060*/ 	.word	0x00000180


	//----- nvinfo : EIATTR_CRS_STACK_SIZE
	.align		4
.L_952:
        /*0064*/ 	.byte	0x04, 0x1e
        /*0066*/ 	.short	(.L_954 - .L_953)
.L_953:
        /*0068*/ 	.word	0x00000000


	//----- nvinfo : EIATTR_CBANK_PARAM_SIZE
	.align		4
.L_954:
        /*006c*/ 	.byte	0x03, 0x19
        /*006e*/ 	.short	0x0020


	//----- nvinfo : EIATTR_PARAM_CBANK
	.align		4
        /*0070*/ 	.byte	0x04, 0x0a
        /*0072*/ 	.short	(.L_956 - .L_955)
	.align		4
.L_955:
        /*0074*/ 	.word	index@(.nv.constant0.a4c_addf64)
        /*0078*/ 	.short	0x0380
        /*007a*/ 	.short	0x0020


	//----- nvinfo : EIATTR_SW_WAR
	.align		4
.L_956:
        /*007c*/ 	.byte	0x04, 0x36
        /*007e*/ 	.short	(.L_958 - .L_957)
.L_957:
        /*0080*/ 	.word	0x00000008
.L_958:


//--------------------- .nv.callgraph             --------------------------
	.section	.nv.callgraph,"",@"SHT_CUDA_CALLGRAPH"
	.align	4
	.sectionentsize	8
	.align		4
        /*0000*/ 	.word	0x00000000
	.align		4
        /*0004*/ 	.word	0xffffffff
	.align		4
        /*0008*/ 	.word	0x00000000
	.align		4
        /*000c*/ 	.word	0xfffffffe
	.align		4
        /*0010*/ 	.word	0x00000000
	.align		4
        /*0014*/ 	.word	0xfffffffd
	.align		4
        /*0018*/ 	.word	0x00000000
	.align		4
        /*001c*/ 	.word	0xfffffffc


//--------------------- .nv.constant4             --------------------------
	.section	.nv.constant4,"a",@progbits
	.align	8
	.align		8
.nv.constant4:
        /*0000*/ 	.dword	__cudart_i2opi_f
	.align		8
        /*0008*/ 	.dword	__cudart_i2opi_d
	.align		8
        /*0010*/ 	.dword	__cudart_sin_cos_coeffs


//--------------------- .text.a4c_hypotf64        --------------------------
	.section	.text.a4c_hypotf64,"ax",@progbits
	.align	128
        .global         a4c_hypotf64
        .type           a4c_hypotf64,@function
        .size           a4c_hypotf64,(.L_x_233 - a4c_hypotf64)
        .other          a4c_hypotf64,@"STO_CUDA_ENTRY STV_DEFAULT"
a4c_hypotf64:
.text.a4c_hypotf64:
[----:B------:R-:W-:Y:S01]  /*0000*/  LDC R1, c[0x0][0x37c] ;  /* 0x0000df00ff017b82 */ /* 0x000fe20000000800 */
[----:B------:R-:W0:Y:S07]  /*0010*/  S2R R17, SR_TID.X ;  /* 0x0000000000117919 */ /* 0x000e2e0000002100 */
[----:B------:R-:W0:Y:S01]  /*0020*/  S2UR UR4, SR_CTAID.X ;  /* 0x00000000000479c3 */ /* 0x000e220000002500 */
[----:B------:R-:W1:Y:S07]  /*0030*/  LDCU UR7, c[0x0][0x388] ;  /* 0x00007100ff0777ac */ /* 0x000e6e0008000800 */
[----:B------:R-:W0:Y:S02]  /*0040*/  LDC R0, c[0x0][0x360] ;  /* 0x0000d800ff007b82 */ /* 0x000e240000000800 */
[----:B0-----:R-:W-:-:S05]  /*0050*/  IMAD R17, R0, UR4, R17 ;  /* 0x0000000400117c24 */ /* 0x001fca000f8e0211 */
[----:B-1----:R-:W-:-:S13]  /*0060*/  ISETP.GE.AND P0, PT, R17, UR7, PT ;  /* 0x0000000711007c0c */ /* 0x002fda000bf06270 */
[----:B------:R-:W-:Y:S05]  /*0070*/  @P0 EXIT ;  /* 0x000000000000094d */ /* 0x000fea0003800000 */
[----:B------:R-:W0:Y:S01]  /*0080*/  LDC.64 R4, c[0x0][0x380] ;  /* 0x0000e000ff047b82 */ /* 0x000e220000000a00 */
[----:B------:R-:W1:Y:S01]  /*0090*/  LDCU UR4, c[0x0][0x370] ;  /* 0x00006e00ff0477ac */ /* 0x000e620008000800 */
[----:B------:R-:W2:Y:S06]  /*00a0*/  LDCU.64 UR8, c[0x0][0x358] ;  /* 0x00006b00ff0877ac */ /* 0x000eac0008000a00 */
[----:B------:R-:W3:Y:S08]  /*00b0*/  LDC.64 R6, c[0x0][0x390] ;  /* 0x0000e400ff067b82 */ /* 0x000ef00000000a00 */
[----:B------:R-:W4:Y:S01]  /*00c0*/  LDC.64 R8, c[0x0][0x398] ;  /* 0x0000e600ff087b82 */ /* 0x000f220000000a00 */
[----:B-1----:R-:W-:-:S07]  /*00d0*/  IMAD R0, R0, UR4, RZ ;  /* 0x0000000400007c24 */ /* 0x002fce000f8e02ff */
.L_x_0:
[----:B----4-:R-:W-:-:S04]  /*00e0*/  IMAD.WIDE R18, R17, 0x8, R8 ;  /* 0x0000000811127825 */ /* 0x010fc800078e0208 */
[----:B---3--:R-:W-:Y:S02]  /*00f0*/  IMAD.WIDE R14, R17, 0x8, R6 ;  /* 0x00000008110e7825 */ /* 0x008fe400078e0206 */
[----:B--2---:R-:W2:Y:S04]  /*0100*/  LDG.E.64 R18, desc[UR8][R18.64] ;  /* 0x0000000812127981 */ /* 0x004ea8000c1e1b00 */
[----:B------:R-:W3:Y:S01]  /*0110*/  LDG.E.64 R12, desc[UR8][R14.64] ;  /* 0x000000080e0c7981 */ /* 0x000ee2000c1e1b00 */
[----:B------:R-:W-:Y:S01]  /*0120*/  UMOV UR4, 0xffffffff ;  /* 0xffffffff00047882 */ /* 0x000fe20000000000 */
[----:B------:R-:W-:Y:S02]  /*0130*/  UMOV UR5, 0x7fefffff ;  /* 0x7fefffff00057882 */ /* 0x000fe40000000000 */
[----:B------:R-:W-:Y:S01]  /*0140*/  UMOV UR6, UR5 ;  /* 0x0000000500067c82 */ /* 0x000fe20008000000 */
[----:B--2---:R-:W-:-:S02]  /*0150*/  DADD R20, -RZ, |R18| ;  /* 0x00000000ff147229 */ /* 0x004fc40000000512 */
[----:B---3--:R-:W-:-:S10]  /*0160*/  DADD R12, -RZ, |R12| ;  /* 0x00000000ff0c7229 */ /* 0x008fd4000000050c */
[----:B------:R-:W-:-:S04]  /*0170*/  ISETP.GT.U32.AND P0, PT, R12, R20, PT ;  /* 0x000000140c00720c */ /* 0x000fc80003f04070 */
[CC--:B------:R-:W-:Y:S02]  /*0180*/  ISETP.GT.U32.AND.EX P0, PT, R13.reuse, R21.reuse, PT, P0 ;  /* 0x000000150d00720c */ /* 0x0c0fe40003f04100 */
[CC--:B------:R-:W-:Y:S02]  /*0190*/  ISETP.LT.U32.AND P1, PT, R20.reuse, R12.reuse, PT ;  /* 0x0000000c1400720c */ /* 0x0c0fe40003f21070 */
[----:B------:R-:W-:Y:S02]  /*01a0*/  SEL R3, R13, R21, P0 ;  /* 0x000000150d037207 */ /* 0x000fe40000000000 */
[----:B------:R-:W-:Y:S02]  /*01b0*/  ISETP.LT.U32.AND.EX P1, PT, R21, R13, PT, P1 ;  /* 0x0000000d1500720c */ /* 0x000fe40003f21110 */
[----:B------:R-:W-:Y:S01]  /*01c0*/  LOP3.LUT R16, R3, 0xffc00000, RZ, 0xc0, !PT ;  /* 0xffc0000003107812 */ /* 0x000fe200078ec0ff */
[----:B------:R-:W-:Y:S01]  /*01d0*/  IMAD.MOV.U32 R18, RZ, RZ, RZ ;  /* 0x000000ffff127224 */ /* 0x000fe200078e00ff */
[----:B------:R-:W-:-:S02]  /*01e0*/  SEL R10, R20, R12, P1 ;  /* 0x0000000c140a7207 */ /* 0x000fc40000800000 */
[----:B------:R-:W-:Y:S02]  /*01f0*/  SEL R11, R21, R13, P1 ;  /* 0x0000000d150b7207 */ /* 0x000fe40000800000 */
[----:B------:R-:W-:Y:S02]  /*0200*/  LOP3.LUT R19, R16, 0x7fd00000, RZ, 0x3c, !PT ;  /* 0x7fd0000010137812 */ /* 0x000fe400078e3cff */
[----:B------:R-:W-:-:S04]  /*0210*/  SEL R2, R12, R20, P0 ;  /* 0x000000140c027207 */ /* 0x000fc80000000000 */
[C---:B------:R-:W-:Y:S02]  /*0220*/  DMUL R14, R18.reuse, R10 ;  /* 0x0000000a120e7228 */ /* 0x040fe40000000000 */
[----:B------:R-:W-:-:S06]  /*0230*/  DMUL R12, R18, R2 ;  /* 0x00000002120c7228 */ /* 0x000fcc0000000000 */
[----:B------:R-:W-:-:S08]  /*0240*/  DMUL R14, R14, R14 ;  /* 0x0000000e0e0e7228 */ /* 0x000fd00000000000 */
[----:B------:R-:W-:-:S08]  /*0250*/  DFMA R12, R12, R12, R14 ;  /* 0x0000000c0c0c722b */ /* 0x000fd0000000000e */
[----:B------:R-:W-:Y:S01]  /*0260*/  DSETP.MIN.AND P0, P1, R12, UR4, PT ;  /* 0x000000040c007e2a */ /* 0x000fe2000b900000 */
[----:B------:R-:W-:Y:S02]  /*0270*/  IMAD.U32 R15, RZ, RZ, UR6 ;  /* 0x00000006ff0f7e24 */ /* 0x000fe4000f8e00ff */
[----:B------:R-:W-:-:S05]  /*0280*/  IMAD.MOV.U32 R14, RZ, RZ, R13 ;  /* 0x000000ffff0e7224 */ /* 0x000fca00078e000d */
[----:B------:R-:W-:-:S06]  /*0290*/  FSEL R23, R14, UR6, P0 ;  /* 0x000000060e177c08 */ /* 0x000fcc0008000000 */
[----:B------:R-:W-:-:S04]  /*02a0*/  @P1 LOP3.LUT R23, R15, 0x80000, RZ, 0xfc, !PT ;  /* 0x000800000f171812 */ /* 0x000fc800078efcff */
[----:B------:R-:W1:Y:S01]  /*02b0*/  MUFU.RSQ64H R15, R23 ;  /* 0x00000017000f7308 */ /* 0x000e620000001c00 */
[----:B------:R-:W-:-:S05]  /*02c0*/  IMAD.MOV.U32 R14, RZ, RZ, R12 ;  /* 0x000000ffff0e7224 */ /* 0x000fca00078e000c */
[----:B------:R-:W-:Y:S01]  /*02d0*/  SEL R22, R14, UR4, P0 ;  /* 0x000000040e167c07 */ /* 0x000fe20008000000 */
[----:B------:R-:W-:-:S06]  /*02e0*/  IMAD.MOV.U32 R14, RZ, RZ, RZ ;  /* 0x000000ffff0e7224 */ /* 0x000fcc00078e00ff */
[----:B-1----:R-:W-:Y:S01]  /*02f0*/  DMUL R20, R14, R14 ;  /* 0x0000000e0e147228 */ /* 0x002fe20000000000 */
[----:B------:R-:W-:Y:S02]  /*0300*/  IMAD.MOV.U32 R18, RZ, RZ, 0x0 ;  /* 0x00000000ff127424 */ /* 0x000fe400078e00ff */
[----:B------:R-:W-:-:S05]  /*0310*/  IMAD.MOV.U32 R19, RZ, RZ, 0x3fd80000 ;  /* 0x3fd80000ff137424 */ /* 0x000fca00078e00ff */
[----:B------:R-:W-:-:S08]  /*0320*/  DFMA R20, R22, -R20, 1 ;  /* 0x3ff000001614742b */ /* 0x000fd00000000814 */
[----:B------:R-:W-:Y:S02]  /*0330*/  DFMA R18, R20, R18, 0.5 ;  /* 0x3fe000001412742b */ /* 0x000fe40000000012 */
[----:B------:R-:W-:-:S08]  /*0340*/  DMUL R20, R14, R20 ;  /* 0x000000140e147228 */ /* 0x000fd00000000000 */
[----:B------:R-:W-:Y:S01]  /*0350*/  DFMA R18, R18, R20, R14 ;  /* 0x000000141212722b */ /* 0x000fe2000000000e */
[----:B------:R-:W-:-:S07]  /*0360*/  ISETP.GE.U32.AND P1, PT, R11, 0x7ff00000, PT ;  /* 0x7ff000000b00780c */ /* 0x000fce0003f26070 */
[----:B------:R-:W-:Y:S01]  /*0370*/  DMUL R18, R12, R18 ;  /* 0x000000120c127228 */ /* 0x000fe20000000000 */
[----:B------:R-:W-:Y:S01]  /*0380*/  LOP3.LUT R13, R16, 0x100000, RZ, 0xfc, !PT ;  /* 0x00100000100d7812 */ /* 0x000fe200078efcff */
[----:B------:R-:W-:Y:S01]  /*0390*/  IMAD.MOV.U32 R12, RZ, RZ, RZ ;  /* 0x000000ffff0c7224 */ /* 0x000fe200078e00ff */
[----:B------:R-:W-:-:S05]  /*03a0*/  DSETP.NEU.AND P0, PT, R10, RZ, PT ;  /* 0x000000ff0a00722a */ /* 0x000fca0003f0d000 */
[----:B------:R-:W-:-:S10]  /*03b0*/  DMUL R18, R18, R12 ;  /* 0x0000000c12127228 */ /* 0x000fd40000000000 */
[----:B------:R-:W-:Y:S02]  /*03c0*/  @!P1 FSEL R10, R2, R18, !P0 ;  /* 0x00000012020a9208 */ /* 0x000fe40004000000 */
[----:B------:R-:W-:Y:S01]  /*03d0*/  @!P1 FSEL R11, R3, R19, !P0 ;  /* 0x00000013030b9208 */ /* 0x000fe20004000000 */
[----:B0-----:R-:W-:-:S04]  /*03e0*/  IMAD.WIDE R2, R17, 0x8, R4 ;  /* 0x0000000811027825 */ /* 0x001fc800078e0204 */
[----:B------:R-:W-:Y:S01]  /*03f0*/  IMAD.IADD R17, R0, 0x1, R17 ;  /* 0x0000000100117824 */ /* 0x000fe200078e0211 */
[----:B------:R1:W-:Y:S04]  /*0400*/  STG.E.64 desc[UR8][R2.64], R10 ;  /* 0x0000000a02007986 */ /* 0x0003e8000c101b08 */
[----:B------:R-:W-:-:S13]  /*0410*/  ISETP.GE.AND P0, PT, R17, UR7, PT ;  /* 0x0000000711007c0c */ /* 0x000fda000bf06270 */
[----:B-1----:R-:W-:Y:S05]  /*0420*/  @!P0 BRA `(.L_x_0) ;  /* 0xfffffffc002c8947 */ /* 0x002fea000383ffff */
[----:B------:R-:W-:Y:S05]  /*0430*/  EXIT ;  /* 0x000000000000794d */ /* 0x000fea0003800000 */
.L_x_1:
[----:B------:R-:W-:-:S00]  /*0440*/  BRA `(.L_x_1) ;  /* 0xfffffffc00fc7947 */ /* 0x000fc0000383ffff */
[----:B------:R-:W-:-:S00]  /*0450*/  NOP ;  /* 0x0000000000007918 */ /* 0x000fc00000000000 */
        /* <DEDUP_REMOVED lines=10> */
.L_x_233:


//--------------------- .text.a4c_powff64         --------------------------
	.section	.text.a4c_powff64,"ax",@progbits
	.align	128
        .global         a4c_powff64
        .type           a4c_powff64,@function
        .size           a4c_powff64,(.L_x_222 - a4c_powff64)
        .other          a4c_powff64,@"STO_CUDA_ENTRY STV_DEFAULT"
a4c_powff64:
.text.a4c_powff64:
        /* <DEDUP_REMOVED lines=11> */
[----:B------:R-:W3:Y:S01]  /*00b0*/  LDC.64 R10, c[0x0][0x390] ;  /* 0x0000e400ff0a7b82 */ /* 0x000ee20000000a00 */
[----:B------:R-:W4:Y:S07]  /*00c0*/  LDCU UR10, c[0x0][0x388] ;  /* 0x00007100ff0a77ac */ /* 0x000f2e0008000800 */
[----:B------:R-:W0:Y:S01]  /*00d0*/  LDC.64 R8, c[0x0][0x398] ;  /* 0x0000e600ff087b82 */ /* 0x000e220000000a00 */
[----:B-1----:R-:W-:-:S07]  /*00e0*/  IMAD R3, R3, UR4, RZ ;  /* 0x0000000403037c24 */ /* 0x002fce000f8e02ff */
.L_x_8:
[----:B01----:R-:W-:-:S06]  /*00f0*/  IMAD.WIDE R6, R2, 0x8, R8 ;  /* 0x0000000802067825 */ /* 0x003fcc00078e0208 */
[----:B--2---:R-:W2:Y:S01]  /*0100*/  LDG.E.64 R6, desc[UR6][R6.64] ;  /* 0x0000000606067981 */ /* 0x004ea2000c1e1b00 */
[----:B---3--:R-:W-:-:S06]  /*0110*/  IMAD.WIDE R4, R2, 0x8, R10 ;  /* 0x0000000802047825 */ /* 0x008fcc00078e020a */
[----:B------:R-:W3:Y:S01]  /*0120*/  LDG.E.64 R4, desc[UR6][R4.64] ;  /* 0x0000000604047981 */ /* 0x000ee2000c1e1b00 */
[--C-:B------:R-:W-:Y:S01]  /*0130*/  IMAD.MOV.U32 R35, RZ, RZ, R2.reuse ;  /* 0x000000ffff237224 */ /* 0x100fe200078e0002 */
[----:B------:R-:W-:Y:S01]  /*0140*/  BSSY.RECONVERGENT B0, `(.L_x_2) ;  /* 0x0000023000007945 */ /* 0x000fe20003800200 */
[----:B------:R-:W-:Y:S01]  /*0150*/  IMAD.IADD R2, R3, 0x1, R2 ;  /* 0x0000000103027824 */ /* 0x000fe200078e0202 */
[----:B--2---:R-:W-:-:S04]  /*0160*/  SHF.R.U32.HI R0, RZ, 0x14, R7 ;  /* 0x00000014ff007819 */ /* 0x004fc80000011607 */
[----:B------:R-:W-:Y:S01]  /*0170*/  LOP3.LUT R0, R0, 0x7ff, RZ, 0xc0, !PT ;  /* 0x000007ff00007812 */ /* 0x000fe200078ec0ff */
[----:B---3--:R-:W-:-:S04]  /*0180*/  DSETP.NEU.AND P0, PT, R4, RZ, PT ;  /* 0x000000ff0400722a */ /* 0x008fc80003f0d000 */
[----:B------:R-:W-:Y:S02]  /*0190*/  VIADD R15, R0, 0xfffffc0c ;  /* 0xfffffc0c000f7836 */ /* 0x000fe40000000000 */
[----:B------:R-:W-:-:S03]  /*01a0*/  ISETP.GE.OR P3, PT, R7, RZ, P0 ;  /* 0x000000ff0700720c */ /* 0x000fc60000766670 */
[CC--:B------:R-:W-:Y:S02]  /*01b0*/  SHF.L.U32 R0, R6.reuse, R15.reuse, RZ ;  /* 0x0000000f06007219 */ /* 0x0c0fe400000006ff */
[----:B------:R-:W-:Y:S02]  /*01c0*/  SHF.L.U64.HI R15, R6, R15, R7 ;  /* 0x0000000f060f7219 */ /* 0x000fe40000010207 */
[----:B------:R-:W-:Y:S01]  /*01d0*/  ISETP.NE.U32.AND P1, PT, R0, RZ, PT ;  /* 0x000000ff0000720c */ /* 0x000fe20003f25070 */
[----:B------:R-:W-:-:S03]  /*01e0*/  @!P0 IMAD.MOV.U32 R14, RZ, RZ, RZ ;  /* 0x000000ffff0e8224 */ /* 0x000fc600078e00ff */
[----:B------:R-:W-:-:S04]  /*01f0*/  ISETP.NE.AND.EX P1, PT, R15, -0x80000000, PT, P1 ;  /* 0x800000000f00780c */ /* 0x000fc80003f25310 */
[----:B------:R-:W-:-:S09]  /*0200*/  PLOP3.LUT P2, PT, P1, PT, PT, 0x8, 0x80 ;  /* 0x000000000080781c */ /* 0x000fd20000f4e170 */
[----:B------:R-:W-:Y:S01]  /*0210*/  @!P0 DSETP.NEU.AND P2, PT, |R6|, 0.5, !P1 ;  /* 0x3fe000000600842a */ /* 0x000fe20004f4d200 */
[----:B----4-:R-:W-:-:S05]  /*0220*/  ISETP.GE.AND P1, PT, R2, UR10, PT ;  /* 0x0000000a02007c0c */ /* 0x010fca000bf26270 */
[----:B------:R-:W-:-:S04]  /*0230*/  @!P0 SEL R15, R5, RZ, P2 ;  /* 0x000000ff050f8207 */ /* 0x000fc80001000000 */
[----:B------:R-:W-:Y:S01]  /*0240*/  @!P3 LOP3.LUT R15, R15, 0x7ff00000, RZ, 0xfc, !PT ;  /* 0x7ff000000f0fb812 */ /* 0x000fe200078efcff */
[----:B------:R-:W-:Y:S06]  /*0250*/  @!P0 BRA `(.L_x_3) ;  /* 0x0000000000448947 */ /* 0x000fec0003800000 */
[----:B------:R-:W-:Y:S01]  /*0260*/  DADD R14, -RZ, |R4| ;  /* 0x00000000ff0e7229 */ /* 0x000fe20000000504 */
[----:B------:R-:W-:Y:S01]  /*0270*/  BSSY.RECONVERGENT B1, `(.L_x_4) ;  /* 0x0000003000017945 */ /* 0x000fe20003800200 */
[----:B------:R-:W-:-:S09]  /*0280*/  MOV R0, 0x2a0 ;  /* 0x000002a000007802 */ /* 0x000fd20000000f00 */
[----:B------:R-:W-:Y:S05]  /*0290*/  CALL.REL.NOINC `($a4c_powff64$__internal_accurate_pow) ;  /* 0x0000000000dc7944 */ /* 0x000fea0003c00000 */
[----:B------:R-:W-:Y:S05]  /*02a0*/  BSYNC.RECONVERGENT B1 ;  /* 0x0000000000017941 */ /* 0x000fea0003800200 */
.L_x_4:
[----:B------:R-:W-:Y:S01]  /*02b0*/  IMAD.MOV.U32 R16, RZ, RZ, R19 ;  /* 0x000000ffff107224 */ /* 0x000fe200078e0013 */
[----:B------:R-:W0:Y:S01]  /*02c0*/  FRND.F64.TRUNC R14, R6 ;  /* 0x00000006000e7313 */ /* 0x000e22000030d800 */
[----:B------:R-:W-:Y:S01]  /*02d0*/  IMAD.MOV.U32 R17, RZ, RZ, R20 ;  /* 0x000000ffff117224 */ /* 0x000fe200078e0014 */
[----:B------:R-:W-:-:S05]  /*02e0*/  ISETP.GE.AND P3, PT, R5, RZ, PT ;  /* 0x000000ff0500720c */ /* 0x000fca0003f66270 */
[----:B------:R-:W-:Y:S02]  /*02f0*/  DADD R16, -RZ, -R16 ;  /* 0x00000000ff107229 */ /* 0x000fe40000000910 */
[----:B0-----:R-:W-:-:S08]  /*0300*/  DSETP.NEU.AND P0, PT, R6, R14, PT ;  /* 0x0000000e0600722a */ /* 0x001fd00003f0d000 */
[-C--:B------:R-:W-:Y:S02]  /*0310*/  FSEL R0, R16, R19.reuse, P2 ;  /* 0x0000001310007208 */ /* 0x080fe40001000000 */
[-C--:B------:R-:W-:Y:S02]  /*0320*/  FSEL R17, R17, R20.reuse, P2 ;  /* 0x0000001411117208 */ /* 0x080fe40001000000 */
[----:B------:R-:W-:Y:S02]  /*0330*/  FSEL R14, R0, R19, !P3 ;  /* 0x00000013000e7208 */ /* 0x000fe40005800000 */
[----:B------:R-:W-:Y:S02]  /*0340*/  FSEL R15, R17, R20, !P3 ;  /* 0x00000014110f7208 */ /* 0x000fe40005800000 */
[----:B------:R-:W-:Y:S02]  /*0350*/  @!P3 FSEL R14, R14, RZ, !P0 ;  /* 0x000000ff0e0eb208 */ /* 0x000fe40004000000 */
[----:B------:R-:W-:-:S07]  /*0360*/  @!P3 FSEL R15, R15, -QNAN , !P0 ;  /* 0xfff800000f0fb808 */ /* 0x000fce0004000000 */
.L_x_3:
[----:B------:R-:W-:Y:S05]  /*0370*/  BSYNC.RECONVERGENT B0 ;  /* 0x0000000000007941 */ /* 0x000fea0003800200 */
.L_x_2:
[----:B------:R-:W-:Y:S01]  /*0380*/  DADD R16, R4, R6 ;  /* 0x0000000004107229 */ /* 0x000fe20000000006 */
[----:B------:R-:W-:Y:S09]  /*0390*/  BSSY.RECONVERGENT B0, `(.L_x_5) ;  /* 0x000001d000007945 */ /* 0x000ff20003800200 */
[----:B------:R-:W-:-:S04]  /*03a0*/  LOP3.LUT R16, R17, 0x7ff00000, RZ, 0xc0, !PT ;  /* 0x7ff0000011107812 */ /* 0x000fc800078ec0ff */
[----:B------:R-:W-:-:S13]  /*03b0*/  ISETP.NE.AND P0, PT, R16, 0x7ff00000, PT ;  /* 0x7ff000001000780c */ /* 0x000fda0003f05270 */
[----:B------:R-:W-:Y:S05]  /*03c0*/  @P0 BRA `(.L_x_6) ;  /* 0x0000000000640947 */ /* 0x000fea0003800000 */
[----:B------:R-:W-:-:S06]  /*03d0*/  DSETP.NAN.AND P0, PT, R6, R6, PT ;  /* 0x000000060600722a */ /* 0x000fcc0003f08000 */
[----:B------:R-:W-:-:S14]  /*03e0*/  DSETP.NUM.AND P0, PT, R4, R4, !P0 ;  /* 0x000000040400722a */ /* 0x000fdc0004707000 */
[----:B------:R-:W-:Y:S01]  /*03f0*/  @!P0 DADD R14, R4, R6 ;  /* 0x00000000040e8229 */ /* 0x000fe20000000006 */
[----:B------:R-:W-:Y:S10]  /*0400*/  @!P0 BRA `(.L_x_6) ;  /* 0x0000000000548947 */ /* 0x000ff40003800000 */
[----:B------:R-:W-:-:S14]  /*0410*/  DSETP.NEU.AND P0, PT, |R6|, +INF , PT ;  /* 0x7ff000000600742a */ /* 0x000fdc0003f0d200 */
[----:B------:R-:W-:Y:S05]  /*0420*/  @P0 BRA `(.L_x_7) ;  /* 0x0000000000200947 */ /* 0x000fea0003800000 */
[----:B------:R-:W-:Y:S01]  /*0430*/  ISETP.GE.AND P2, PT, R7, RZ, PT ;  /* 0x000000ff0700720c */ /* 0x000fe20003f46270 */
[----:B------:R-:W-:-:S06]  /*0440*/  DSETP.GT.AND P0, PT, |R4|, 1, PT ;  /* 0x3ff000000400742a */ /* 0x000fcc0003f04200 */
[----:B------:R-:W-:Y:S01]  /*0450*/  SEL R14, RZ, 0x7ff00000, !P0 ;  /* 0x7ff00000ff0e7807 */ /* 0x000fe20004000000 */
[----:B------:R-:W-:-:S05]  /*0460*/  DSETP.NEU.AND P0, PT, R4, -1, PT ;  /* 0xbff000000400742a */ /* 0x000fca0003f0d000 */
[----:B------:R-:W-:-:S04]  /*0470*/  @!P2 LOP3.LUT R14, R14, 0x7ff00000, RZ, 0x3c, !PT ;  /* 0x7ff000000e0ea812 */ /* 0x000fc800078e3cff */
[----:B------:R-:W-:Y:S01]  /*0480*/  SEL R15, R14, 0x3ff00000, P0 ;  /* 0x3ff000000e0f7807 */ /* 0x000fe20000000000 */
[----:B------:R-:W-:Y:S01]  /*0490*/  IMAD.MOV.U32 R14, RZ, RZ, RZ ;  /* 0x000000ffff0e7224 */ /* 0x000fe200078e00ff */
[----:B------:R-:W-:Y:S06]  /*04a0*/  BRA `(.L_x_6) ;  /* 0x00000000002c7947 */ /* 0x000fec0003800000 */
.L_x_7:
[----:B------:R-:W-:-:S14]  /*04b0*/  DSETP.NEU.AND P0, PT, |R4|, +INF , PT ;  /* 0x7ff000000400742a */ /* 0x000fdc0003f0d200 */
[----:B------:R-:W-:Y:S05]  /*04c0*/  @P0 BRA `(.L_x_6) ;  /* 0x0000000000240947 */ /* 0x000fea0003800000 */
[C---:B------:R-:W-:Y:S01]  /*04d0*/  ISETP.GE.AND P3, PT, R7.reuse, RZ, PT ;  /* 0x000000ff0700720c */ /* 0x040fe20003f66270 */
[----:B------:R-:W-:Y:S01]  /*04e0*/  IMAD.MOV.U32 R14, RZ, RZ, RZ ;  /* 0x000000ffff0e7224 */ /* 0x000fe200078e00ff */
[----:B------:R-:W-:Y:S02]  /*04f0*/  LOP3.LUT R0, R7, 0x7fffffff, RZ, 0xc0, !PT ;  /* 0x7fffffff07007812 */ /* 0x000fe400078ec0ff */
[----:B------:R-:W-:Y:S02]  /*0500*/  SEL R15, RZ, 0x7ff00000, !P3 ;  /* 0x7ff00000ff0f7807 */ /* 0x000fe40005800000 */
[----:B------:R-:W-:Y:S02]  /*0510*/  ISETP.GE.AND P0, PT, R5, RZ, PT ;  /* 0x000000ff0500720c */ /* 0x000fe40003f06270 */
[----:B------:R-:W-:Y:S01]  /*0520*/  ISETP.NE.AND P3, PT, R0, 0x3fe00000, PT ;  /* 0x3fe000000000780c */ /* 0x000fe20003f65270 */
[----:B------:R-:W-:-:S05]  /*0530*/  VIADD R0, R15, 0x80000000 ;  /* 0x800000000f007836 */ /* 0x000fca0000000000 */
[----:B------:R-:W-:-:S05]  /*0540*/  SEL R0, R0, R15, P3 ;  /* 0x0000000f00007207 */ /* 0x000fca0001800000 */
[----:B------:R-:W-:-:S07]  /*0550*/  @!P0 SEL R15, R0, R15, P2 ;  /* 0x0000000f000f8207 */ /* 0x000fce0001000000 */
.L_x_6:
[----:B------:R-:W-:Y:S05]  /*0560*/  BSYNC.RECONVERGENT B0 ;  /* 0x0000000000007941 */ /* 0x000fea0003800200 */
.L_x_5:
[----:B------:R-:W-:Y:S02]  /*0570*/  DSETP.NEU.AND P2, PT, R6, RZ, PT ;  /* 0x000000ff0600722a */ /* 0x000fe40003f4d000 */
[----:B------:R-:W-:Y:S01]  /*0580*/  DSETP.NEU.AND P0, PT, R4, 1, PT ;  /* 0x3ff000000400742a */ /* 0x000fe20003f0d000 */
[----:B------:R-:W-:-:S03]  /*0590*/  IMAD.WIDE R4, R35, 0x8, R12 ;  /* 0x0000000823047825 */ /* 0x000fc600078e020c */
[----:B------:R-:W-:Y:S02]  /*05a0*/  FSEL R6, R14, RZ, P2 ;  /* 0x000000ff0e067208 */ /* 0x000fe40001000000 */
[----:B------:R-:W-:Y:S02]  /*05b0*/  FSEL R14, R15, 1.875, P2 ;  /* 0x3ff000000f0e7808 */ /* 0x000fe40001000000 */
[----:B------:R-:W-:Y:S02]  /*05c0*/  FSEL R6, R6, RZ, P0 ;  /* 0x000000ff06067208 */ /* 0x000fe40000000000 */
[----:B------:R-:W-:-:S05]  /*05d0*/  FSEL R7, R14, 1.875, P0 ;  /* 0x3ff000000e077808 */ /* 0x000fca0000000000 */
[----:B------:R1:W-:Y:S01]  /*05e0*/  STG.E.64 desc[UR6][R4.64], R6 ;  /* 0x0000000604007986 */ /* 0x0003e2000c101b06 */
[----:B------:R-:W-:Y:S05]  /*05f0*/  @!P1 BRA `(.L_x_8) ;  /* 0xfffffff800bc9947 */ /* 0x000fea000383ffff */
[----:B------:R-:W-:Y:S05]  /*0600*/  EXIT ;  /* 0x000000000000794d */ /* 0x000fea0003800000 */
        .type           $a4c_powff64$__internal_accurate_pow,@function
        .size           $a4c_powff64$__internal_accurate_pow,(.L_x_222 - $a4c_powff64$__internal_accurate_pow)
$a4c_powff64$__internal_accurate_pow:
[----:B------:R-:W-:Y:S01]  /*0610*/  ISETP.GT.U32.AND P0, PT, R15, 0xfffff, PT ;  /* 0x000fffff0f00780c */ /* 0x000fe20003f04070 */
[----:B------:R-:W-:Y:S01]  /*0620*/  IMAD.MOV.U32 R18, RZ, RZ, R15 ;  /* 0x000000ffff127224 */ /* 0x000fe200078e000f */
[----:B------:R-:W-:Y:S01]  /*0630*/  UMOV UR4, 0x7d2cafe2 ;  /* 0x7d2cafe200047882 */ /* 0x000fe20000000000 */
[----:B------:R-:W-:Y:S01]  /*0640*/  IMAD.MOV.U32 R22, RZ, RZ, RZ ;  /* 0x000000ffff167224 */ /* 0x000fe200078e00ff */
[----:B------:R-:W-:Y:S01]  /*0650*/  UMOV UR5, 0x3eb0f5ff ;  /* 0x3eb0f5ff00057882 */ /* 0x000fe20000000000 */
[----:B------:R-:W-:Y:S01]  /*0660*/  IMAD.MOV.U32 R28, RZ, RZ, 0x41ad3b5a ;  /* 0x41ad3b5aff1c7424 */ /* 0x000fe200078e00ff */
[----:B------:R-:W-:Y:S01]  /*0670*/  UMOV UR8, 0x3b39803f ;  /* 0x3b39803f00087882 */ /* 0x000fe20000000000 */
[----:B------:R-:W-:Y:S01]  /*0680*/  IMAD.MOV.U32 R29, RZ, RZ, 0x3ed0f5d2 ;  /* 0x3ed0f5d2ff1d7424 */ /* 0x000fe200078e00ff */
[----:B------:R-:W-:-:S05]  /*0690*/  UMOV UR9, 0x3c7abc9e ;  /* 0x3c7abc9e00097882 */ /* 0x000fca0000000000 */
[----:B------:R-:W-:-:S10]  /*06a0*/  @!P0 DMUL R16, R14, 1.80143985094819840000e+16 ;  /* 0x435000000e108828 */ /* 0x000fd40000000000 */
[----:B------:R-:W-:Y:S02]  /*06b0*/  @!P0 IMAD.MOV.U32 R18, RZ, RZ, R17 ;  /* 0x000000ffff128224 */ /* 0x000fe400078e0011 */
[----:B------:R-:W-:-:S03]  /*06c0*/  @!P0 IMAD.MOV.U32 R14, RZ, RZ, R16 ;  /* 0x000000ffff0e8224 */ /* 0x000fc600078e0010 */
[----:B------:R-:W-:Y:S01]  /*06d0*/  LOP3.LUT R18, R18, 0x800fffff, RZ, 0xc0, !PT ;  /* 0x800fffff12127812 */ /* 0x000fe200078ec0ff */
[----:B------:R-:W-:Y:S01]  /*06e0*/  IMAD.MOV.U32 R20, RZ, RZ, R14 ;  /* 0x000000ffff147224 */ /* 0x000fe200078e000e */
[----:B------:R-:W-:Y:S02]  /*06f0*/  SHF.R.U32.HI R14, RZ, 0x14, R15 ;  /* 0x00000014ff0e7819 */ /* 0x000fe4000001160f */
[----:B------:R-:W-:Y:S02]  /*0700*/  LOP3.LUT R21, R18, 0x3ff00000, RZ, 0xfc, !PT ;  /* 0x3ff0000012157812 */ /* 0x000fe400078efcff */
[----:B------:R-:W-:Y:S01]  /*0710*/  @!P0 LEA.HI R14, R17, 0xffffffca, RZ, 0xc ;  /* 0xffffffca110e8811 */ /* 0x000fe200078f60ff */
[----:B------:R-:W-:Y:S01]  /*0720*/  IMAD.MOV.U32 R17, RZ, RZ, 0x43300000 ;  /* 0x43300000ff117424 */ /* 0x000fe200078e00ff */
[----:B------:R-:W-:-:S03]  /*0730*/  ISETP.GE.U32.AND P3, PT, R21, 0x3ff6a09f, PT ;  /* 0x3ff6a09f1500780c */ /* 0x000fc60003f66070 */
[----:B------:R-:W-:-:S10]  /*0740*/  VIADD R16, R14, 0xfffffc01 ;  /* 0xfffffc010e107836 */ /* 0x000fd40000000000 */
[----:B------:R-:W-:Y:S02]  /*0750*/  @P3 VIADD R19, R21, 0xfff00000 ;  /* 0xfff0000015133836 */ /* 0x000fe40000000000 */
[----:B------:R-:W-:Y:S02]  /*0760*/  @P3 VIADD R16, R14, 0xfffffc02 ;  /* 0xfffffc020e103836 */ /* 0x000fe40000000000 */
[----:B------:R-:W-:-:S03]  /*0770*/  @P3 IMAD.MOV.U32 R21, RZ, RZ, R19 ;  /* 0x000000ffff153224 */ /* 0x000fc600078e0013 */
[----:B------:R-:W-:-:S03]  /*0780*/  LOP3.LUT R16, R16, 0x80000000, RZ, 0x3c, !PT ;  /* 0x8000000010107812 */ /* 0x000fc600078e3cff */
[C---:B------:R-:W-:Y:S02]  /*0790*/  DADD R24, R20.reuse, 1 ;  /* 0x3ff0000014187429 */ /* 0x040fe40000000000 */
[----:B------:R-:W-:-:S04]  /*07a0*/  DADD R20, R20, -1 ;  /* 0xbff0000014147429 */ /* 0x000fc80000000000 */
[----:B------:R-:W0:Y:S02]  /*07b0*/  MUFU.RCP64H R23, R25 ;  /* 0x0000001900177308 */ /* 0x000e240000001800 */
[----:B0-----:R-:W-:-:S08]  /*07c0*/  DFMA R18, -R24, R22, 1 ;  /* 0x3ff000001812742b */ /* 0x001fd00000000116 */
[----:B------:R-:W-:-:S08]  /*07d0*/  DFMA R18, R18, R18, R18 ;  /* 0x000000121212722b */ /* 0x000fd00000000012 */
[----:B------:R-:W-:-:S08]  /*07e0*/  DFMA R22, R22, R18, R22 ;  /* 0x000000121616722b */ /* 0x000fd00000000016 */
[----:B------:R-:W-:-:S08]  /*07f0*/  DMUL R18, R20, R22 ;  /* 0x0000001614127228 */ /* 0x000fd00000000000 */
[----:B------:R-:W-:-:S08]  /*0800*/  DFMA R18, R20, R22, R18 ;  /* 0x000000161412722b */ /* 0x000fd00000000012 */
[----:B------:R-:W-:-:S08]  /*0810*/  DMUL R26, R18, R18 ;  /* 0x00000012121a7228 */ /* 0x000fd00000000000 */
[----:B------:R-:W-:Y:S01]  /*0820*/  DFMA R24, R26, UR4, R28 ;  /* 0x000000041a187c2b */ /* 0x000fe2000800001c */
[----:B------:R-:W-:Y:S01]  /*0830*/  UMOV UR4, 0x75488a3f ;  /* 0x75488a3f00047882 */ /* 0x000fe20000000000 */
[----:B------:R-:W-:Y:S01]  /*0840*/  UMOV UR5, 0x3ef3b20a ;  /* 0x3ef3b20a00057882 */ /* 0x000fe20000000000 */
[----:B------:R-:W-:-:S05]  /*0850*/  DADD R28, R20, -R18 ;  /* 0x00000000141c7229 */ /* 0x000fca0000000812 */
[----:B------:R-:W-:Y:S01]  /*0860*/  DFMA R24, R26, R24, UR4 ;  /* 0x000000041a187e2b */ /* 0x000fe20008000018 */
[----:B------:R-:W-:Y:S01]  /*0870*/  UMOV UR4, 0xe4faecd5 ;  /* 0xe4faecd500047882 */ /* 0x000fe20000000000 */
[----:B------:R-:W-:Y:S01]  /*0880*/  UMOV UR5, 0x3f1745cd ;  /* 0x3f1745cd00057882 */ /* 0x000fe20000000000 */
[----:B------:R-:W-:-:S05]  /*0890*/  DADD R30, R28, R28 ;  /* 0x000000001c1e7229 */ /* 0x000fca000000001c */
[----:B------:R-:W-:Y:S01]  /*08a0*/  DFMA R24, R26, R24, UR4 ;  /* 0x000000041a187e2b */ /* 0x000fe20008000018 */
[----:B------:R-:W-:Y:S01]  /*08b0*/  UMOV UR4, 0x258a578b ;  /* 0x258a578b00047882 */ /* 0x000fe20000000000 */
[----:B------:R-:W-:Y:S01]  /*08c0*/  UMOV UR5, 0x3f3c71c7 ;  /* 0x3f3c71c700057882 */ /* 0x000fe20000000000 */
[----:B------:R-:W-:-:S05]  /*08d0*/  DFMA R30, R20, -R18, R30 ;  /* 0x80000012141e722b */ /* 0x000fca000000001e */
[----:B------:R-:W-:Y:S01]  /*08e0*/  DFMA R24, R26, R24, UR4 ;  /* 0x000000041a187e2b */ /* 0x000fe20008000018 */
[----:B------:R-:W-:Y:S01]  /*08f0*/  UMOV UR4, 0x9242b910 ;  /* 0x9242b91000047882 */ /* 0x000fe20000000000 */
[----:B------:R-:W-:Y:S01]  /*0900*/  UMOV UR5, 0x3f624924 ;  /* 0x3f62492400057882 */ /* 0x000fe20000000000 */
[----:B------:R-:W-:-:S05]  /*0910*/  DMUL R22, R22, R30 ;  /* 0x0000001e16167228 */ /* 0x000fca0000000000 */
[----:B------:R-:W-:Y:S01]  /*0920*/  DFMA R24, R26, R24, UR4 ;  /* 0x000000041a187e2b */ /* 0x000fe20008000018 */
[----:B------:R-:W-:Y:S01]  /*0930*/  UMOV UR4, 0x99999dfb ;  /* 0x99999dfb00047882 */ /* 0x000fe20000000000 */
[----:B------:R-:W-:-:S06]  /*0940*/  UMOV UR5, 0x3f899999 ;  /* 0x3f89999900057882 */ /* 0x000fcc0000000000 */
[----:B------:R-:W-:Y:S01]  /*0950*/  DFMA R28, R26, R24, UR4 ;  /* 0x000000041a1c7e2b */ /* 0x000fe20008000018 */
[----:B------:R-:W-:Y:S01]  /*0960*/  UMOV UR4, 0x55555555 ;  /* 0x5555555500047882 */ /* 0x000fe20000000000 */
[----:B------:R-:W-:Y:S01]  /*0970*/  UMOV UR5, 0x3fb55555 ;  /* 0x3fb5555500057882 */ /* 0x000fe20000000000 */
[----:B------:R-:W-:-:S05]  /*0980*/  DMUL R24, R18, R18 ;  /* 0x0000001212187228 */ /* 0x000fca0000000000 */
[----:B------:R-:W-:-:S03]  /*0990*/  DFMA R20, R26, R28, UR4 ;  /* 0x000000041a147e2b */ /* 0x000fc6000800001c */
[----:B------:R-:W-:-:S05]  /*09a0*/  DMUL R32, R18, R24 ;  /* 0x0000001812207228 */ /* 0x000fca0000000000 */
[----:B------:R-:W-:Y:S01]  /*09b0*/  DADD R30, -R20, UR4 ;  /* 0x00000004141e7e29 */ /* 0x000fe20008000100 */
[----:B------:R-:W-:Y:S01]  /*09c0*/  UMOV UR4, 0xb9e7b0 ;  /* 0x00b9e7b000047882 */ /* 0x000fe20000000000 */
[----:B------:R-:W-:-:S06]  /*09d0*/  UMOV UR5, 0x3c46a4cb ;  /* 0x3c46a4cb00057882 */ /* 0x000fcc0000000000 */
[----:B------:R-:W-:Y:S02]  /*09e0*/  DFMA R26, R26, R28, R30 ;  /* 0x0000001c1a1a722b */ /* 0x000fe4000000001e */
[----:B------:R-:W-:Y:S01]  /*09f0*/  DFMA R28, R18, R18, -R24 ;  /* 0x00000012121c722b */ /* 0x000fe20000000818 */
[----:B------:R-:W-:Y:S02]  /*0a00*/  VIADD R31, R23, 0x100000 ;  /* 0x00100000171f7836 */ /* 0x000fe40000000000 */
[----:B------:R-:W-:-:S06]  /*0a10*/  IMAD.MOV.U32 R30, RZ, RZ, R22 ;  /* 0x000000ffff1e7224 */ /* 0x000fcc00078e0016 */
[----:B------:R-:W-:Y:S02]  /*0a20*/  DFMA R28, R18, R30, R28 ;  /* 0x0000001e121c722b */ /* 0x000fe4000000001c */
[----:B------:R-:W-:Y:S01]  /*0a30*/  DADD R30, R26, -UR4 ;  /* 0x800000041a1e7e29 */ /* 0x000fe20008000000 */
[----:B------:R-:W-:Y:S01]  /*0a40*/  UMOV UR4, 0x80000000 ;  /* 0x8000000000047882 */ /* 0x000fe20000000000 */
[----:B------:R-:W-:Y:S01]  /*0a50*/  DFMA R26, R18, R24, -R32 ;  /* 0x00000018121a722b */ /* 0x000fe20000000820 */
[----:B------:R-:W-:Y:S02]  /*0a60*/  UMOV UR5, 0x43300000 ;  /* 0x4330000000057882 */ /* 0x000fe40000000000 */
[----:B------:R-:W-:Y:S01]  /*0a70*/  DADD R16, R16, -UR4 ;  /* 0x8000000410107e29 */ /* 0x000fe20008000000 */
[----:B------:R-:W-:Y:S01]  /*0a80*/  UMOV UR4, 0xfefa39ef ;  /* 0xfefa39ef00047882 */ /* 0x000fe20000000000 */
[----:B------:R-:W-:-:S03]  /*0a90*/  UMOV UR5, 0x3fe62e42 ;  /* 0x3fe62e4200057882 */ /* 0x000fc60000000000 */
[----:B------:R-:W-:Y:S02]  /*0aa0*/  DFMA R26, R22, R24, R26 ;  /* 0x00000018161a722b */ /* 0x000fe4000000001a */
[----:B------:R-:W-:-:S06]  /*0ab0*/  DADD R24, R20, R30 ;  /* 0x0000000014187229 */ /* 0x000fcc000000001e */
[----:B------:R-:W-:Y:S02]  /*0ac0*/  DFMA R26, R18, R28, R26 ;  /* 0x0000001c121a722b */ /* 0x000fe4000000001a */
[----:B------:R-:W-:Y:S02]  /*0ad0*/  DADD R28, R20, -R24 ;  /* 0x00000000141c7229 */ /* 0x000fe40000000818 */
[----:B------:R-:W-:-:S06]  /*0ae0*/  DMUL R20, R24, R32 ;  /* 0x0000002018147228 */ /* 0x000fcc0000000000 */
[----:B------:R-:W-:Y:S02]  /*0af0*/  DADD R30, R30, R28 ;  /* 0x000000001e1e7229 */ /* 0x000fe4000000001c */
[----:B------:R-:W-:-:S08]  /*0b00*/  DFMA R28, R24, R32, -R20 ;  /* 0x00000020181c722b */ /* 0x000fd00000000814 */
[----:B------:R-:W-:-:S08]  /*0b10*/  DFMA R26, R24, R26, R28 ;  /* 0x0000001a181a722b */ /* 0x000fd0000000001c */
[----:B------:R-:W-:-:S08]  /*0b20*/  DFMA R30, R30, R32, R26 ;  /* 0x000000201e1e722b */ /* 0x000fd0000000001a */
[----:B------:R-:W-:-:S08]  /*0b30*/  DADD R26, R20, R30 ;  /* 0x00000000141a7229 */ /* 0x000fd0000000001e */
[--C-:B------:R-:W-:Y:S02]  /*0b40*/  DADD R24, R18, R26.reuse ;  /* 0x0000000012187229 */ /* 0x100fe4000000001a */
[----:B------:R-:W-:-:S06]  /*0b50*/  DADD R20, R20, -R26 ;  /* 0x0000000014147229 */ /* 0x000fcc000000081a */
[----:B------:R-:W-:Y:S02]  /*0b60*/  DADD R18, R18, -R24 ;  /* 0x0000000012127229 */ /* 0x000fe40000000818 */
[----:B------:R-:W-:-:S06]  /*0b70*/  DADD R20, R30, R20 ;  /* 0x000000001e147229 */ /* 0x000fcc0000000014 */
[----:B------:R-:W-:-:S08]  /*0b80*/  DADD R18, R26, R18 ;  /* 0x000000001a127229 */ /* 0x000fd00000000012 */
[----:B------:R-:W-:-:S08]  /*0b90*/  DADD R18, R20, R18 ;  /* 0x0000000014127229 */ /* 0x000fd00000000012 */
[----:B------:R-:W-:-:S08]  /*0ba0*/  DADD R18, R22, R18 ;  /* 0x0000000016127229 */ /* 0x000fd00000000012 */
[----:B------:R-:W-:-:S08]  /*0bb0*/  DADD R20, R24, R18 ;  /* 0x0000000018147229 */ /* 0x000fd00000000012 */
[--C-:B------:R-:W-:Y:S02]  /*0bc0*/  DFMA R14, R16, UR4, R20.reuse ;  /* 0x00000004100e7c2b */ /* 0x100fe40008000014 */
[----:B------:R-:W-:-:S06]  /*0bd0*/  DADD R24, R24, -R20 ;  /* 0x0000000018187229 */ /* 0x000fcc0000000814 */
[----:B------:R-:W-:Y:S02]  /*0be0*/  DFMA R22, R16, -UR4, R14 ;  /* 0x8000000410167c2b */ /* 0x000fe4000800000e */
[----:B------:R-:W-:-:S06]  /*0bf0*/  DADD R24, R18, R24 ;  /* 0x0000000012187229 */ /* 0x000fcc0000000018 */
[----:B------:R-:W-:Y:S01]  /*0c00*/  DADD R22, -R20, R22 ;  /* 0x0000000014167229 */ /* 0x000fe20000000116 */
[----:B------:R-:W-:Y:S02]  /*0c10*/  IMAD.MOV.U32 R21, RZ, RZ, R7 ;  /* 0x000000ffff157224 */ /* 0x000fe400078e0007 */
[----:B------:R-:W-:-:S03]  /*0c20*/  IMAD.MOV.U32 R20, RZ, RZ, R6 ;  /* 0x000000ffff147224 */ /* 0x000fc600078e0006 */
[----:B------:R-:W-:Y:S02]  /*0c30*/  LOP3.LUT R19, R21, 0xff0fffff, RZ, 0xc0, !PT ;  /* 0xff0fffff15137812 */ /* 0x000fe400078ec0ff */
[----:B------:R-:W-:-:S08]  /*0c40*/  DADD R22, R24, -R22 ;  /* 0x0000000018167229 */ /* 0x000fd00000000816 */
[----:B------:R-:W-:Y:S01]  /*0c50*/  DFMA R22, R16, UR8, R22 ;  /* 0x0000000810167c2b */ /* 0x000fe20008000016 */
[----:B------:R-:W-:-:S05]  /*0c60*/  IMAD.SHL.U32 R16, R21, 0x2, RZ ;  /* 0x0000000215107824 */ /* 0x000fca00078e00ff */
[----:B------:R-:W-:Y:S02]  /*0c70*/  ISETP.GT.U32.AND P0, PT, R16, -0x2000001, PT ;  /* 0xfdffffff1000780c */ /* 0x000fe40003f04070 */
[----:B------:R-:W-:Y:S02]  /*0c80*/  DADD R16, R14, R22 ;  /* 0x000000000e107229 */ /* 0x000fe40000000016 */
[----:B------:R-:W-:-:S06]  /*0c90*/  SEL R21, R19, R21, P0 ;  /* 0x0000001513157207 */ /* 0x000fcc0000000000 */
[----:B------:R-:W-:Y:S02]  /*0ca0*/  DADD R18, R14, -R16 ;  /* 0x000000000e127229 */ /* 0x000fe40000000810 */
[----:B------:R-:W-:-:S06]  /*0cb0*/  DMUL R14, R16, R20 ;  /* 0x00000014100e7228 */ /* 0x000fcc0000000000 */
[----:B------:R-:W-:Y:S02]  /*0cc0*/  DADD R18, R22, R18 ;  /* 0x0000000016127229 */ /* 0x000fe40000000012 */
[----:B------:R-:W-:-:S08]  /*0cd0*/  DFMA R16, R16, R20, -R14 ;  /* 0x000000141010722b */ /* 0x000fd0000000080e */
[----:B------:R-:W-:Y:S01]  /*0ce0*/  DFMA R20, R18, R20, R16 ;  /* 0x000000141214722b */ /* 0x000fe20000000010 */
[----:B------:R-:W-:Y:S02]  /*0cf0*/  IMAD.MOV.U32 R18, RZ, RZ, 0x652b82fe ;  /* 0x652b82feff127424 */ /* 0x000fe400078e00ff */
[----:B------:R-:W-:-:S05]  /*0d00*/  IMAD.MOV.U32 R19, RZ, RZ, 0x3ff71547 ;  /* 0x3ff71547ff137424 */ /* 0x000fca00078e00ff */
[----:B------:R-:W-:-:S08]  /*0d10*/  DADD R16, R14, R20 ;  /* 0x000000000e107229 */ /* 0x000fd00000000014 */
[----:B------:R-:W-:Y:S02]  /*0d20*/  DFMA R18, R16, R18, 6.75539944105574400000e+15 ;  /* 0x433800001012742b */ /* 0x000fe40000000012 */
[----:B------:R-:W-:Y:S01]  /*0d30*/  FSETP.GEU.AND P0, PT, |R17|, 4.1917929649353027344, PT ;  /* 0x4086232b1100780b */ /* 0x000fe20003f0e200 */
[----:B------:R-:W-:-:S05]  /*0d40*/  DADD R14, R14, -R16 ;  /* 0x000000000e0e7229 */ /* 0x000fca0000000810 */
[----:B------:R-:W-:-:S03]  /*0d50*/  DADD R22, R18, -6.75539944105574400000e+15 ;  /* 0xc338000012167429 */ /* 0x000fc60000000000 */
[----:B------:R-:W-:-:S05]  /*0d60*/  DADD R20, R20, R14 ;  /* 0x0000000014147229 */ /* 0x000fca000000000e */
[----:B------:R-:W-:Y:S01]  /*0d70*/  DFMA R24, R22, -UR4, R16 ;  /* 0x8000000416187c2b */ /* 0x000fe20008000010 */
[----:B------:R-:W-:Y:S01]  /*0d80*/  UMOV UR4, 0x3b39803f ;  /* 0x3b39803f00047882 */ /* 0x000fe20000000000 */
[----:B------:R-:W-:-:S06]  /*0d90*/  UMOV UR5, 0x3c7abc9e ;  /* 0x3c7abc9e00057882 */ /* 0x000fcc0000000000 */
[----:B------:R-:W-:Y:S01]  /*0da0*/  DFMA R22, R22, -UR4, R24 ;  /* 0x8000000416167c2b */ /* 0x000fe20008000018 */
[----:B------:R-:W-:Y:S01]  /*0db0*/  UMOV UR4, 0x69ce2bdf ;  /* 0x69ce2bdf00047882 */ /* 0x000fe20000000000 */
[----:B------:R-:W-:Y:S01]  /*0dc0*/  IMAD.MOV.U32 R24, RZ, RZ, -0x35dec16 ;  /* 0xfca213eaff187424 */ /* 0x000fe200078e00ff */
[----:B------:R-:W-:Y:S01]  /*0dd0*/  UMOV UR5, 0x3e5ade15 ;  /* 0x3e5ade1500057882 */ /* 0x000fe20000000000 */
[----:B------:R-:W-:-:S06]  /*0de0*/  IMAD.MOV.U32 R25, RZ, RZ, 0x3e928af3 ;  /* 0x3e928af3ff197424 */ /* 0x000fcc00078e00ff */
[----:B------:R-:W-:Y:S01]  /*0df0*/  DFMA R24, R22, UR4, R24 ;  /* 0x0000000416187c2b */ /* 0x000fe20008000018 */
[----:B------:R-:W-:Y:S01]  /*0e00*/  UMOV UR4, 0x62401315 ;  /* 0x6240131500047882 */ /* 0x000fe20000000000 */
[----:B------:R-:W-:-:S06]  /*0e10*/  UMOV UR5, 0x3ec71dee ;  /* 0x3ec71dee00057882 */ /* 0x000fcc0000000000 */
[----:B------:R-:W-:Y:S01]  /*0e20*/  DFMA R24, R22, R24, UR4 ;  /* 0x0000000416187e2b */ /* 0x000fe20008000018 */
        /* <DEDUP_REMOVED lines=20> */
[----:B------:R-:W-:-:S08]  /*0f70*/  DFMA R24, R22, R24, UR4 ;  /* 0x0000000416187e2b */ /* 0x000fd00008000018 */
[----:B------:R-:W-:-:S08]  /*0f80*/  DFMA R24, R22, R24, 1 ;  /* 0x3ff000001618742b */ /* 0x000fd00000000018 */
[----:B------:R-:W-:-:S10]  /*0f90*/  DFMA R22, R22, R24, 1 ;  /* 0x3ff000001616742b */ /* 0x000fd40000000018 */
[----:B------:R-:W-:Y:S02]  /*0fa0*/  IMAD R15, R18, 0x100000, R23 ;  /* 0x00100000120f7824 */ /* 0x000fe400078e0217 */
[----:B------:R-:W-:Y:S01]  /*0fb0*/  IMAD.MOV.U32 R14, RZ, RZ, R22 ;  /* 0x000000ffff0e7224 */ /* 0x000fe200078e0016 */
[----:B------:R-:W-:Y:S06]  /*0fc0*/  @!P0 BRA `(.L_x_9) ;  /* 0x0000000000308947 */ /* 0x000fec0003800000 */
[----:B------:R-:W-:Y:S01]  /*0fd0*/  FSETP.GEU.AND P3, PT, |R17|, 4.2275390625, PT ;  /* 0x408748001100780b */ /* 0x000fe20003f6e200 */
[C---:B------:R-:W-:Y:S02]  /*0fe0*/  DADD R24, R16.reuse, +INF ;  /* 0x7ff0000010187429 */ /* 0x040fe40000000000 */
[----:B------:R-:W-:-:S08]  /*0ff0*/  DSETP.GEU.AND P0, PT, R16, RZ, PT ;  /* 0x000000ff1000722a */ /* 0x000fd00003f0e000 */
[----:B------:R-:W-:Y:S02]  /*1000*/  FSEL R15, R25, RZ, P0 ;  /* 0x000000ff190f7208 */ /* 0x000fe40000000000 */
[----:B------:R-:W-:-:S04]  /*1010*/  @!P3 LEA.HI R14, R18, R18, RZ, 0x1 ;  /* 0x00000012120eb211 */ /* 0x000fc800078f08ff */
[----:B------:R-:W-:Y:S02]  /*1020*/  @!P3 SHF.R.S32.HI R17, RZ, 0x1, R14 ;  /* 0x00000001ff11b819 */ /* 0x000fe4000001140e */
[----:B------:R-:W-:-:S03]  /*1030*/  FSEL R14, R24, RZ, P0 ;  /* 0x000000ff180e7208 */ /* 0x000fc60000000000 */
[----:B------:R-:W-:Y:S02]  /*1040*/  @!P3 IMAD.IADD R16, R18, 0x1, -R17 ;  /* 0x000000011210b824 */ /* 0x000fe400078e0a11 */
[----:B------:R-:W-:-:S03]  /*1050*/  @!P3 IMAD R23, R17, 0x100000, R23 ;  /* 0x001000001117b824 */ /* 0x000fc600078e0217 */
[----:B------:R-:W-:Y:S01]  /*1060*/  @!P3 LEA R17, R16, 0x3ff00000, 0x14 ;  /* 0x3ff000001011b811 */ /* 0x000fe200078ea0ff */
[----:B------:R-:W-:-:S06]  /*1070*/  @!P3 IMAD.MOV.U32 R16, RZ, RZ, RZ ;  /* 0x000000ffff10b224 */ /* 0x000fcc00078e00ff */
[----:B------:R-:W-:-:S11]  /*1080*/  @!P3 DMUL R14, R22, R16 ;  /* 0x00000010160eb228 */ /* 0x000fd60000000000 */
.L_x_9:
[----:B------:R-:W-:Y:S02]  /*1090*/  DFMA R20, R20, R14, R14 ;  /* 0x0000000e1414722b */ /* 0x000fe4000000000e */
[----:B------:R-:W-:-:S08]  /*10a0*/  DSETP.NEU.AND P0, PT, |R14|, +INF , PT ;  /* 0x7ff000000e00742a */ /* 0x000fd00003f0d200 */
[----:B------:R-:W-:Y:S01]  /*10b0*/  FSEL R19, R14, R20, !P0 ;  /* 0x000000140e137208 */ /* 0x000fe20004000000 */
[----:B------:R-:W-:Y:S01]  /*10c0*/  IMAD.MOV.U32 R14, RZ, RZ, R0 ;  /* 0x000000ffff0e7224 */ /* 0x000fe200078e0000 */
[----:B------:R-:W-:Y:S01]  /*10d0*/  FSEL R20, R15, R21, !P0 ;  /* 0x000000150f147208 */ /* 0x000fe20004000000 */
[----:B------:R-:W-:-:S04]  /*10e0*/  IMAD.MOV.U32 R15, RZ, RZ, 0x0 ;  /* 0x00000000ff0f7424 */ /* 0x000fc800078e00ff */
[----:B------:R-:W-:Y:S05]  /*10f0*/  RET.REL.NODEC R14 `(a4c_powff64) ;  /* 0xffffffec0ec07950 */ /* 0x000fea0003c3ffff */
.L_x_10:
        /* <DEDUP_REMOVED lines=16> */
.L_x_222:


//--------------------- .text.a4c_cbrtf64         --------------------------
	.section	.text.a4c_cbrtf64,"ax",@progbits
	.align	128
        .global         a4c_cbrtf64
        .type           a4c_cbrtf64,@function
        .size           a4c_cbrtf64,(.L_x_235 - a4c_cbrtf64)
        .other          a4c_cbrtf64,@"STO_CUDA_ENTRY STV_DEFAULT"
a4c_cbrtf64:
.text.a4c_cbrtf64:
        /* <DEDUP_REMOVED lines=12> */
[----:B-1----:R-:W-:-:S07]  /*00c0*/  IMAD R0, R0, UR4, RZ ;  /* 0x0000000400007c24 */ /* 0x002fce000f8e02ff */
.L_x_11:
[----:B0-----:R-:W-:-:S06]  /*00d0*/  IMAD.WIDE R6, R9, 0x8, R2 ;  /* 0x0000000809067825 */ /* 0x001fcc00078e0202 */
[----:B--2---:R-:W2:Y:S01]  /*00e0*/  LDG.E.64 R6, desc[UR6][R6.64] ;  /* 0x0000000606067981 */ /* 0x004ea2000c1e1b00 */
[----:B------:R-:W-:Y:S01]  /*00f0*/  IMAD.MOV.U32 R18, RZ, RZ, RZ ;  /* 0x000000ffff127224 */ /* 0x000fe200078e00ff */
[----:B--2---:R-:W-:Y:S01]  /*0100*/  LOP3.LUT R11, R7, 0x7fffffff, RZ, 0xc0, !PT ;  /* 0x7fffffff070b7812 */ /* 0x004fe200078ec0ff */
[----:B------:R-:W-:-:S03]  /*0110*/  IMAD.MOV.U32 R10, RZ, RZ, R6 ;  /* 0x000000ffff0a7224 */ /* 0x000fc600078e0006 */
[----:B------:R-:W-:-:S03]  /*0120*/  ISETP.GE.U32.AND P0, PT, R11, 0x100000, PT ;  /* 0x001000000b00780c */ /* 0x000fc60003f06070 */
[----:B------:R-:W-:-:S10]  /*0130*/  DMUL R12, R10, 1.80143985094819840000e+16 ;  /* 0x435000000a0c7828 */ /* 0x000fd40000000000 */
[----:B------:R-:W-:Y:S02]  /*0140*/  SEL R11, R13, R11, !P0 ;  /* 0x0000000b0d0b7207 */ /* 0x000fe40004000000 */
[----:B------:R-:W-:Y:S02]  /*0150*/  SEL R12, R12, R6, !P0 ;  /* 0x000000060c0c7207 */ /* 0x000fe40004000000 */
[----:B------:R-:W-:-:S04]  /*0160*/  LEA.HI R8, R11, 0xfffffc02, RZ, 0xc ;  /* 0xfffffc020b087811 */ /* 0x000fc800078f60ff */
[----:B------:R-:W-:-:S05]  /*0170*/  I2FP.F32.S32 R8, R8 ;  /* 0x0000000800087245 */ /* 0x000fca0000201400 */
[----:B------:R-:W-:-:S06]  /*0180*/  FMUL R8, R8, 0.3333333432674407959 ;  /* 0x3eaaaaab08087820 */ /* 0x000fcc0000400000 */
[----:B------:R-:W0:Y:S02]  /*0190*/  F2I.NTZ R8, R8 ;  /* 0x0000000800087305 */ /* 0x000e240000203100 */
[----:B0-----:R-:W-:-:S06]  /*01a0*/  IMAD R13, R8, -0x300000, R11 ;  /* 0xffd00000080d7824 */ /* 0x001fcc00078e020b */
[----:B------:R-:W0:Y:S08]  /*01b0*/  F2F.F32.F64 R22, R12 ;  /* 0x0000000c00167310 */ /* 0x000e300000301000 */
[----:B0-----:R-:W0:Y:S02]  /*01c0*/  MUFU.LG2 R22, R22 ;  /* 0x0000001600167308 */ /* 0x001e240000000c00 */
[----:B0-----:R-:W-:-:S06]  /*01d0*/  FMUL R23, R22, 0.3333333432674407959 ;  /* 0x3eaaaaab16177820 */ /* 0x001fcc0000400000 */
[----:B------:R-:W0:Y:S08]  /*01e0*/  MUFU.EX2 R10, R23 ;  /* 0x00000017000a7308 */ /* 0x000e300000000800 */
[----:B0-----:R-:W0:Y:S02]  /*01f0*/  F2F.F64.F32 R10, R10 ;  /* 0x0000000a000a7310 */ /* 0x001e240000201800 */
[----:B0-----:R-:W-:-:S10]  /*0200*/  DMUL R14, R10, R10 ;  /* 0x0000000a0a0e7228 */ /* 0x001fd40000000000 */
[----:B------:R-:W-:Y:S01]  /*0210*/  VIADD R17, R15, 0x100000 ;  /* 0x001000000f117836 */ /* 0x000fe20000000000 */
[----:B------:R-:W-:-:S06]  /*0220*/  MOV R16, R14 ;  /* 0x0000000e00107202 */ /* 0x000fcc0000000f00 */
[C-C-:B------:R-:W-:Y:S02]  /*0230*/  DFMA R16, R10.reuse, R16, R12.reuse ;  /* 0x000000100a10722b */ /* 0x140fe4000000000c */
[----:B------:R-:W-:Y:S01]  /*0240*/  DFMA R12, -R10, R14, R12 ;  /* 0x0000000e0a0c722b */ /* 0x000fe2000000010c */
[C---:B------:R-:W-:Y:S01]  /*0250*/  VIADD R15, R8.reuse, 0xfee ;  /* 0x00000fee080f7836 */ /* 0x040fe20000000000 */
[----:B------:R-:W-:Y:S02]  /*0260*/  @P0 IADD3 R15, PT, PT, R8, 0x100000, RZ ;  /* 0x00100000080f0810 */ /* 0x000fe40007ffe0ff */
[----:B------:R-:W0:Y:S02]  /*0270*/  MUFU.RCP64H R19, R17 ;  /* 0x0000001100137308 */ /* 0x000e240000001800 */
[----:B0-----:R-:W-:-:S08]  /*0280*/  DFMA R20, -R16, R18, 1 ;  /* 0x3ff000001014742b */ /* 0x001fd00000000112 */
[----:B------:R-:W-:-:S08]  /*0290*/  DFMA R20, R20, R20, R20 ;  /* 0x000000141414722b */ /* 0x000fd00000000014 */
[----:B------:R-:W-:-:S08]  /*02a0*/  DFMA R20, R18, R20, R18 ;  /* 0x000000141214722b */ /* 0x000fd00000000012 */
[----:B------:R-:W-:-:S08]  /*02b0*/  DMUL R12, R20, R12 ;  /* 0x0000000c140c7228 */ /* 0x000fd00000000000 */
[----:B------:R-:W-:Y:S02]  /*02c0*/  DFMA R12, R10, R12, R10 ;  /* 0x0000000c0a0c722b */ /* 0x000fe4000000000a */
[----:B------:R-:W-:-:S08]  /*02d0*/  DADD R10, R6, R6 ;  /* 0x00000000060a7229 */ /* 0x000fd00000000006 */
[----:B------:R-:W-:Y:S01]  /*02e0*/  IMAD R15, R15, 0x100000, R13 ;  /* 0x001000000f0f7824 */ /* 0x000fe200078e020d */
[----:B------:R-:W-:-:S04]  /*02f0*/  DSETP.NE.AND P0, PT, R10, R6, PT ;  /* 0x000000060a00722a */ /* 0x000fc80003f05000 */
[----:B------:R-:W-:Y:S01]  /*0300*/  LOP3.LUT R15, R15, 0x80000000, R7, 0xb8, !PT ;  /* 0x800000000f0f7812 */ /* 0x000fe200078eb807 */
[----:B---3--:R-:W-:Y:S01]  /*0310*/  IMAD.WIDE R6, R9, 0x8, R4 ;  /* 0x0000000809067825 */ /* 0x008fe200078e0204 */
[----:B------:R-:W-:Y:S02]  /*0320*/  FSEL R12, R10, R12, !P0 ;  /* 0x0000000c0a0c7208 */ /* 0x000fe40004000000 */
[----:B------:R-:W-:Y:S02]  /*0330*/  FSEL R13, R11, R15, !P0 ;  /* 0x0000000f0b0d7208 */ /* 0x000fe40004000000 */
[----:B------:R-:W-:-:S03]  /*0340*/  IADD3 R9, PT, PT, R0, R9, RZ ;  /* 0x0000000900097210 */ /* 0x000fc60007ffe0ff */
[----:B------:R1:W-:Y:S01]  /*0350*/  STG.E.64 desc[UR6][R6.64], R12 ;  /* 0x0000000c06007986 */ /* 0x0003e2000c101b06 */
[----:B------:R-:W-:-:S13]  /*0360*/  ISETP.GE.AND P0, PT, R9, UR5, PT ;  /* 0x0000000509007c0c */ /* 0x000fda000bf06270 */
[----:B-1----:R-:W-:Y:S05]  /*0370*/  @!P0 BRA `(.L_x_11) ;  /* 0xfffffffc00548947 */ /* 0x002fea000383ffff */
[----:B------:R-:W-:Y:S05]  /*0380*/  EXIT ;  /* 0x000000000000794d */ /* 0x000fea0003800000 */
.L_x_12:
        /* <DEDUP_REMOVED lines=15> */
.L_x_235:


//--------------------- .text.a4c_sqrtf64         --------------------------
	.section	.text.a4c_sqrtf64,"ax",@progbits
	.align	128
        .global         a4c_sqrtf64
        .type           a4c_sqrtf64,@function
        .size           a4c_sqrtf64,(.L_x_223 - a4c_sqrtf64)
        .other          a4c_sqrtf64,@"STO_CUDA_ENTRY STV_DEFAULT"
a4c_sqrtf64:
.text.a4c_sqrtf64:
        /* <DEDUP_REMOVED lines=12> */
[----:B------:R-:W4:Y:S01]  /*00c0*/  LDCU UR5, c[0x0][0x388] ;  /* 0x00007100ff0577ac */ /* 0x000f220008000800 */
[----:B-1----:R-:W-:-:S07]  /*00d0*/  IMAD R0, R0, UR4, RZ ;  /* 0x0000000400007c24 */ /* 0x002fce000f8e02ff */
.L_x_15:
[----:B0-----:R-:W-:-:S06]  /*00e0*/  IMAD.WIDE R10, R7, 0x8, R2 ;  /* 0x00000008070a7825 */ /* 0x001fcc00078e0202 */
[----:B--2---:R-:W2:Y:S01]  /*00f0*/  LDG.E.64 R10, desc[UR6][R10.64] ;  /* 0x000000060a0a7981 */ /* 0x004ea2000c1e1b00 */
[----:B------:R-:W-:Y:S01]  /*0100*/  IMAD.MOV.U32 R14, RZ, RZ, 0x0 ;  /* 0x00000000ff0e7424 */ /* 0x000fe200078e00ff */
[----:B------:R-:W-:Y:S01]  /*0110*/  MOV R15, 0x3fd80000 ;  /* 0x3fd80000000f7802 */ /* 0x000fe20000000f00 */
[----:B------:R-:W-:Y:S01]  /*0120*/  BSSY.RECONVERGENT B0, `(.L_x_13) ;  /* 0x0000014000007945 */ /* 0x000fe20003800200 */
[----:B-12---:R-:W0:Y:S01]  /*0130*/  MUFU.RSQ64H R9, R11 ;  /* 0x0000000b00097308 */ /* 0x006e220000001c00 */
[----:B------:R-:W-:-:S05]  /*0140*/  VIADD R8, R11, 0xfcb00000 ;  /* 0xfcb000000b087836 */ /* 0x000fca0000000000 */
[----:B------:R-:W-:Y:S01]  /*0150*/  ISETP.GE.U32.AND P1, PT, R8, 0x7ca00000, PT ;  /* 0x7ca000000800780c */ /* 0x000fe20003f26070 */
[----:B0-----:R-:W-:-:S08]  /*0160*/  DMUL R12, R8, R8 ;  /* 0x00000008080c7228 */ /* 0x001fd00000000000 */
[----:B------:R-:W-:-:S08]  /*0170*/  DFMA R12, R10, -R12, 1 ;  /* 0x3ff000000a0c742b */ /* 0x000fd0000000080c */
[----:B------:R-:W-:Y:S02]  /*0180*/  DFMA R14, R12, R14, 0.5 ;  /* 0x3fe000000c0e742b */ /* 0x000fe4000000000e */
[----:B------:R-:W-:-:S08]  /*0190*/  DMUL R12, R8, R12 ;  /* 0x0000000c080c7228 */ /* 0x000fd00000000000 */
[----:B------:R-:W-:Y:S01]  /*01a0*/  DFMA R22, R14, R12, R8 ;  /* 0x0000000c0e16722b */ /* 0x000fe20000000008 */
[--C-:B------:R-:W-:Y:S02]  /*01b0*/  IMAD.MOV.U32 R13, RZ, RZ, R7.reuse ;  /* 0x000000ffff0d7224 */ /* 0x100fe400078e0007 */
[----:B------:R-:W-:-:S05]  /*01c0*/  IMAD.IADD R7, R0, 0x1, R7 ;  /* 0x0000000100077824 */ /* 0x000fca00078e0207 */
[----:B------:R-:W-:Y:S01]  /*01d0*/  DMUL R14, R10, R22 ;  /* 0x000000160a0e7228 */ /* 0x000fe20000000000 */
[----:B----4-:R-:W-:Y:S01]  /*01e0*/  ISETP.GE.AND P0, PT, R7, UR5, PT ;  /* 0x0000000507007c0c */ /* 0x010fe2000bf06270 */
[----:B------:R-:W-:Y:S01]  /*01f0*/  IMAD.MOV.U32 R20, RZ, RZ, R22 ;  /* 0x000000ffff147224 */ /* 0x000fe200078e0016 */
[----:B------:R-:W-:-:S05]  /*0200*/  IADD3 R21, PT, PT, R23, -0x100000, RZ ;  /* 0xfff0000017157810 */ /* 0x000fca0007ffe0ff */
[----:B------:R-:W-:-:S08]  /*0210*/  DFMA R16, R14, -R14, R10 ;  /* 0x8000000e0e10722b */ /* 0x000fd0000000000a */
[----:B------:R-:W-:Y:S01]  /*0220*/  DFMA R18, R16, R20, R14 ;  /* 0x000000141012722b */ /* 0x000fe2000000000e */
[----:B------:R-:W-:Y:S10]  /*0230*/  @!P1 BRA `(.L_x_14) ;  /* 0x0000000000089947 */ /* 0x000ff40003800000 */
[----:B------:R-:W-:-:S07]  /*0240*/  MOV R6, 0x260 ;  /* 0x0000026000067802 */ /* 0x000fce0000000f00 */
[----:B---3--:R-:W-:Y:S05]  /*0250*/  CALL.REL.NOINC `($__internal_0_$__cuda_sm20_dsqrt_rn_f64_mediumpath_v1) ;  /* 0x0000000000147944 */ /* 0x008fea0003c00000 */
.L_x_14:
[----:B------:R-:W-:Y:S05]  /*0260*/  BSYNC.RECONVERGENT B0 ;  /* 0x0000000000007941 */ /* 0x000fea0003800200 */
.L_x_13:
[----:B---3--:R-:W-:-:S05]  /*0270*/  IMAD.WIDE R8, R13, 0x8, R4 ;  /* 0x000000080d087825 */ /* 0x008fca00078e0204 */
[----:B------:R1:W-:Y:S01]  /*0280*/  STG.E.64 desc[UR6][R8.64], R18 ;  /* 0x0000001208007986 */ /* 0x0003e2000c101b06 */
[----:B------:R-:W-:Y:S05]  /*0290*/  @!P0 BRA `(.L_x_15) ;  /* 0xfffffffc00908947 */ /* 0x000fea000383ffff */
[----:B------:R-:W-:Y:S05]  /*02a0*/  EXIT ;  /* 0x000000000000794d */ /* 0x000fea0003800000 */
        .weak           $__internal_0_$__cuda_sm20_dsqrt_rn_f64_mediumpath_v1
        .type           $__internal_0_$__cuda_sm20_dsqrt_rn_f64_mediumpath_v1,@function
        .size           $__internal_0_$__cuda_sm20_dsqrt_rn_f64_mediumpath_v1,(.L_x_223 - $__internal_0_$__cuda_sm20_dsqrt_rn_f64_mediumpath_v1)
$__internal_0_$__cuda_sm20_dsqrt_rn_f64_mediumpath_v1:
[----:B------:R-:W-:Y:S01]  /*02b0*/  ISETP.GE.U32.AND P1, PT, R8, -0x3400000, PT ;  /* 0xfcc000000800780c */ /* 0x000fe20003f26070 */
[----:B------:R-:W-:Y:S01]  /*02c0*/  BSSY.RECONVERGENT B1, `(.L_x_16) ;  /* 0x0000028000017945 */ /* 0x000fe20003800200 */
[----:B------:R-:W-:Y:S01]  /*02d0*/  MOV R8, R10 ;  /* 0x0000000a00087202 */ /* 0x000fe20000000f00 */
[----:B------:R-:W-:Y:S01]  /*02e0*/  IMAD.MOV.U32 R9, RZ, RZ, R11 ;  /* 0x000000ffff097224 */ /* 0x000fe200078e000b */
[----:B------:R-:W-:Y:S01]  /*02f0*/  MOV R11, R17 ;  /* 0x00000011000b7202 */ /* 0x000fe20000000f00 */
[----:B------:R-:W-:Y:S02]  /*0300*/  IMAD.MOV.U32 R20, RZ, RZ, R22 ;  /* 0x000000ffff147224 */ /* 0x000fe400078e0016 */
[----:B------:R-:W-:-:S06]  /*0310*/  IMAD.MOV.U32 R10, RZ, RZ, R16 ;  /* 0x000000ffff0a7224 */ /* 0x000fcc00078e0010 */
[----:B------:R-:W-:Y:S05]  /*0320*/  @!P1 BRA `(.L_x_17) ;  /* 0x0000000000209947 */ /* 0x000fea0003800000 */
[----:B------:R-:W-:-:S10]  /*0330*/  DFMA.RM R10, R10, R20, R14 ;  /* 0x000000140a0a722b */ /* 0x000fd4000000400e */
[----:B------:R-:W-:-:S05]  /*0340*/  IADD3 R14, P1, PT, R10, 0x1, RZ ;  /* 0x000000010a0e7810 */ /* 0x000fca0007f3e0ff */
[----:B------:R-:W-:-:S06]  /*0350*/  IMAD.X R15, RZ, RZ, R11, P1 ;  /* 0x000000ffff0f7224 */ /* 0x000fcc00008e060b */
[----:B------:R-:W-:-:S08]  /*0360*/  DFMA.RP R8, -R10, R14, R8 ;  /* 0x0000000e0a08722b */ /* 0x000fd00000008108 */
[----:B------:R-:W-:-:S06]  /*0370*/  DSETP.GT.AND P1, PT, R8, RZ, PT ;  /* 0x000000ff0800722a */ /* 0x000fcc0003f24000 */
[----:B------:R-:W-:Y:S02]  /*0380*/  FSEL R10, R14, R10, P1 ;  /* 0x0000000a0e0a7208 */ /* 0x000fe40000800000 */
[----:B------:R-:W-:Y:S01]  /*0390*/  FSEL R11, R15, R11, P1 ;  /* 0x0000000b0f0b7208 */ /* 0x000fe20000800000 */
[----:B------:R-:W-:Y:S06]  /*03a0*/  BRA `(.L_x_18) ;  /* 0x0000000000647947 */ /* 0x000fec0003800000 */
.L_x_17:
[----:B------:R-:W-:-:S14]  /*03b0*/  DSETP.NE.AND P1, PT, R8, RZ, PT ;  /* 0x000000ff0800722a */ /* 0x000fdc0003f25000 */
[----:B------:R-:W-:Y:S05]  /*03c0*/  @!P1 BRA `(.L_x_19) ;  /* 0x0000000000589947 */ /* 0x000fea0003800000 */
[----:B------:R-:W-:-:S13]  /*03d0*/  ISETP.GE.AND P1, PT, R9, RZ, PT ;  /* 0x000000ff0900720c */ /* 0x000fda0003f26270 */
[----:B------:R-:W-:Y:S01]  /*03e0*/  @!P1 MOV R10, 0x0 ;  /* 0x00000000000a9802 */ /* 0x000fe20000000f00 */
[----:B------:R-:W-:Y:S01]  /*03f0*/  @!P1 IMAD.MOV.U32 R11, RZ, RZ, -0x80000 ;  /* 0xfff80000ff0b9424 */ /* 0x000fe200078e00ff */
[----:B------:R-:W-:Y:S06]  /*0400*/  @!P1 BRA `(.L_x_18) ;  /* 0x00000000004c9947 */ /* 0x000fec0003800000 */
[----:B------:R-:W-:-:S13]  /*0410*/  ISETP.GT.AND P1, PT, R9, 0x7fefffff, PT ;  /* 0x7fefffff0900780c */ /* 0x000fda0003f24270 */
[----:B------:R-:W-:Y:S05]  /*0420*/  @P1 BRA `(.L_x_19) ;  /* 0x0000000000401947 */ /* 0x000fea0003800000 */
[----:B------:R-:W-:Y:S01]  /*0430*/  DMUL R8, R8, 8.11296384146066816958e+31 ;  /* 0x4690000008087828 */ /* 0x000fe20000000000 */
[----:B------:R-:W-:Y:S01]  /*0440*/  MOV R10, RZ ;  /* 0x000000ff000a7202 */ /* 0x000fe20000000f00 */
[----:B------:R-:W-:Y:S01]  /*0450*/  IMAD.MOV.U32 R16, RZ, RZ, 0x0 ;  /* 0x00000000ff107424 */ /* 0x000fe200078e00ff */
[----:B------:R-:W-:-:S03]  /*0460*/  MOV R17, 0x3fd80000 ;  /* 0x3fd8000000117802 */ /* 0x000fc60000000f00 */
[----:B------:R-:W0:Y:S02]  /*0470*/  MUFU.RSQ64H R11, R9 ;  /* 0x00000009000b7308 */ /* 0x000e240000001c00 */
[----:B0-----:R-:W-:-:S08]  /*0480*/  DMUL R14, R10, R10 ;  /* 0x0000000a0a0e7228 */ /* 0x001fd00000000000 */
[----:B------:R-:W-:-:S08]  /*0490*/  DFMA R14, R8, -R14, 1 ;  /* 0x3ff00000080e742b */ /* 0x000fd0000000080e */
[----:B------:R-:W-:Y:S02]  /*04a0*/  DFMA R16, R14, R16, 0.5 ;  /* 0x3fe000000e10742b */ /* 0x000fe40000000010 */
[----:B------:R-:W-:-:S08]  /*04b0*/  DMUL R14, R10, R14 ;  /* 0x0000000e0a0e7228 */ /* 0x000fd00000000000 */
[----:B------:R-:W-:-:S08]  /*04c0*/  DFMA R14, R16, R14, R10 ;  /* 0x0000000e100e722b */ /* 0x000fd0000000000a */
[----:B------:R-:W-:Y:S02]  /*04d0*/  DMUL R10, R8, R14 ;  /* 0x0000000e080a7228 */ /* 0x000fe40000000000 */
[----:B------:R-:W-:-:S06]  /*04e0*/  VIADD R15, R15, 0xfff00000 ;  /* 0xfff000000f0f7836 */ /* 0x000fcc0000000000 */
[----:B------:R-:W-:-:S08]  /*04f0*/  DFMA R16, R10, -R10, R8 ;  /* 0x8000000a0a10722b */ /* 0x000fd00000000008 */
[----:B------:R-:W-:-:S10]  /*0500*/  DFMA R10, R14, R16, R10 ;  /* 0x000000100e0a722b */ /* 0x000fd4000000000a */
[----:B------:R-:W-:Y:S01]  /*0510*/  IADD3 R11, PT, PT, R11, -0x3500000, RZ ;  /* 0xfcb000000b0b7810 */ /* 0x000fe20007ffe0ff */
[----:B------:R-:W-:Y:S06]  /*0520*/  BRA `(.L_x_18) ;  /* 0x0000000000047947 */ /* 0x000fec0003800000 */
.L_x_19:
[----:B------:R-:W-:-:S11]  /*0530*/  DADD R10, R8, R8 ;  /* 0x00000000080a7229 */ /* 0x000fd60000000008 */
.L_x_18:
[----:B------:R-:W-:Y:S05]  /*0540*/  BSYNC.RECONVERGENT B1 ;  /* 0x0000000000017941 */ /* 0x000fea0003800200 */
.L_x_16:
[----:B------:R-:W-:Y:S02]  /*0550*/  HFMA2 R9, -RZ, RZ, 0, 0 ;  /* 0x00000000ff097431 */ /* 0x000fe400000001ff */
[----:B------:R-:W-:Y:S01]  /*0560*/  IMAD.MOV.U32 R8, RZ, RZ, R6 ;  /* 0x000000ffff087224 */ /* 0x000fe200078e0006 */
[----:B------:R-:W-:Y:S01]  /*0570*/  MOV R19, R11 ;  /* 0x0000000b00137202 */ /* 0x000fe20000000f00 */
[----:B------:R-:W-:Y:S02]  /*0580*/  IMAD.MOV.U32 R18, RZ, RZ, R10 ;  /* 0x000000ffff127224 */ /* 0x000fe400078e000a */
[----:B------:R-:W-:Y:S05]  /*0590*/  RET.REL.NODEC R8 `(a4c_sqrtf64) ;  /* 0xfffffff808987950 */ /* 0x000fea0003c3ffff */
.L_x_20:
        /* <DEDUP_REMOVED lines=14> */
.L_x_223:


//--------------------- .text.a4c_exp_m1f64       --------------------------
	.section	.text.a4c_exp_m1f64,"ax",@progbits
	.align	128
        .global         a4c_exp_m1f64
        .type           a4c_exp_m1f64,@function
        .size           a4c_exp_m1f64,(.L_x_237 - a4c_exp_m1f64)
        .other          a4c_exp_m1f64,@"STO_CUDA_ENTRY STV_DEFAULT"
a4c_exp_m1f64:
.text.a4c_exp_m1f64:
        /* <DEDUP_REMOVED lines=14> */
.L_x_24:
[----:B01----:R-:W-:-:S06]  /*00e0*/  IMAD.WIDE R6, R11, 0x8, R2 ;  /* 0x000000080b067825 */ /* 0x003fcc00078e0202 */
[----:B--2---:R-:W2:Y:S01]  /*00f0*/  LDG.E.64 R6, desc[UR6][R6.64] ;  /* 0x0000000606067981 */ /* 0x004ea2000c1e1b00 */
[--C-:B------:R-:W-:Y:S01]  /*0100*/  IMAD.MOV.U32 R13, RZ, RZ, R11.reuse ;  /* 0x000000ffff0d7224 */ /* 0x100fe200078e000b */
[----:B------:R-:W-:Y:S01]  /*0110*/  BSSY.RECONVERGENT B0, `(.L_x_21) ;  /* 0x0000049000007945 */ /* 0x000fe20003800200 */
[----:B------:R-:W-:-:S05]  /*0120*/  IMAD.IADD R11, R0, 0x1, R11 ;  /* 0x00000001000b7824 */ /* 0x000fca00078e020b */
[----:B----4-:R-:W-:Y:S02]  /*0130*/  ISETP.GE.AND P1, PT, R11, UR8, PT ;  /* 0x000000080b007c0c */ /* 0x010fe4000bf26270 */
[----:B--2---:R-:W-:-:S04]  /*0140*/  FSETP.GT.AND P0, PT, R7, -3.1640625, PT ;  /* 0xc04a80000700780b */ /* 0x004fc80003f04000 */
[----:B------:R-:W-:-:S13]  /*0150*/  FSETP.GEU.OR P0, PT, R7, 4.1931471824645996094, !P0 ;  /* 0x40862e430700780b */ /* 0x000fda000470e400 */
[----:B------:R-:W-:Y:S05]  /*0160*/  @P0 BRA `(.L_x_22) ;  /* 0x0000000000f00947 */ /* 0x000fea0003800000 */
[----:B------:R-:W-:Y:S01]  /*0170*/  IMAD.MOV.U32 R8, RZ, RZ, 0x652b82fe ;  /* 0x652b82feff087424 */ /* 0x000fe200078e00ff */
[----:B------:R-:W-:Y:S01]  /*0180*/  UMOV UR4, 0xfefa39ef ;  /* 0xfefa39ef00047882 */ /* 0x000fe20000000000 */
[----:B------:R-:W-:Y:S01]  /*0190*/  IMAD.MOV.U32 R9, RZ, RZ, 0x3ff71547 ;  /* 0x3ff71547ff097424 */ /* 0x000fe200078e00ff */
[----:B------:R-:W-:Y:S01]  /*01a0*/  UMOV UR5, 0x3fe62e42 ;  /* 0x3fe62e4200057882 */ /* 0x000fe20000000000 */
[----:B------:R-:W-:Y:S02]  /*01b0*/  IMAD.MOV.U32 R18, RZ, RZ, -0x7142ec33 ;  /* 0x8ebd13cdff127424 */ /* 0x000fe400078e00ff */
[----:B------:R-:W-:Y:S02]  /*01c0*/  IMAD.MOV.U32 R19, RZ, RZ, 0x3e5af86d ;  /* 0x3e5af86dff137424 */ /* 0x000fe400078e00ff */
[----:B------:R-:W-:-:S08]  /*01d0*/  DFMA R8, R6, R8, 6.75539944105574400000e+15 ;  /* 0x433800000608742b */ /* 0x000fd00000000008 */
[----:B------:R-:W-:Y:S01]  /*01e0*/  DADD R14, R8, -6.75539944105574400000e+15 ;  /* 0xc3380000080e7429 */ /* 0x000fe20000000000 */
[----:B------:R-:W-:-:S05]  /*01f0*/  IMAD.SHL.U32 R9, R7, 0x2, RZ ;  /* 0x0000000207097824 */ /* 0x000fca00078e00ff */
[C---:B------:R-:W-:Y:S02]  /*0200*/  ISETP.GE.U32.AND P0, PT, R9.reuse, 0x7fb3e647, PT ;  /* 0x7fb3e6470900780c */ /* 0x040fe40003f06070 */
[----:B------:R-:W-:Y:S01]  /*0210*/  DFMA R16, R14, -UR4, R6 ;  /* 0x800000040e107c2b */ /* 0x000fe20008000006 */
[----:B------:R-:W-:Y:S01]  /*0220*/  UMOV UR4, 0x3b39803f ;  /* 0x3b39803f00047882 */ /* 0x000fe20000000000 */
[----:B------:R-:W-:Y:S01]  /*0230*/  UMOV UR5, 0x3c7abc9e ;  /* 0x3c7abc9e00057882 */ /* 0x000fe20000000000 */
[----:B------:R-:W-:Y:S02]  /*0240*/  SEL R8, R8, RZ, P0 ;  /* 0x000000ff08087207 */ /* 0x000fe40000000000 */
[----:B------:R-:W-:-:S03]  /*0250*/  ISETP.NE.AND P2, PT, R9, RZ, PT ;  /* 0x000000ff0900720c */ /* 0x000fc60003f45270 */
[----:B------:R-:W-:Y:S01]  /*0260*/  DFMA R16, R14, -UR4, R16 ;  /* 0x800000040e107c2b */ /* 0x000fe20008000010 */
[----:B------:R-:W-:Y:S01]  /*0270*/  UMOV UR4, 0x6acd15b6 ;  /* 0x6acd15b600047882 */ /* 0x000fe20000000000 */
[----:B------:R-:W-:-:S08]  /*0280*/  UMOV UR5, 0x3e21f407 ;  /* 0x3e21f40700057882 */ /* 0x000fd00000000000 */
[----:B------:R-:W-:Y:S02]  /*0290*/  FSEL R14, R6, R16, !P0 ;  /* 0x00000010060e7208 */ /* 0x000fe40004000000 */
[----:B------:R-:W-:Y:S02]  /*02a0*/  FSEL R15, R7, R17, !P0 ;  /* 0x00000011070f7208 */ /* 0x000fe40004000000 */
[C---:B------:R-:W-:Y:S02]  /*02b0*/  ISETP.NE.AND P0, PT, R8.reuse, 0x400, PT ;  /* 0x000004000800780c */ /* 0x040fe40003f05270 */
[----:B------:R-:W-:Y:S02]  /*02c0*/  LEA R8, R8, 0x3ff00000, 0x14 ;  /* 0x3ff0000008087811 */ /* 0x000fe400078ea0ff */
[----:B------:R-:W-:Y:S01]  /*02d0*/  DFMA R16, R14, UR4, R18 ;  /* 0x000000040e107c2b */ /* 0x000fe20008000012 */
[----:B------:R-:W-:Y:S01]  /*02e0*/  UMOV UR4, 0x92ba033d ;  /* 0x92ba033d00047882 */ /* 0x000fe20000000000 */
[----:B------:R-:W-:Y:S01]  /*02f0*/  UMOV UR5, 0x3e927e50 ;  /* 0x3e927e5000057882 */ /* 0x000fe20000000000 */
[----:B------:R-:W-:Y:S01]  /*0300*/  SEL R19, R8, 0x7fe00000, P0 ;  /* 0x7fe0000008137807 */ /* 0x000fe20000000000 */
[----:B------:R-:W-:-:S04]  /*0310*/  IMAD.MOV.U32 R18, RZ, RZ, RZ ;  /* 0x000000ffff127224 */ /* 0x000fc800078e00ff */
[----:B------:R-:W-:Y:S01]  /*0320*/  DFMA R16, R14, R16, UR4 ;  /* 0x000000040e107e2b */ /* 0x000fe20008000010 */
[----:B------:R-:W-:Y:S01]  /*0330*/  UMOV UR4, 0x6c5f9da1 ;  /* 0x6c5f9da100047882 */ /* 0x000fe20000000000 */
[----:B------:R-:W-:Y:S01]  /*0340*/  UMOV UR5, 0x3ec71dde ;  /* 0x3ec71dde00057882 */ /* 0x000fe20000000000 */
[----:B------:R-:W-:-:S05]  /*0350*/  DADD R20, R18, -1 ;  /* 0xbff0000012147429 */ /* 0x000fca0000000000 */
        /* <DEDUP_REMOVED lines=19> */
[----:B------:R-:W-:-:S08]  /*0490*/  DFMA R16, R14, R16, 0.5 ;  /* 0x3fe000000e10742b */ /* 0x000fd00000000010 */
[----:B------:R-:W-:-:S08]  /*04a0*/  DMUL R16, R14, R16 ;  /* 0x000000100e107228 */ /* 0x000fd00000000000 */
[----:B------:R-:W-:-:S08]  /*04b0*/  DFMA R16, R14, R16, R14 ;  /* 0x000000100e10722b */ /* 0x000fd0000000000e */
[----:B------:R-:W-:-:S08]  /*04c0*/  DFMA R16, R16, R18, R20 ;  /* 0x000000121010722b */ /* 0x000fd00000000014 */
[----:B------:R-:W-:-:S10]  /*04d0*/  DADD R14, R16, R16 ;  /* 0x00000000100e7229 */ /* 0x000fd40000000010 */
[----:B------:R-:W-:Y:S02]  /*04e0*/  FSEL R9, R14, R16, !P0 ;  /* 0x000000100e097208 */ /* 0x000fe40004000000 */
[----:B------:R-:W-:Y:S02]  /*04f0*/  FSEL R15, R15, R17, !P0 ;  /* 0x000000110f0f7208 */ /* 0x000fe40004000000 */
[----:B------:R-:W-:Y:S02]  /*0500*/  FSEL R6, R6, R9, !P2 ;  /* 0x0000000906067208 */ /* 0x000fe40005000000 */
[----:B------:R-:W-:Y:S01]  /*0510*/  FSEL R7, R7, R15, !P2 ;  /* 0x0000000f07077208 */ /* 0x000fe20005000000 */
[----:B------:R-:W-:Y:S06]  /*0520*/  BRA `(.L_x_23) ;  /* 0x00000000001c7947 */ /* 0x000fec0003800000 */
.L_x_22:
[C-C-:B------:R-:W-:Y:S01]  /*0530*/  DADD R8, R6.reuse, R6.reuse ;  /* 0x0000000006087229 */ /* 0x140fe20000000006 */
[----:B------:R-:W-:Y:S01]  /*0540*/  IMAD.MOV.U32 R10, RZ, RZ, 0x3ff00000 ;  /* 0x3ff00000ff0a7424 */ /* 0x000fe200078e00ff */
[----:B------:R-:W-:Y:S01]  /*0550*/  ISETP.GE.AND P2, PT, R7, RZ, PT ;  /* 0x000000ff0700720c */ /* 0x000fe20003f46270 */
[----:B------:R-:W-:-:S03]  /*0560*/  DSETP.NAN.AND P0, PT, R6, R6, PT ;  /* 0x000000060600722a */ /* 0x000fc60003f08000 */
[----:B------:R-:W-:-:S04]  /*0570*/  FSEL R7, -R10, +QNAN , !P2 ;  /* 0x7ff000000a077808 */ /* 0x000fc80005000100 */
[----:B------:R-:W-:Y:S02]  /*0580*/  FSEL R6, R8, RZ, P0 ;  /* 0x000000ff08067208 */ /* 0x000fe40000000000 */
[----:B------:R-:W-:-:S07]  /*0590*/  FSEL R7, R9, R7, P0 ;  /* 0x0000000709077208 */ /* 0x000fce0000000000 */
.L_x_23:
[----:B------:R-:W-:Y:S05]  /*05a0*/  BSYNC.RECONVERGENT B0 ;  /* 0x0000000000007941 */ /* 0x000fea0003800200 */
.L_x_21:
[----:B---3--:R-:W-:-:S05]  /*05b0*/  IMAD.WIDE R8, R13, 0x8, R4 ;  /* 0x000000080d087825 */ /* 0x008fca00078e0204 */
[----:B------:R1:W-:Y:S01]  /*05c0*/  STG.E.64 desc[UR6][R8.64], R6 ;  /* 0x0000000608007986 */ /* 0x0003e2000c101b06 */
[----:B------:R-:W-:Y:S05]  /*05d0*/  @!P1 BRA `(.L_x_24) ;  /* 0xfffffff800c09947 */ /* 0x000fea000383ffff */
[----:B------:R-:W-:Y:S05]  /*05e0*/  EXIT ;  /* 0x000000000000794d */ /* 0x000fea0003800000 */
.L_x_25:
        /* <DEDUP_REMOVED lines=9> */
.L_x_237:


//--------------------- .text.a4c_exp2f64         --------------------------
	.section	.text.a4c_exp2f64,"ax",@progbits
	.align	128
        .global         a4c_exp2f64
        .type           a4c_exp2f64,@function
        .size           a4c_exp2f64,(.L_x_238 - a4c_exp2f64)
        .other          a4c_exp2f64,@"STO_CUDA_ENTRY STV_DEFAULT"
a4c_exp2f64:
.text.a4c_exp2f64:
        /* <DEDUP_REMOVED lines=14> */
.L_x_28:
[----:B0-----:R-:W-:-:S06]  /*00e0*/  IMAD.WIDE R8, R7, 0x8, R2 ;  /* 0x0000000807087825 */ /* 0x001fcc00078e0202 */
[----:B--2---:R-:W2:Y:S01]  /*00f0*/  LDG.E.64 R8, desc[UR6][R8.64] ;  /* 0x0000000608087981 */ /* 0x004ea2000c1e1b00 */
[----:B------:R-:W-:Y:S01]  /*0100*/  UMOV UR4, 0x3b39803f ;  /* 0x3b39803f00047882 */ /* 0x000fe20000000000 */
[----:B------:R-:W-:Y:S01]  /*0110*/  UMOV UR5, 0x3c7abc9e ;  /* 0x3c7abc9e00057882 */ /* 0x000fe20000000000 */
[----:B------:R-:W-:Y:S01]  /*0120*/  BSSY.RECONVERGENT B0, `(.L_x_26) ;  /* 0x000003a000007945 */ /* 0x000fe20003800200 */
[----:B--2---:R-:W-:Y:S01]  /*0130*/  DADD R10, R8, 6.75539944105574400000e+15 ;  /* 0x43380000080a7429 */ /* 0x004fe20000000000 */
[----:B------:R-:W-:-:S07]  /*0140*/  FSETP.GEU.AND P0, PT, |R9|, 4.498046875, PT ;  /* 0x408ff0000900780b */ /* 0x000fce0003f0e200 */
[----:B------:R-:W-:-:S08]  /*0150*/  DADD R12, R10, -6.75539944105574400000e+15 ;  /* 0xc33800000a0c7429 */ /* 0x000fd00000000000 */
[----:B------:R-:W-:-:S08]  /*0160*/  DADD R12, R8, -R12 ;  /* 0x00000000080c7229 */ /* 0x000fd0000000080c */
[----:B------:R-:W-:Y:S01]  /*0170*/  DMUL R14, R12, UR4 ;  /* 0x000000040c0e7c28 */ /* 0x000fe20008000000 */
[----:B------:R-:W-:Y:S01]  /*0180*/  UMOV UR4, 0xfefa39ef ;  /* 0xfefa39ef00047882 */ /* 0x000fe20000000000 */
[----:B------:R-:W-:-:S06]  /*0190*/  UMOV UR5, 0x3fe62e42 ;  /* 0x3fe62e4200057882 */ /* 0x000fcc0000000000 */
[----:B------:R-:W-:Y:S01]  /*01a0*/  DFMA R12, R12, UR4, R14 ;  /* 0x000000040c0c7c2b */ /* 0x000fe2000800000e */
        /* <DEDUP_REMOVED lines=30> */
[----:B------:R-:W-:Y:S01]  /*0390*/  DFMA R16, R12, R14, 1 ;  /* 0x3ff000000c10742b */ /* 0x000fe2000000000e */
[----:B---3--:R-:W-:-:S09]  /*03a0*/  IMAD.WIDE R12, R7, 0x8, R4 ;  /* 0x00000008070c7825 */ /* 0x008fd200078e0204 */
[----:B------:R-:W-:Y:S02]  /*03b0*/  IMAD R15, R10, 0x100000, R17 ;  /* 0x001000000a0f7824 */ /* 0x000fe400078e0211 */
[----:B------:R-:W-:Y:S01]  /*03c0*/  IMAD.MOV.U32 R14, RZ, RZ, R16 ;  /* 0x000000ffff0e7224 */ /* 0x000fe200078e0010 */
[----:B------:R-:W-:Y:S06]  /*03d0*/  @!P0 BRA `(.L_x_27) ;  /* 0x0000000000388947 */ /* 0x000fec0003800000 */
[C---:B------:R-:W-:Y:S01]  /*03e0*/  FSETP.GEU.AND P2, PT, |R9|.reuse, 4.52490234375, PT ;  /* 0x4090cc000900780b */ /* 0x040fe20003f4e200 */
[C-C-:B------:R-:W-:Y:S01]  /*03f0*/  DADD R14, R8.reuse, R8.reuse ;  /* 0x00000000080e7229 */ /* 0x140fe20000000008 */
[----:B------:R-:W-:Y:S01]  /*0400*/  ISETP.GE.AND P1, PT, R9, RZ, PT ;  /* 0x000000ff0900720c */ /* 0x000fe20003f26270 */
[----:B------:R-:W-:-:S03]  /*0410*/  DSETP.NAN.AND P0, PT, R8, R8, PT ;  /* 0x000000080800722a */ /* 0x000fc60003f08000 */
[----:B------:R-:W-:-:S05]  /*0420*/  FSEL R11, RZ, +QNAN , !P1 ;  /* 0x7ff00000ff0b7808 */ /* 0x000fca0004800000 */
[----:B------:R-:W-:Y:S02]  /*0430*/  FSEL R14, R14, RZ, P0 ;  /* 0x000000ff0e0e7208 */ /* 0x000fe40000000000 */
[----:B------:R-:W-:Y:S02]  /*0440*/  @!P2 LEA.HI R6, R10, R10, RZ, 0x1 ;  /* 0x0000000a0a06a211 */ /* 0x000fe400078f08ff */
[----:B------:R-:W-:Y:S02]  /*0450*/  FSEL R15, R15, R11, P0 ;  /* 0x0000000b0f0f7208 */ /* 0x000fe40000000000 */
[----:B------:R-:W-:-:S04]  /*0460*/  @!P2 SHF.R.S32.HI R9, RZ, 0x1, R6 ;  /* 0x00000001ff09a819 */ /* 0x000fc80000011406 */
[----:B------:R-:W-:Y:S01]  /*0470*/  @!P2 IADD3 R8, PT, PT, R10, -R9, RZ ;  /* 0x800000090a08a210 */ /* 0x000fe20007ffe0ff */
[----:B------:R-:W-:-:S03]  /*0480*/  @!P2 IMAD R17, R9, 0x100000, R17 ;  /* 0x001000000911a824 */ /* 0x000fc600078e0211 */
[----:B------:R-:W-:Y:S01]  /*0490*/  @!P2 LEA R9, R8, 0x3ff00000, 0x14 ;  /* 0x3ff000000809a811 */ /* 0x000fe200078ea0ff */
[----:B------:R-:W-:-:S06]  /*04a0*/  @!P2 IMAD.MOV.U32 R8, RZ, RZ, RZ ;  /* 0x000000ffff08a224 */ /* 0x000fcc00078e00ff */
[----:B------:R-:W-:-:S11]  /*04b0*/  @!P2 DMUL R14, R16, R8 ;  /* 0x00000008100ea228 */ /* 0x000fd60000000000 */
.L_x_27:
[----:B----4-:R-:W-:Y:S05]  /*04c0*/  BSYNC.RECONVERGENT B0 ;  /* 0x0000000000007941 */ /* 0x010fea0003800200 */
.L_x_26:
[----:B------:R1:W-:Y:S01]  /*04d0*/  STG.E.64 desc[UR6][R12.64], R14 ;  /* 0x0000000e0c007986 */ /* 0x0003e2000c101b06 */
[----:B------:R-:W-:-:S04]  /*04e0*/  IADD3 R7, PT, PT, R0, R7, RZ ;  /* 0x0000000700077210 */ /* 0x000fc80007ffe0ff */
[----:B------:R-:W-:-:S13]  /*04f0*/  ISETP.GE.AND P0, PT, R7, UR8, PT ;  /* 0x0000000807007c0c */ /* 0x000fda000bf06270 */
[----:B-1----:R-:W-:Y:S05]  /*0500*/  @!P0 BRA `(.L_x_28) ;  /* 0xfffffff800f48947 */ /* 0x002fea000383ffff */
[----:B------:R-:W-:Y:S05]  /*0510*/  EXIT ;  /* 0x000000000000794d */ /* 0x000fea0003800000 */
.L_x_29:
        /* <DEDUP_REMOVED lines=14> */
.L_x_238:


//--------------------- .text.a4c_expf64          --------------------------
	.section	.text.a4c_expf64,"ax",@progbits
	.align	128
        .global         a4c_expf64
        .type           a4c_expf64,@function
        .size           a4c_expf64,(.L_x_239 - a4c_expf64)
        .other          a4c_expf64,@"STO_CUDA_ENTRY STV_DEFAULT"
a4c_expf64:
.text.a4c_expf64:
        /* <DEDUP_REMOVED lines=14> */
.L_x_32:
[----:B0-----:R-:W-:-:S06]  /*00e0*/  IMAD.WIDE R8, R7, 0x8, R2 ;  /* 0x0000000807087825 */ /* 0x001fcc00078e0202 */
[----:B--2---:R-:W2:Y:S01]  /*00f0*/  LDG.E.64 R8, desc[UR6][R8.64] ;  /* 0x0000000608087981 */ /* 0x004ea2000c1e1b00 */
[----:B------:R-:W-:Y:S01]  /*0100*/  IMAD.MOV.U32 R10, RZ, RZ, 0x652b82fe ;  /* 0x652b82feff0a7424 */ /* 0x000fe200078e00ff */
[----:B------:R-:W-:Y:S01]  /*0110*/  UMOV UR4, 0xfefa39ef ;  /* 0xfefa39ef00047882 */ /* 0x000fe20000000000 */
[----:B------:R-:W-:Y:S01]  /*0120*/  IMAD.MOV.U32 R11, RZ, RZ, 0x3ff71547 ;  /* 0x3ff71547ff0b7424 */ /* 0x000fe200078e00ff */
[----:B------:R-:W-:Y:S01]  /*0130*/  UMOV UR5, 0x3fe62e42 ;  /* 0x3fe62e4200057882 */ /* 0x000fe20000000000 */
[----:B------:R-:W-:Y:S04]  /*0140*/  BSSY.RECONVERGENT B0, `(.L_x_30) ;  /* 0x0000038000007945 */ /* 0x000fe80003800200 */
[----:B--2---:R-:W-:Y:S01]  /*0150*/  DFMA R10, R8, R10, 6.75539944105574400000e+15 ;  /* 0x43380000080a742b */ /* 0x004fe2000000000a */
[----:B------:R-:W-:-:S07]  /*0160*/  FSETP.GEU.AND P0, PT, |R9|, 4.1917929649353027344, PT ;  /* 0x4086232b0900780b */ /* 0x000fce0003f0e200 */
[----:B------:R-:W-:-:S08]  /*0170*/  DADD R12, R10, -6.75539944105574400000e+15 ;  /* 0xc33800000a0c7429 */ /* 0x000fd00000000000 */
[----:B------:R-:W-:Y:S01]  /*0180*/  DFMA R14, R12, -UR4, R8 ;  /* 0x800000040c0e7c2b */ /* 0x000fe20008000008 */
[----:B------:R-:W-:Y:S01]  /*0190*/  UMOV UR4, 0x3b39803f ;  /* 0x3b39803f00047882 */ /* 0x000fe20000000000 */
[----:B------:R-:W-:-:S06]  /*01a0*/  UMOV UR5, 0x3c7abc9e ;  /* 0x3c7abc9e00057882 */ /* 0x000fcc0000000000 */
[----:B------:R-:W-:Y:S01]  /*01b0*/  DFMA R12, R12, -UR4, R14 ;  /* 0x800000040c0c7c2b */ /* 0x000fe2000800000e */
[----:B------:R-:W-:Y:S01]  /*01c0*/  UMOV UR4, 0x69ce2bdf ;  /* 0x69ce2bdf00047882 */ /* 0x000fe20000000000 */
[----:B------:R-:W-:Y:S01]  /*01d0*/  MOV R14, 0xfca213ea ;  /* 0xfca213ea000e7802 */ /* 0x000fe20000000f00 */
[----:B------:R-:W-:Y:S01]  /*01e0*/  IMAD.MOV.U32 R15, RZ, RZ, 0x3e928af3 ;  /* 0x3e928af3ff0f7424 */ /* 0x000fe200078e00ff */
[----:B------:R-:W-:-:S05]  /*01f0*/  UMOV UR5, 0x3e5ade15 ;  /* 0x3e5ade1500057882 */ /* 0x000fca0000000000 */
        /* <DEDUP_REMOVED lines=28> */
[----:B------:R-:W-:Y:S01]  /*03c0*/  IMAD R15, R10, 0x100000, R17 ;  /* 0x001000000a0f7824 */ /* 0x000fe200078e0211 */
[----:B------:R-:W-:Y:S01]  /*03d0*/  MOV R14, R16 ;  /* 0x00000010000e7202 */ /* 0x000fe20000000f00 */
[----:B------:R-:W-:Y:S06]  /*03e0*/  @!P0 BRA `(.L_x_31) ;  /* 0x0000000000348947 */ /* 0x000fec0003800000 */
[----:B------:R-:W-:Y:S01]  /*03f0*/  FSETP.GEU.AND P1, PT, |R9|, 4.2275390625, PT ;  /* 0x408748000900780b */ /* 0x000fe20003f2e200 */
[C---:B------:R-:W-:Y:S02]  /*0400*/  DADD R14, R8.reuse, +INF ;  /* 0x7ff00000080e7429 */ /* 0x040fe40000000000 */
[----:B------:R-:W-:-:S08]  /*0410*/  DSETP.GEU.AND P0, PT, R8, RZ, PT ;  /* 0x000000ff0800722a */ /* 0x000fd00003f0e000 */
[----:B------:R-:W-:Y:S02]  /*0420*/  FSEL R14, R14, RZ, P0 ;  /* 0x000000ff0e0e7208 */ /* 0x000fe40000000000 */
[----:B------:R-:W-:Y:S02]  /*0430*/  @!P1 LEA.HI R6, R10, R10, RZ, 0x1 ;  /* 0x0000000a0a069211 */ /* 0x000fe400078f08ff */
[----:B------:R-:W-:Y:S02]  /*0440*/  @!P1 MOV R8, R16 ;  /* 0x0000001000089202 */ /* 0x000fe40000000f00 */
[----:B------:R-:W-:Y:S02]  /*0450*/  @!P1 SHF.R.S32.HI R9, RZ, 0x1, R6 ;  /* 0x00000001ff099819 */ /* 0x000fe40000011406 */
[----:B------:R-:W-:-:S03]  /*0460*/  FSEL R15, R15, RZ, P0 ;  /* 0x000000ff0f0f7208 */ /* 0x000fc60000000000 */
[----:B------:R-:W-:Y:S02]  /*0470*/  @!P1 IMAD.IADD R10, R10, 0x1, -R9 ;  /* 0x000000010a0a9824 */ /* 0x000fe400078e0a09 */
[----:B------:R-:W-:-:S03]  /*0480*/  @!P1 IMAD R9, R9, 0x100000, R17 ;  /* 0x0010000009099824 */ /* 0x000fc600078e0211 */
[----:B------:R-:W-:Y:S01]  /*0490*/  @!P1 LEA R11, R10, 0x3ff00000, 0x14 ;  /* 0x3ff000000a0b9811 */ /* 0x000fe200078ea0ff */
[----:B------:R-:W-:-:S06]  /*04a0*/  @!P1 IMAD.MOV.U32 R10, RZ, RZ, RZ ;  /* 0x000000ffff0a9224 */ /* 0x000fcc00078e00ff */
[----:B------:R-:W-:-:S11]  /*04b0*/  @!P1 DMUL R14, R8, R10 ;  /* 0x0000000a080e9228 */ /* 0x000fd60000000000 */
.L_x_31:
[----:B----4-:R-:W-:Y:S05]  /*04c0*/  BSYNC.RECONVERGENT B0 ;  /* 0x0000000000007941 */ /* 0x010fea0003800200 */
.L_x_30:
[----:B------:R1:W-:Y:S01]  /*04d0*/  STG.E.64 desc[UR6][R12.64], R14 ;  /* 0x0000000e0c007986 */ /* 0x0003e2000c101b06 */
[----:B------:R-:W-:-:S04]  /*04e0*/  IADD3 R7, PT, PT, R0, R7, RZ ;  /* 0x0000000700077210 */ /* 0x000fc80007ffe0ff */
[----:B------:R-:W-:-:S13]  /*04f0*/  ISETP.GE.AND P0, PT, R7, UR8, PT ;  /* 0x0000000807007c0c */ /* 0x000fda000bf06270 */
[----:B-1----:R-:W-:Y:S05]  /*0500*/  @!P0 BRA `(.L_x_32) ;  /* 0xfffffff800f48947 */ /* 0x002fea000383ffff */
[----:B------:R-:W-:Y:S05]  /*0510*/  EXIT ;  /* 0x000000000000794d */ /* 0x000fea0003800000 */
.L_x_33:
        /* <DEDUP_REMOVED lines=14> */
.L_x_239:


//--------------------- .text.a4c_log2f64         --------------------------
	.section	.text.a4c_log2f64,"ax",@progbits
	.align	128
        .global         a4c_log2f64
        .type           a4c_log2f64,@function
        .size           a4c_log2f64,(.L_x_240 - a4c_log2f64)
        .other          a4c_log2f64,@"STO_CUDA_ENTRY STV_DEFAULT"
a4c_log2f64:
.text.a4c_log2f64:
        /* <DEDUP_REMOVED lines=14> */
.L_x_37:
[----:B0-----:R-:W-:-:S05]  /*00e0*/  IMAD.WIDE R12, R7, 0x8, R2 ;  /* 0x00000008070c7825 */ /* 0x001fca00078e0202 */
[----:B-12---:R-:W2:Y:S01]  /*00f0*/  LDG.E.64 R10, desc[UR6][R12.64] ;  /* 0x000000060c0a7981 */ /* 0x006ea2000c1e1b00 */
[--C-:B------:R-:W-:Y:S01]  /*0100*/  IMAD.MOV.U32 R9, RZ, RZ, R7.reuse ;  /* 0x000000ffff097224 */ /* 0x100fe200078e0007 */
[----:B------:R-:W-:Y:S01]  /*0110*/  BSSY.RECONVERGENT B0, `(.L_x_34) ;  /* 0x0000055000007945 */ /* 0x000fe20003800200 */
[----:B------:R-:W-:-:S05]  /*0120*/  IMAD.IADD R7, R0, 0x1, R7 ;  /* 0x0000000100077824 */ /* 0x000fca00078e0207 */
[----:B----4-:R-:W-:Y:S02]  /*0130*/  ISETP.GE.AND P0, PT, R7, UR10, PT ;  /* 0x0000000a07007c0c */ /* 0x010fe4000bf06270 */
[----:B--2---:R-:W-:Y:S01]  /*0140*/  ISETP.GT.AND P1, PT, R11, 0xfffff, PT ;  /* 0x000fffff0b00780c */ /* 0x004fe20003f24270 */
[--C-:B------:R-:W-:Y:S02]  /*0150*/  IMAD.MOV.U32 R14, RZ, RZ, R10.reuse ;  /* 0x000000ffff0e7224 */ /* 0x100fe400078e000a */
[----:B------:R-:W-:Y:S02]  /*0160*/  IMAD.MOV.U32 R15, RZ, RZ, R11 ;  /* 0x000000ffff0f7224 */ /* 0x000fe400078e000b */
[----:B------:R-:W-:-:S08]  /*0170*/  IMAD.MOV.U32 R12, RZ, RZ, R10 ;  /* 0x000000ffff0c7224 */ /* 0x000fd000078e000a */
[----:B------:R-:W-:-:S10]  /*0180*/  @!P1 DMUL R14, R14, 1.80143985094819840000e+16 ;  /* 0x435000000e0e9828 */ /* 0x000fd40000000000 */
[----:B------:R-:W-:Y:S01]  /*0190*/  @!P1 MOV R11, R15 ;  /* 0x0000000f000b9202 */ /* 0x000fe20000000f00 */
[----:B------:R-:W-:-:S03]  /*01a0*/  @!P1 IMAD.MOV.U32 R12, RZ, RZ, R14 ;  /* 0x000000ffff0c9224 */ /* 0x000fc600078e000e */
[----:B------:R-:W-:-:S04]  /*01b0*/  IADD3 R6, PT, PT, R11, -0x1, RZ ;  /* 0xffffffff0b067810 */ /* 0x000fc80007ffe0ff */
[----:B------:R-:W-:Y:S01]  /*01c0*/  ISETP.GT.U32.AND P2, PT, R6, 0x7feffffe, PT ;  /* 0x7feffffe0600780c */ /* 0x000fe20003f44070 */
[----:B------:R-:W-:Y:S01]  /*01d0*/  IMAD.MOV.U32 R6, RZ, RZ, -0x3ff ;  /* 0xfffffc01ff067424 */ /* 0x000fe200078e00ff */
[----:B------:R-:W-:-:S11]  /*01e0*/  @!P1 MOV R6, 0xfffffbcb ;  /* 0xfffffbcb00069802 */ /* 0x000fd60000000f00 */
[----:B------:R-:W-:Y:S05]  /*01f0*/  @P2 BRA `(.L_x_35) ;  /* 0x0000000400002947 */ /* 0x000fea0003800000 */
[C---:B------:R-:W-:Y:S01]  /*0200*/  LOP3.LUT R8, R11.reuse, 0xfffff, RZ, 0xc0, !PT ;  /* 0x000fffff0b087812 */ /* 0x040fe200078ec0ff */
[----:B------:R-:W-:Y:S01]  /*0210*/  IMAD.MOV.U32 R14, RZ, RZ, RZ ;  /* 0x000000ffff0e7224 */ /* 0x000fe200078e00ff */
[----:B------:R-:W-:Y:S01]  /*0220*/  MOV R23, 0x3ed0ee25 ;  /* 0x3ed0ee2500177802 */ /* 0x000fe20000000f00 */
[----:B------:R-:W-:Y:S01]  /*0230*/  IMAD.MOV.U32 R22, RZ, RZ, -0x748574fc ;  /* 0x8b7a8b04ff167424 */ /* 0x000fe200078e00ff */
[----:B------:R-:W-:Y:S01]  /*0240*/  LOP3.LUT R13, R8, 0x3ff00000, RZ, 0xfc, !PT ;  /* 0x3ff00000080d7812 */ /* 0x000fe200078efcff */
[----:B------:R-:W-:Y:S01]  /*0250*/  UMOV UR4, 0x3ae80f1e ;  /* 0x3ae80f1e00047882 */ /* 0x000fe20000000000 */
[----:B------:R-:W-:Y:S01]  /*0260*/  UMOV UR5, 0x3eb1380b ;  /* 0x3eb1380b00057882 */ /* 0x000fe20000000000 */
[----:B------:R-:W-:Y:S01]  /*0270*/  LEA.HI R6, R11, R6, RZ, 0xc ;  /* 0x000000060b067211 */ /* 0x000fe200078f60ff */
[----:B------:R-:W-:Y:S01]  /*0280*/  UMOV UR8, 0x80000000 ;  /* 0x8000000000087882 */ /* 0x000fe20000000000 */
[----:B------:R-:W-:Y:S01]  /*0290*/  ISETP.GE.U32.AND P1, PT, R13, 0x3ff6a09f, PT ;  /* 0x3ff6a09f0d00780c */ /* 0x000fe20003f26070 */
[----:B------:R-:W-:Y:S01]  /*02a0*/  UMOV UR9, 0x43300000 ;  /* 0x4330000000097882 */ /* 0x000fe20000000000 */
[----:B------:R-:W-:-:S11]  /*02b0*/  MOV R25, 0x43300000 ;  /* 0x4330000000197802 */ /* 0x000fd60000000f00 */
[----:B------:R-:W-:Y:S02]  /*02c0*/  @P1 VIADD R15, R13, 0xfff00000 ;  /* 0xfff000000d0f1836 */ /* 0x000fe40000000000 */
[----:B------:R-:W-:-:S03]  /*02d0*/  @P1 VIADD R6, R6, 0x1 ;  /* 0x0000000106061836 */ /* 0x000fc60000000000 */
[----:B------:R-:W-:Y:S02]  /*02e0*/  @P1 MOV R13, R15 ;  /* 0x0000000f000d1202 */ /* 0x000fe40000000f00 */
[----:B------:R-:W-:-:S04]  /*02f0*/  LOP3.LUT R24, R6, 0x80000000, RZ, 0x3c, !PT ;  /* 0x8000000006187812 */ /* 0x000fc800078e3cff */
        /* <DEDUP_REMOVED lines=8> */
[----:B------:R-:W-:Y:S02]  /*0380*/  DMUL R18, R16, R16 ;  /* 0x0000001010127228 */ /* 0x000fe40000000000 */
[----:B------:R-:W-:-:S06]  /*0390*/  DADD R10, R12, -R16 ;  /* 0x000000000c0a7229 */ /* 0x000fcc0000000810 */
[----:B------:R-:W-:Y:S01]  /*03a0*/  DFMA R20, R18, UR4, R22 ;  /* 0x0000000412147c2b */ /* 0x000fe20008000016 */
[----:B------:R-:W-:Y:S01]  /*03b0*/  UMOV UR4, 0x9f02676f ;  /* 0x9f02676f00047882 */ /* 0x000fe20000000000 */
[----:B------:R-:W-:Y:S01]  /*03c0*/  UMOV UR5, 0x3ef3b266 ;  /* 0x3ef3b26600057882 */ /* 0x000fe20000000000 */
[----:B------:R-:W-:Y:S02]  /*03d0*/  DADD R22, R10, R10 ;  /* 0x000000000a167229 */ /* 0x000fe4000000000a */
[----:B------:R-:W-:Y:S01]  /*03e0*/  DADD R10, R24, -UR8 ;  /* 0x80000008180a7e29 */ /* 0x000fe20008000000 */
[----:B------:R-:W-:Y:S01]  /*03f0*/  UMOV UR8, 0xfefa39ef ;  /* 0xfefa39ef00087882 */ /* 0x000fe20000000000 */
[----:B------:R-:W-:Y:S01]  /*0400*/  UMOV UR9, 0x3fe62e42 ;  /* 0x3fe62e4200097882 */ /* 0x000fe20000000000 */
[----:B------:R-:W-:Y:S01]  /*0410*/  DFMA R20, R18, R20, UR4 ;  /* 0x0000000412147e2b */ /* 0x000fe20008000014 */
[----:B------:R-:W-:Y:S01]  /*0420*/  UMOV UR4, 0xa9ab0956 ;  /* 0xa9ab095600047882 */ /* 0x000fe20000000000 */
[----:B------:R-:W-:Y:S01]  /*0430*/  UMOV UR5, 0x3f1745cb ;  /* 0x3f1745cb00057882 */ /* 0x000fe20000000000 */
[----:B------:R-:W-:-:S02]  /*0440*/  DFMA R24, R12, -R16, R22 ;  /* 0x800000100c18722b */ /* 0x000fc40000000016 */
[----:B------:R-:W-:-:S03]  /*0450*/  DFMA R12, R10, UR8, R16 ;  /* 0x000000080a0c7c2b */ /* 0x000fc60008000010 */
        /* <DEDUP_REMOVED lines=15> */
[----:B------:R-:W-:Y:S02]  /*0550*/  UMOV UR5, 0x3fe62e42 ;  /* 0x3fe62e4200057882 */ /* 0x000fe40000000000 */
[----:B------:R-:W-:Y:S01]  /*0560*/  DFMA R20, R10, -UR4, R12 ;  /* 0x800000040a147c2b */ /* 0x000fe2000800000c */
[----:B------:R-:W-:Y:S01]  /*0570*/  UMOV UR4, 0x3b39803f ;  /* 0x3b39803f00047882 */ /* 0x000fe20000000000 */
[----:B------:R-:W-:Y:S02]  /*0580*/  UMOV UR5, 0x3c7abc9e ;  /* 0x3c7abc9e00057882 */ /* 0x000fe40000000000 */
[----:B------:R-:W-:-:S04]  /*0590*/  DMUL R22, R18, R22 ;  /* 0x0000001612167228 */ /* 0x000fc80000000000 */
[----:B------:R-:W-:-:S04]  /*05a0*/  DADD R20, -R16, R20 ;  /* 0x0000000010147229 */ /* 0x000fc80000000114 */
[----:B------:R-:W-:-:S08]  /*05b0*/  DFMA R22, R16, R22, R24 ;  /* 0x000000161016722b */ /* 0x000fd00000000018 */
[----:B------:R-:W-:-:S08]  /*05c0*/  DADD R20, R22, -R20 ;  /* 0x0000000016147229 */ /* 0x000fd00000000814 */
[----:B------:R-:W-:-:S08]  /*05d0*/  DFMA R20, R10, UR4, R20 ;  /* 0x000000040a147c2b */ /* 0x000fd00008000014 */
[----:B------:R-:W-:Y:S01]  /*05e0*/  DADD R12, R12, R20 ;  /* 0x000000000c0c7229 */ /* 0x000fe20000000014 */
[----:B------:R-:W-:Y:S10]  /*05f0*/  BRA `(.L_x_36) ;  /* 0x0000000000187947 */ /* 0x000ff40003800000 */
.L_x_35:
[----:B------:R-:W-:Y:S01]  /*0600*/  IMAD.MOV.U32 R10, RZ, RZ, 0x0 ;  /* 0x00000000ff0a7424 */ /* 0x000fe200078e00ff */
[----:B------:R-:W-:Y:S02]  /*0610*/  MOV R11, 0x7ff00000 ;  /* 0x7ff00000000b7802 */ /* 0x000fe40000000f00 */
[----:B------:R-:W-:-:S04]  /*0620*/  LOP3.LUT P1, RZ, R15, 0x7fffffff, RZ, 0xc0, !PT ;  /* 0x7fffffff0fff7812 */ /* 0x000fc8000782c0ff */
[----:B------:R-:W-:-:S10]  /*0630*/  DFMA R10, R14, R10, +INF ;  /* 0x7ff000000e0a742b */ /* 0x000fd4000000000a */
[----:B------:R-:W-:Y:S02]  /*0640*/  FSEL R12, R10, RZ, P1 ;  /* 0x000000ff0a0c7208 */ /* 0x000fe40000800000 */
[----:B------:R-:W-:-:S07]  /*0650*/  FSEL R13, R11, -QNAN , P1 ;  /* 0xfff000000b0d7808 */ /* 0x000fce0000800000 */
.L_x_36:
[----:B------:R-:W-:Y:S05]  /*0660*/  BSYNC.RECONVERGENT B0 ;  /* 0x0000000000007941 */ /* 0x000fea0003800200 */
.L_x_34:
[----:B------:R-:W-:Y:S01]  /*0670*/  UMOV UR4, 0xffda0d24 ;  /* 0xffda0d2400047882 */ /* 0x000fe20000000000 */
[----:B------:R-:W-:Y:S01]  /*0680*/  UMOV UR5, 0x3c7777d0 ;  /* 0x3c7777d000057882 */ /* 0x000fe20000000000 */
[----:B---3--:R-:W-:Y:S01]  /*0690*/  IMAD.WIDE R8, R9, 0x8, R4 ;  /* 0x0000000809087825 */ /* 0x008fe200078e0204 */
[----:B------:R-:W-:Y:S01]  /*06a0*/  DMUL R10, R12, UR4 ;  /* 0x000000040c0a7c28 */ /* 0x000fe20008000000 */
[----:B------:R-:W-:Y:S01]  /*06b0*/  UMOV UR4, 0x652b82fe ;  /* 0x652b82fe00047882 */ /* 0x000fe20000000000 */
[----:B------:R-:W-:-:S06]  /*06c0*/  UMOV UR5, 0x3ff71547 ;  /* 0x3ff7154700057882 */ /* 0x000fcc0000000000 */
[----:B------:R-:W-:-:S07]  /*06d0*/  DFMA R10, R12, UR4, R10 ;  /* 0x000000040c0a7c2b */ /* 0x000fce000800000a */
[----:B------:R1:W-:Y:S01]  /*06e0*/  STG.E.64 desc[UR6][R8.64], R10 ;  /* 0x0000000a08007986 */ /* 0x0003e2000c101b06 */
[----:B------:R-:W-:Y:S05]  /*06f0*/  @!P0 BRA `(.L_x_37) ;  /* 0xfffffff800788947 */ /* 0x000fea000383ffff */
[----:B------:R-:W-:Y:S05]  /*0700*/  EXIT ;  /* 0x000000000000794d */ /* 0x000fea0003800000 */
.L_x_38:
        /* <DEDUP_REMOVED lines=15> */
.L_x_240:


//--------------------- .text.a4c_log10f64        --------------------------
	.section	.text.a4c_log10f64,"ax",@progbits
	.align	128
        .global         a4c_log10f64
        .type           a4c_log10f64,@function
        .size           a4c_log10f64,(.L_x_241 - a4c_log10f64)
        .other          a4c_log10f64,@"STO_CUDA_ENTRY STV_DEFAULT"
a4c_log10f64:
.text.a4c_log10f64:
        /* <DEDUP_REMOVED lines=14> */
.L_x_42:
        /* <DEDUP_REMOVED lines=82> */
.L_x_40:
[----:B------:R-:W-:Y:S01]  /*0600*/  IMAD.MOV.U32 R10, RZ, RZ, 0x0 ;  /* 0x00000000ff0a7424 */ /* 0x000fe200078e00ff */
[----:B------:R-:W-:Y:S02]  /*0610*/  MOV R11, 0x7ff00000 ;  /* 0x7ff00000000b7802 */ /* 0x000fe40000000f00 */
[----:B------:R-:W-:-:S04]  /*0620*/  LOP3.LUT P1, RZ, R15, 0x7fffffff, RZ, 0xc0, !PT ;  /* 0x7fffffff0fff7812 */ /* 0x000fc8000782c0ff */
[----:B------:R-:W-:-:S10]  /*0630*/  DFMA R10, R14, R10, +INF ;  /* 0x7ff000000e0a742b */ /* 0x000fd4000000000a */
[----:B------:R-:W-:Y:S02]  /*0640*/  FSEL R12, R10, RZ, P1 ;  /* 0x000000ff0a0c7208 */ /* 0x000fe40000800000 */
[----:B------:R-:W-:-:S07]  /*0650*/  FSEL R13, R11, -QNAN , P1 ;  /* 0xfff000000b0d7808 */ /* 0x000fce0000800000 */
.L_x_41:
[----:B------:R-:W-:Y:S05]  /*0660*/  BSYNC.RECONVERGENT B0 ;  /* 0x0000000000007941 */ /* 0x000fea0003800200 */
.L_x_39:
        /* <DEDUP_REMOVED lines=10> */
.L_x_43:
        /* <DEDUP_REMOVED lines=15> */
.L_x_241:


//--------------------- .text.a4c_ln_1pf64        --------------------------
	.section	.text.a4c_ln_1pf64,"ax",@progbits
	.align	128
        .global         a4c_ln_1pf64
        .type           a4c_ln_1pf64,@function
        .size           a4c_ln_1pf64,(.L_x_224 - a4c_ln_1pf64)
        .other          a4c_ln_1pf64,@"STO_CUDA_ENTRY STV_DEFAULT"
a4c_ln_1pf64:
.text.a4c_ln_1pf64:
        /* <DEDUP_REMOVED lines=14> */
.L_x_50:
[----:B0-----:R-:W-:-:S06]  /*00e0*/  IMAD.WIDE R22, R2, 0x8, R8 ;  /* 0x0000000802167825 */ /* 0x001fcc00078e0208 */
[----:B--2---:R-:W2:Y:S01]  /*00f0*/  LDG.E.64 R22, desc[UR6][R22.64] ;  /* 0x0000000616167981 */ /* 0x004ea2000c1e1b00 */
[--C-:B-1----:R-:W-:Y:S01]  /*0100*/  IMAD.MOV.U32 R4, RZ, RZ, R2.reuse ;  /* 0x000000ffff047224 */ /* 0x102fe200078e0002 */
[----:B------:R-:W-:Y:S01]  /*0110*/  BSSY.RECONVERGENT B0, `(.L_x_44) ;  /* 0x000008d000007945 */ /* 0x000fe20003800200 */
[----:B------:R-:W-:-:S05]  /*0120*/  IMAD.IADD R2, R3, 0x1, R2 ;  /* 0x0000000103027824 */ /* 0x000fca00078e0202 */
[----:B----4-:R-:W-:Y:S02]  /*0130*/  ISETP.GE.AND P1, PT, R2, UR10, PT ;  /* 0x0000000a02007c0c */ /* 0x010fe4000bf26270 */
[----:B--2---:R-:W-:-:S04]  /*0140*/  FSETP.GT.AND P0, PT, R23, -1.6999999284744262695, PT ;  /* 0xbfd999991700780b */ /* 0x004fc80003f04000 */
[----:B------:R-:W-:-:S13]  /*0150*/  FSETP.GEU.OR P0, PT, R23, 1.7916666269302368164, !P0 ;  /* 0x3fe555551700780b */ /* 0x000fda000470e400 */
[----:B------:R-:W-:Y:S05]  /*0160*/  @P0 BRA `(.L_x_45) ;  /* 0x0000000000cc0947 */ /* 0x000fea0003800000 */
[----:B------:R-:W-:Y:S01]  /*0170*/  DADD R26, R22, 2 ;  /* 0x40000000161a7429 */ /* 0x000fe20000000000 */
[----:B------:R-:W-:Y:S01]  /*0180*/  IMAD.MOV.U32 R10, RZ, RZ, 0x1 ;  /* 0x00000001ff0a7424 */ /* 0x000fe200078e00ff */
[----:B------:R-:W-:Y:S01]  /*0190*/  FSETP.GEU.AND P2, PT, |R23|, 6.5827683646048100446e-37, PT ;  /* 0x036000001700780b */ /* 0x000fe20003f4e200 */
[----:B------:R-:W-:Y:S03]  /*01a0*/  BSSY.RECONVERGENT B1, `(.L_x_46) ;  /* 0x0000011000017945 */ /* 0x000fe60003800200 */
[----:B------:R-:W0:Y:S02]  /*01b0*/  MUFU.RCP64H R11, R27 ;  /* 0x0000001b000b7308 */ /* 0x000e240000001800 */
[----:B0-----:R-:W-:-:S08]  /*01c0*/  DFMA R12, -R26, R10, 1 ;  /* 0x3ff000001a0c742b */ /* 0x001fd0000000010a */
[----:B------:R-:W-:-:S08]  /*01d0*/  DFMA R12, R12, R12, R12 ;  /* 0x0000000c0c0c722b */ /* 0x000fd0000000000c */
[----:B------:R-:W-:-:S08]  /*01e0*/  DFMA R12, R10, R12, R10 ;  /* 0x0000000c0a0c722b */ /* 0x000fd0000000000a */
[----:B------:R-:W-:-:S08]  /*01f0*/  DFMA R10, -R26, R12, 1 ;  /* 0x3ff000001a0a742b */ /* 0x000fd0000000010c */
[----:B------:R-:W-:-:S08]  /*0200*/  DFMA R10, R12, R10, R12 ;  /* 0x0000000a0c0a722b */ /* 0x000fd0000000000c */
[----:B------:R-:W-:-:S08]  /*0210*/  DMUL R12, R22, R10 ;  /* 0x0000000a160c7228 */ /* 0x000fd00000000000 */
[----:B------:R-:W-:-:S08]  /*0220*/  DFMA R14, -R26, R12, R22 ;  /* 0x0000000c1a0e722b */ /* 0x000fd00000000116 */
[----:B------:R-:W-:-:S10]  /*0230*/  DFMA R10, R10, R14, R12 ;  /* 0x0000000e0a0a722b */ /* 0x000fd4000000000c */
[----:B------:R-:W-:-:S05]  /*0240*/  FFMA R0, RZ, R27, R11 ;  /* 0x0000001bff007223 */ /* 0x000fca000000000b */
[----:B------:R-:W-:-:S13]  /*0250*/  FSETP.GT.AND P0, PT, |R0|, 1.469367938527859385e-39, PT ;  /* 0x001000000000780b */ /* 0x000fda0003f04200 */
[----:B------:R-:W-:Y:S05]  /*0260*/  @P0 BRA P2, `(.L_x_47) ;  /* 0x0000000000100947 */ /* 0x000fea0001000000 */
[----:B------:R-:W-:-:S07]  /*0270*/  MOV R0, 0x290 ;  /* 0x0000029000007802 */ /* 0x000fce0000000f00 */
[----:B---3--:R-:W-:Y:S05]  /*0280*/  CALL.REL.NOINC `($__internal_1_$__cuda_sm20_div_rn_f64_full) ;  /* 0x0000000400e87944 */ /* 0x008fea0003c00000 */
[----:B------:R-:W-:Y:S02]  /*0290*/  IMAD.MOV.U32 R10, RZ, RZ, R16 ;  /* 0x000000ffff0a7224 */ /* 0x000fe400078e0010 */
[----:B------:R-:W-:-:S07]  /*02a0*/  IMAD.MOV.U32 R11, RZ, RZ, R17 ;  /* 0x000000ffff0b7224 */ /* 0x000fce00078e0011 */
.L_x_47:
[----:B------:R-:W-:Y:S05]  /*02b0*/  BSYNC.RECONVERGENT B1 ;  /* 0x0000000000017941 */ /* 0x000fea0003800200 */
.L_x_46:
[----:B------:R-:W-:Y:S01]  /*02c0*/  DMUL R12, R22, -R10 ;  /* 0x8000000a160c7228 */ /* 0x000fe20000000000 */
[----:B------:R-:W-:Y:S01]  /*02d0*/  IMAD.MOV.U32 R16, RZ, RZ, -0x314d23bc ;  /* 0xceb2dc44ff107424 */ /* 0x000fe200078e00ff */
[----:B------:R-:W-:Y:S01]  /*02e0*/  UMOV UR4, 0x2fbe14b5 ;  /* 0x2fbe14b500047882 */ /* 0x000fe20000000000 */
[----:B------:R-:W-:Y:S01]  /*02f0*/  IMAD.MOV.U32 R17, RZ, RZ, 0x3ed087ff ;  /* 0x3ed087ffff117424 */ /* 0x000fe200078e00ff */
[----:B------:R-:W-:-:S04]  /*0300*/  UMOV UR5, 0x3eb372fb ;  /* 0x3eb372fb00057882 */ /* 0x000fc80000000000 */
[----:B------:R-:W-:-:S08]  /*0310*/  DADD R10, R22, R12 ;  /* 0x00000000160a7229 */ /* 0x000fd0000000000c */
[----:B------:R-:W-:-:S08]  /*0320*/  DMUL R14, R10, R10 ;  /* 0x0000000a0a0e7228 */ /* 0x000fd00000000000 */
        /* <DEDUP_REMOVED lines=19> */
[----:B------:R-:W-:-:S08]  /*0460*/  DMUL R16, R14, R16 ;  /* 0x000000100e107228 */ /* 0x000fd00000000000 */
[----:B------:R-:W-:-:S08]  /*0470*/  DFMA R16, R10, R16, R12 ;  /* 0x000000100a10722b */ /* 0x000fd0000000000c */
[----:B------:R-:W-:Y:S01]  /*0480*/  DADD R10, R22, R16 ;  /* 0x00000000160a7229 */ /* 0x000fe20000000010 */
[----:B------:R-:W-:Y:S10]  /*0490*/  BRA `(.L_x_48) ;  /* 0x0000000400507947 */ /* 0x000ff40003800000 */
.L_x_45:
[----:B------:R-:W-:-:S10]  /*04a0*/  DADD R22, R22, 1 ;  /* 0x3ff0000016167429 */ /* 0x000fd40000000000 */
[----:B------:R-:W-:Y:S01]  /*04b0*/  ISETP.GT.AND P0, PT, R23, 0xfffff, PT ;  /* 0x000fffff1700780c */ /* 0x000fe20003f04270 */
[----:B------:R-:W-:Y:S02]  /*04c0*/  IMAD.MOV.U32 R10, RZ, RZ, R22 ;  /* 0x000000ffff0a7224 */ /* 0x000fe400078e0016 */
[--C-:B------:R-:W-:Y:S02]  /*04d0*/  IMAD.MOV.U32 R11, RZ, RZ, R23.reuse ;  /* 0x000000ffff0b7224 */ /* 0x100fe400078e0017 */
[----:B------:R-:W-:-:S08]  /*04e0*/  IMAD.MOV.U32 R5, RZ, RZ, R23 ;  /* 0x000000ffff057224 */ /* 0x000fd000078e0017 */
[----:B------:R-:W-:-:S10]  /*04f0*/  @!P0 DMUL R10, R10, 1.80143985094819840000e+16 ;  /* 0x435000000a0a8828 */ /* 0x000fd40000000000 */
[----:B------:R-:W-:Y:S02]  /*0500*/  @!P0 IMAD.MOV.U32 R5, RZ, RZ, R11 ;  /* 0x000000ffff058224 */ /* 0x000fe400078e000b */
[----:B------:R-:W-:Y:S02]  /*0510*/  @!P0 IMAD.MOV.U32 R22, RZ, RZ, R10 ;  /* 0x000000ffff168224 */ /* 0x000fe400078e000a */
[----:B------:R-:W-:-:S05]  /*0520*/  VIADD R0, R5, 0xffffffff ;  /* 0xffffffff05007836 */ /* 0x000fca0000000000 */
[----:B------:R-:W-:Y:S01]  /*0530*/  ISETP.GT.U32.AND P2, PT, R0, 0x7feffffe, PT ;  /* 0x7feffffe0000780c */ /* 0x000fe20003f44070 */
[----:B------:R-:W-:Y:S02]  /*0540*/  IMAD.MOV.U32 R0, RZ, RZ, -0x3ff ;  /* 0xfffffc01ff007424 */ /* 0x000fe400078e00ff */
[----:B------:R-:W-:-:S10]  /*0550*/  @!P0 IMAD.MOV.U32 R0, RZ, RZ, -0x435 ;  /* 0xfffffbcbff008424 */ /* 0x000fd400078e00ff */
[----:B------:R-:W-:Y:S05]  /*0560*/  @P2 BRA `(.L_x_49) ;  /* 0x0000000400042947 */ /* 0x000fea0003800000 */
[----:B------:R-:W-:Y:S01]  /*0570*/  LOP3.LUT R10, R5, 0xfffff, RZ, 0xc0, !PT ;  /* 0x000fffff050a7812 */ /* 0x000fe200078ec0ff */
[----:B------:R-:W-:Y:S01]  /*0580*/  IMAD.MOV.U32 R12, RZ, RZ, RZ ;  /* 0x000000ffff0c7224 */ /* 0x000fe200078e00ff */
[----:B------:R-:W-:Y:S01]  /*0590*/  UMOV UR4, 0x3ae80f1e ;  /* 0x3ae80f1e00047882 */ /* 0x000fe20000000000 */
[----:B------:R-:W-:Y:S01]  /*05a0*/  IMAD.MOV.U32 R20, RZ, RZ, -0x748574fc ;  /* 0x8b7a8b04ff147424 */ /* 0x000fe200078e00ff */
[----:B------:R-:W-:Y:S01]  /*05b0*/  LOP3.LUT R11, R10, 0x3ff00000, RZ, 0xfc, !PT ;  /* 0x3ff000000a0b7812 */ /* 0x000fe200078efcff */
[----:B------:R-:W-:Y:S01]  /*05c0*/  IMAD.MOV.U32 R10, RZ, RZ, R22 ;  /* 0x000000ffff0a7224 */ /* 0x000fe200078e0016 */
[----:B------:R-:W-:Y:S01]  /*05d0*/  UMOV UR5, 0x3eb1380b ;  /* 0x3eb1380b00057882 */ /* 0x000fe20000000000 */
[----:B------:R-:W-:Y:S01]  /*05e0*/  IMAD.MOV.U32 R21, RZ, RZ, 0x3ed0ee25 ;  /* 0x3ed0ee25ff157424 */ /* 0x000fe200078e00ff */
[----:B------:R-:W-:Y:S01]  /*05f0*/  ISETP.GE.U32.AND P0, PT, R11, 0x3ff6a09f, PT ;  /* 0x3ff6a09f0b00780c */ /* 0x000fe20003f06070 */
[----:B------:R-:W-:Y:S01]  /*0600*/  IMAD.MOV.U32 R25, RZ, RZ, 0x43300000 ;  /* 0x43300000ff197424 */ /* 0x000fe200078e00ff */
[----:B------:R-:W-:Y:S01]  /*0610*/  LEA.HI R0, R5, R0, RZ, 0xc ;  /* 0x0000000005007211 */ /* 0x000fe200078f60ff */
[----:B------:R-:W-:Y:S01]  /*0620*/  UMOV UR8, 0x80000000 ;  /* 0x8000000000087882 */ /* 0x000fe20000000000 */
[----:B------:R-:W-:-:S09]  /*0630*/  UMOV UR9, 0x43300000 ;  /* 0x4330000000097882 */ /* 0x000fd20000000000 */
        /* <DEDUP_REMOVED lines=17> */
[----:B------:R-:W-:-:S05]  /*0750*/  DADD R22, R22, R22 ;  /* 0x0000000016167229 */ /* 0x000fca0000000016 */
        /* <DEDUP_REMOVED lines=11> */
[----:B------:R-:W-:Y:S01]  /*0810*/  UMOV UR5, 0x3f899999 ;  /* 0x3f89999900057882 */ /* 0x000fe20000000000 */
[----:B------:R-:W-:Y:S01]  /*0820*/  DADD R18, R24, -UR8 ;  /* 0x8000000818127e29 */ /* 0x000fe20008000000 */
[----:B------:R-:W-:Y:S01]  /*0830*/  UMOV UR8, 0xfefa39ef ;  /* 0xfefa39ef00087882 */ /* 0x000fe20000000000 */
[----:B------:R-:W-:Y:S01]  /*0840*/  UMOV UR9, 0x3fe62e42 ;  /* 0x3fe62e4200097882 */ /* 0x000fe20000000000 */
[----:B------:R-:W-:Y:S02]  /*0850*/  DFMA R24, R10, -R14, R22 ;  /* 0x8000000e0a18722b */ /* 0x000fe40000000016 */
[----:B------:R-:W-:Y:S01]  /*0860*/  DFMA R20, R16, R20, UR4 ;  /* 0x0000000410147e2b */ /* 0x000fe20008000014 */
[----:B------:R-:W-:Y:S01]  /*0870*/  UMOV UR4, 0x55555554 ;  /* 0x5555555400047882 */ /* 0x000fe20000000000 */
[----:B------:R-:W-:Y:S01]  /*0880*/  UMOV UR5, 0x3fb55555 ;  /* 0x3fb5555500057882 */ /* 0x000fe20000000000 */
[----:B------:R-:W-:-:S03]  /*0890*/  DFMA R10, R18, UR8, R14 ;  /* 0x00000008120a7c2b */ /* 0x000fc6000800000e */
[----:B------:R-:W-:Y:S02]  /*08a0*/  DMUL R24, R12, R24 ;  /* 0x000000180c187228 */ /* 0x000fe40000000000 */
        /* <DEDUP_REMOVED lines=13> */
.L_x_49:
[----:B------:R-:W-:Y:S01]  /*0980*/  IMAD.MOV.U32 R12, RZ, RZ, 0x0 ;  /* 0x00000000ff0c7424 */ /* 0x000fe200078e00ff */
[----:B------:R-:W-:Y:S01]  /*0990*/  LOP3.LUT P0, RZ, R11, 0x7fffffff, RZ, 0xc0, !PT ;  /* 0x7fffffff0bff7812 */ /* 0x000fe2000780c0ff */
[----:B------:R-:W-:-:S06]  /*09a0*/  IMAD.MOV.U32 R13, RZ, RZ, 0x7ff00000 ;  /* 0x7ff00000ff0d7424 */ /* 0x000fcc00078e00ff */
[----:B------:R-:W-:-:S10]  /*09b0*/  DFMA R12, R10, R12, +INF ;  /* 0x7ff000000a0c742b */ /* 0x000fd4000000000c */
[----:B------:R-:W-:Y:S02]  /*09c0*/  FSEL R10, R12, RZ, P0 ;  /* 0x000000ff0c0a7208 */ /* 0x000fe40000000000 */
[----:B------:R-:W-:-:S07]  /*09d0*/  FSEL R11, R13, -QNAN , P0 ;  /* 0xfff000000d0b7808 */ /* 0x000fce0000000000 */
.L_x_48:
[----:B------:R-:W-:Y:S05]  /*09e0*/  BSYNC.RECONVERGENT B0 ;  /* 0x0000000000007941 */ /* 0x000fea0003800200 */
.L_x_44:
[----:B---3--:R-:W-:-:S05]  /*09f0*/  IMAD.WIDE R4, R4, 0x8, R6 ;  /* 0x0000000804047825 */ /* 0x008fca00078e0206 */
[----:B------:R1:W-:Y:S01]  /*0a00*/  STG.E.64 desc[UR6][R4.64], R10 ;  /* 0x0000000a04007986 */ /* 0x0003e2000c101b06 */
[----:B------:R-:W-:Y:S05]  /*0a10*/  @!P1 BRA `(.L_x_50) ;  /* 0xfffffff400b09947 */ /* 0x000fea000383ffff */
[----:B------:R-:W-:Y:S05]  /*0a20*/  EXIT ;  /* 0x000000000000794d */ /* 0x000fea0003800000 */
        .weak           $__internal_1_$__cuda_sm20_div_rn_f64_full
        .type           $__internal_1_$__cuda_sm20_div_rn_f64_full,@function
        .size           $__internal_1_$__cuda_sm20_div_rn_f64_full,(.L_x_224 - $__internal_1_$__cuda_sm20_div_rn_f64_full)
$__internal_1_$__cuda_sm20_div_rn_f64_full:
[C---:B------:R-:W-:Y:S01]  /*0a30*/  FSETP.GEU.AND P0, PT, |R27|.reuse, 1.469367938527859385e-39, PT ;  /* 0x001000001b00780b */ /* 0x040fe20003f0e200 */
[--C-:B------:R-:W-:Y:S01]  /*0a40*/  IMAD.MOV.U32 R12, RZ, RZ, R26.reuse ;  /* 0x000000ffff0c7224 */ /* 0x100fe200078e001a */
[----:B------:R-:W-:Y:S01]  /*0a50*/  LOP3.LUT R10, R27, 0x800fffff, RZ, 0xc0, !PT ;  /* 0x800fffff1b0a7812 */ /* 0x000fe200078ec0ff */
[----:B------:R-:W-:Y:S01]  /*0a60*/  IMAD.MOV.U32 R13, RZ, RZ, R27 ;  /* 0x000000ffff0d7224 */ /* 0x000fe200078e001b */
[C---:B------:R-:W-:Y:S01]  /*0a70*/  FSETP.GEU.AND P3, PT, |R23|.reuse, 1.469367938527859385e-39, PT ;  /* 0x001000001700780b */ /* 0x040fe20003f6e200 */
[----:B------:R-:W-:Y:S01]  /*0a80*/  IMAD.MOV.U32 R14, RZ, RZ, 0x1 ;  /* 0x00000001ff0e7424 */ /* 0x000fe200078e00ff */
[----:B------:R-:W-:Y:S01]  /*0a90*/  LOP3.LUT R11, R10, 0x3ff00000, RZ, 0xfc, !PT ;  /* 0x3ff000000a0b7812 */ /* 0x000fe200078efcff */
[----:B------:R-:W-:Y:S01]  /*0aa0*/  IMAD.MOV.U32 R10, RZ, RZ, R26 ;  /* 0x000000ffff0a7224 */ /* 0x000fe200078e001a */
[----:B------:R-:W-:Y:S01]  /*0ab0*/  LOP3.LUT R5, R23, 0x7ff00000, RZ, 0xc0, !PT ;  /* 0x7ff0000017057812 */ /* 0x000fe200078ec0ff */
[----:B------:R-:W-:Y:S01]  /*0ac0*/  IMAD.MOV.U32 R24, RZ, RZ, 0x1ca00000 ;  /* 0x1ca00000ff187424 */ /* 0x000fe200078e00ff */
[----:B------:R-:W-:Y:S01]  /*0ad0*/  LOP3.LUT R26, R27, 0x7ff00000, RZ, 0xc0, !PT ;  /* 0x7ff000001b1a7812 */ /* 0x000fe200078ec0ff */
[----:B------:R-:W-:Y:S02]  /*0ae0*/  BSSY.RECONVERGENT B2, `(.L_x_51) ;  /* 0x000004e000027945 */ /* 0x000fe40003800200 */
[----:B------:R-:W-:Y:S01]  /*0af0*/  @!P0 DMUL R10, R12, 8.98846567431157953865e+307 ;  /* 0x7fe000000c0a8828 */ /* 0x000fe20000000000 */
[----:B------:R-:W-:-:S03]  /*0b00*/  ISETP.GE.U32.AND P2, PT, R5, R26, PT ;  /* 0x0000001a0500720c */ /* 0x000fc60003f46070 */
[----:B------:R-:W-:Y:S02]  /*0b10*/  @!P3 LOP3.LUT R16, R13, 0x7ff00000, RZ, 0xc0, !PT ;  /* 0x7ff000000d10b812 */ /* 0x000fe400078ec0ff */
[----:B------:R-:W0:Y:S02]  /*0b20*/  MUFU.RCP64H R15, R11 ;  /* 0x0000000b000f7308 */ /* 0x000e240000001800 */
[----:B------:R-:W-:Y:S02]  /*0b30*/  @!P3 ISETP.GE.U32.AND P4, PT, R5, R16, PT ;  /* 0x000000100500b20c */ /* 0x000fe40003f86070 */
[----:B------:R-:W-:Y:S02]  /*0b40*/  @!P0 LOP3.LUT R26, R11, 0x7ff00000, RZ, 0xc0, !PT ;  /* 0x7ff000000b1a8812 */ /* 0x000fe400078ec0ff */
[----:B------:R-:W-:-:S04]  /*0b50*/  @!P3 SEL R17, R24, 0x63400000, !P4 ;  /* 0x634000001811b807 */ /* 0x000fc80006000000 */
[----:B------:R-:W-:-:S04]  /*0b60*/  @!P3 LOP3.LUT R20, R17, 0x80000000, R23, 0xf8, !PT ;  /* 0x800000001114b812 */ /* 0x000fc800078ef817 */
[----:B------:R-:W-:Y:S01]  /*0b70*/  @!P3 LOP3.LUT R21, R20, 0x100000, RZ, 0xfc, !PT ;  /* 0x001000001415b812 */ /* 0x000fe200078efcff */
[----:B------:R-:W-:Y:S01]  /*0b80*/  @!P3 IMAD.MOV.U32 R20, RZ, RZ, RZ ;  /* 0x000000ffff14b224 */ /* 0x000fe200078e00ff */
[----:B0-----:R-:W-:-:S08]  /*0b90*/  DFMA R18, R14, -R10, 1 ;  /* 0x3ff000000e12742b */ /* 0x001fd0000000080a */
[----:B------:R-:W-:-:S08]  /*0ba0*/  DFMA R18, R18, R18, R18 ;  /* 0x000000121212722b */ /* 0x000fd00000000012 */
[----:B------:R-:W-:Y:S01]  /*0bb0*/  DFMA R18, R14, R18, R14 ;  /* 0x000000120e12722b */ /* 0x000fe2000000000e */
[----:B------:R-:W-:Y:S01]  /*0bc0*/  SEL R15, R24, 0x63400000, !P2 ;  /* 0x63400000180f7807 */ /* 0x000fe20005000000 */
[----:B------:R-:W-:-:S03]  /*0bd0*/  IMAD.MOV.U32 R14, RZ, RZ, R22 ;  /* 0x000000ffff0e7224 */ /* 0x000fc600078e0016 */
[----:B------:R-:W-:-:S03]  /*0be0*/  LOP3.LUT R15, R15, 0x800fffff, R23, 0xf8, !PT ;  /* 0x800fffff0f0f7812 */ /* 0x000fc600078ef817 */
[----:B------:R-:W-:-:S03]  /*0bf0*/  DFMA R16, R18, -R10, 1 ;  /* 0x3ff000001210742b */ /* 0x000fc6000000080a */
[----:B------:R-:W-:-:S05]  /*0c00*/  @!P3 DFMA R14, R14, 2, -R20 ;  /* 0x400000000e0eb82b */ /* 0x000fca0000000814 */
[----:B------:R-:W-:-:S08]  /*0c10*/  DFMA R16, R18, R16, R18 ;  /* 0x000000101210722b */ /* 0x000fd00000000012 */
[----:B------:R-:W-:-:S08]  /*0c20*/  DMUL R18, R16, R14 ;  /* 0x0000000e10127228 */ /* 0x000fd00000000000 */
[----:B------:R-:W-:-:S08]  /*0c30*/  DFMA R20, R18, -R10, R14 ;  /* 0x8000000a1214722b */ /* 0x000fd0000000000e */
[----:B------:R-:W-:Y:S01]  /*0c40*/  DFMA R20, R16, R20, R18 ;  /* 0x000000141014722b */ /* 0x000fe20000000012 */
[----:B------:R-:W-:Y:S01]  /*0c50*/  IMAD.MOV.U32 R19, RZ, RZ, R5 ;  /* 0x000000ffff137224 */ /* 0x000fe200078e0005 */
[----:B------:R-:W-:-:S05]  /*0c60*/  @!P3 LOP3.LUT R19, R15, 0x7ff00000, RZ, 0xc0, !PT ;  /* 0x7ff000000f13b812 */ /* 0x000fca00078ec0ff */
[----:B------:R-:W-:-:S05]  /*0c70*/  VIADD R16, R19, 0xffffffff ;  /* 0xffffffff13107836 */ /* 0x000fca0000000000 */
[----:B------:R-:W-:Y:S01]  /*0c80*/  ISETP.GT.U32.AND P0, PT, R16, 0x7feffffe, PT ;  /* 0x7feffffe1000780c */ /* 0x000fe20003f04070 */
[----:B------:R-:W-:-:S05]  /*0c90*/  VIADD R16, R26, 0xffffffff ;  /* 0xffffffff1a107836 */ /* 0x000fca0000000000 */
[----:B------:R-:W-:-:S13]  /*0ca0*/  ISETP.GT.U32.OR P0, PT, R16, 0x7feffffe, P0 ;  /* 0x7feffffe1000780c */ /* 0x000fda0000704470 */
[----:B------:R-:W-:Y:S05]  /*0cb0*/  @P0 BRA `(.L_x_52) ;  /* 0x00000000006c0947 */ /* 0x000fea0003800000 */
[----:B------:R-:W-:-:S04]  /*0cc0*/  LOP3.LUT R18, R13, 0x7ff00000, RZ, 0xc0, !PT ;  /* 0x7ff000000d127812 */ /* 0x000fc800078ec0ff */
[CC--:B------:R-:W-:Y:S02]  /*0cd0*/  VIADDMNMX R16, R5.reuse, -R18.reuse, 0xb9600000, !PT ;  /* 0xb960000005107446 */ /* 0x0c0fe40007800912 */
[----:B------:R-:W-:Y:S01]  /*0ce0*/  ISETP.GE.U32.AND P0, PT, R5, R18, PT ;  /* 0x000000120500720c */ /* 0x000fe20003f06070 */
[----:B------:R-:W-:Y:S01]  /*0cf0*/  IMAD.MOV.U32 R18, RZ, RZ, RZ ;  /* 0x000000ffff127224 */ /* 0x000fe200078e00ff */
[----:B------:R-:W-:Y:S02]  /*0d00*/  VIMNMX R5, PT, PT, R16, 0x46a00000, PT ;  /* 0x46a0000010057848 */ /* 0x000fe40003fe0100 */
[----:B------:R-:W-:-:S05]  /*0d10*/  SEL R24, R24, 0x63400000, !P0 ;  /* 0x6340000018187807 */ /* 0x000fca0004000000 */
[----:B------:R-:W-:-:S04]  /*0d20*/  IMAD.IADD R5, R5, 0x1, -R24 ;  /* 0x0000000105057824 */ /* 0x000fc800078e0a18 */
[----:B------:R-:W-:-:S06]  /*0d30*/  VIADD R19, R5, 0x7fe00000 ;  /* 0x7fe0000005137836 */ /* 0x000fcc0000000000 */
[----:B------:R-:W-:-:S10]  /*0d40*/  DMUL R16, R20, R18 ;  /* 0x0000001214107228 */ /* 0x000fd40000000000 */
[----:B------:R-:W-:-:S13]  /*0d50*/  FSETP.GTU.AND P0, PT, |R17|, 1.469367938527859385e-39, PT ;  /* 0x001000001100780b */ /* 0x000fda0003f0c200 */
[----:B------:R-:W-:Y:S05]  /*0d60*/  @P0 BRA `(.L_x_53) ;  /* 0x0000000000940947 */ /* 0x000fea0003800000 */
[----:B------:R-:W-:Y:S01]  /*0d70*/  DFMA R10, R20, -R10, R14 ;  /* 0x8000000a140a722b */ /* 0x000fe2000000000e */
[----:B------:R-:W-:-:S09]  /*0d80*/  IMAD.MOV.U32 R18, RZ, RZ, RZ ;  /* 0x000000ffff127224 */ /* 0x000fd200078e00ff */
[C---:B------:R-:W-:Y:S02]  /*0d90*/  FSETP.NEU.AND P0, PT, R11.reuse, RZ, PT ;  /* 0x000000ff0b00720b */ /* 0x040fe40003f0d000 */
[----:B------:R-:W-:-:S04]  /*0da0*/  LOP3.LUT R13, R11, 0x80000000, R13, 0x48, !PT ;  /* 0x800000000b0d7812 */ /* 0x000fc800078e480d */
[----:B------:R-:W-:-:S07]  /*0db0*/  LOP3.LUT R19, R13, R19, RZ, 0xfc, !PT ;  /* 0x000000130d137212 */ /* 0x000fce00078efcff */
[----:B------:R-:W-:Y:S05]  /*0dc0*/  @!P0 BRA `(.L_x_53) ;  /* 0x00000000007c8947 */ /* 0x000fea0003800000 */
[----:B------:R-:W-:Y:S01]  /*0dd0*/  IMAD.MOV R11, RZ, RZ, -R5 ;  /* 0x000000ffff0b7224 */ /* 0x000fe200078e0a05 */
[----:B------:R-:W-:Y:S01]  /*0de0*/  DMUL.RP R18, R20, R18 ;  /* 0x0000001214127228 */ /* 0x000fe20000008000 */
[----:B------:R-:W-:Y:S01]  /*0df0*/  IMAD.MOV.U32 R10, RZ, RZ, RZ ;  /* 0x000000ffff0a7224 */ /* 0x000fe200078e00ff */
[----:B------:R-:W-:-:S05]  /*0e00*/  IADD3 R5, PT, PT, -R5, -0x43300000, RZ ;  /* 0xbcd0000005057810 */ /* 0x000fca0007ffe1ff */
[----:B------:R-:W-:-:S03]  /*0e10*/  DFMA R10, R16, -R10, R20 ;  /* 0x8000000a100a722b */ /* 0x000fc60000000014 */
[----:B------:R-:W-:-:S07]  /*0e20*/  LOP3.LUT R13, R19, R13, RZ, 0x3c, !PT ;  /* 0x0000000d130d7212 */ /* 0x000fce00078e3cff */
[----:B------:R-:W-:-:S04]  /*0e30*/  FSETP.NEU.AND P0, PT, |R11|, R5, PT ;  /* 0x000000050b00720b */ /* 0x000fc80003f0d200 */
[----:B------:R-:W-:Y:S02]  /*0e40*/  FSEL R16, R18, R16, !P0 ;  /* 0x0000001012107208 */ /* 0x000fe40004000000 */
[----:B------:R-:W-:Y:S01]  /*0e50*/  FSEL R17, R13, R17, !P0 ;  /* 0x000000110d117208 */ /* 0x000fe20004000000 */
[----:B------:R-:W-:Y:S06]  /*0e60*/  BRA `(.L_x_53) ;  /* 0x0000000000547947 */ /* 0x000fec0003800000 */
.L_x_52:
[----:B------:R-:W-:-:S14]  /*0e70*/  DSETP.NAN.AND P0, PT, R22, R22, PT ;  /* 0x000000161600722a */ /* 0x000fdc0003f08000 */
[----:B------:R-:W-:Y:S05]  /*0e80*/  @P0 BRA `(.L_x_54) ;  /* 0x0000000000440947 */ /* 0x000fea0003800000 */
[----:B------:R-:W-:-:S14]  /*0e90*/  DSETP.NAN.AND P0, PT, R12, R12, PT ;  /* 0x0000000c0c00722a */ /* 0x000fdc0003f08000 */
[----:B------:R-:W-:Y:S05]  /*0ea0*/  @P0 BRA `(.L_x_55) ;  /* 0x0000000000300947 */ /* 0x000fea0003800000 */
[----:B------:R-:W-:Y:S01]  /*0eb0*/  ISETP.NE.AND P0, PT, R19, R26, PT ;  /* 0x0000001a1300720c */ /* 0x000fe20003f05270 */
[----:B------:R-:W-:Y:S02]  /*0ec0*/  IMAD.MOV.U32 R16, RZ, RZ, 0x0 ;  /* 0x00000000ff107424 */ /* 0x000fe400078e00ff */
[----:B------:R-:W-:-:S10]  /*0ed0*/  IMAD.MOV.U32 R17, RZ, RZ, -0x80000 ;  /* 0xfff80000ff117424 */ /* 0x000fd400078e00ff */
[----:B------:R-:W-:Y:S05]  /*0ee0*/  @!P0 BRA `(.L_x_53) ;  /* 0x0000000000348947 */ /* 0x000fea0003800000 */
[----:B------:R-:W-:Y:S02]  /*0ef0*/  ISETP.NE.AND P0, PT, R19, 0x7ff00000, PT ;  /* 0x7ff000001300780c */ /* 0x000fe40003f05270 */
[----:B------:R-:W-:Y:S02]  /*0f00*/  LOP3.LUT R17, R23, 0x80000000, R13, 0x48, !PT ;  /* 0x8000000017117812 */ /* 0x000fe400078e480d */
[----:B------:R-:W-:-:S13]  /*0f10*/  ISETP.EQ.OR P0, PT, R26, RZ, !P0 ;  /* 0x000000ff1a00720c */ /* 0x000fda0004702670 */
[----:B------:R-:W-:Y:S01]  /*0f20*/  @P0 LOP3.LUT R5, R17, 0x7ff00000, RZ, 0xfc, !PT ;  /* 0x7ff0000011050812 */ /* 0x000fe200078efcff */
[----:B------:R-:W-:Y:S02]  /*0f30*/  @!P0 IMAD.MOV.U32 R16, RZ, RZ, RZ ;  /* 0x000000ffff108224 */ /* 0x000fe400078e00ff */
[----:B------:R-:W-:Y:S02]  /*0f40*/  @P0 IMAD.MOV.U32 R16, RZ, RZ, RZ ;  /* 0x000000ffff100224 */ /* 0x000fe400078e00ff */
[----:B------:R-:W-:Y:S01]  /*0f50*/  @P0 IMAD.MOV.U32 R17, RZ, RZ, R5 ;  /* 0x000000ffff110224 */ /* 0x000fe200078e0005 */
[----:B------:R-:W-:Y:S06]  /*0f60*/  BRA `(.L_x_53) ;  /* 0x0000000000147947 */ /* 0x000fec0003800000 */
.L_x_55:
[----:B------:R-:W-:Y:S01]  /*0f70*/  LOP3.LUT R17, R13, 0x80000, RZ, 0xfc, !PT ;  /* 0x000800000d117812 */ /* 0x000fe200078efcff */
[----:B------:R-:W-:Y:S01]  /*0f80*/  IMAD.MOV.U32 R16, RZ, RZ, R12 ;  /* 0x000000ffff107224 */ /* 0x000fe200078e000c */
[----:B------:R-:W-:Y:S06]  /*0f90*/  BRA `(.L_x_53) ;  /* 0x0000000000087947 */ /* 0x000fec0003800000 */
.L_x_54:
[----:B------:R-:W-:Y:S01]  /*0fa0*/  LOP3.LUT R17, R23, 0x80000, RZ, 0xfc, !PT ;  /* 0x0008000017117812 */ /* 0x000fe200078efcff */
[----:B------:R-:W-:-:S07]  /*0fb0*/  IMAD.MOV.U32 R16, RZ, RZ, R22 ;  /* 0x000000ffff107224 */ /* 0x000fce00078e0016 */
.L_x_53:
[----:B------:R-:W-:Y:S05]  /*0fc0*/  BSYNC.RECONVERGENT B2 ;  /* 0x0000000000027941 */ /* 0x000fea0003800200 */
.L_x_51:
[----:B------:R-:W-:Y:S02]  /*0fd0*/  IMAD.MOV.U32 R10, RZ, RZ, R0 ;  /* 0x000000ffff0a7224 */ /* 0x000fe400078e0000 */
[----:B------:R-:W-:-:S04]  /*0fe0*/  IMAD.MOV.U32 R11, RZ, RZ, 0x0 ;  /* 0x00000000ff0b7424 */ /* 0x000fc800078e00ff */
[----:B------:R-:W-:Y:S05]  /*0ff0*/  RET.REL.NODEC R10 `(a4c_ln_1pf64) ;  /* 0xfffffff00a007950 */ /* 0x000fea0003c3ffff */
.L_x_56:
        /* <DEDUP_REMOVED lines=16> */
.L_x_224:


//--------------------- .text.a4c_lnf64           --------------------------
	.section	.text.a4c_lnf64,"ax",@progbits
	.align	128
        .global         a4c_lnf64
        .type           a4c_lnf64,@function
        .size           a4c_lnf64,(.L_x_243 - a4c_lnf64)
        .other          a4c_lnf64,@"STO_CUDA_ENTRY STV_DEFAULT"
a4c_lnf64:
.text.a4c_lnf64:
        /* <DEDUP_REMOVED lines=14> */
.L_x_60:
[----:B01----:R-:W-:-:S05]  /*00e0*/  IMAD.WIDE R12, R7, 0x8, R2 ;  /* 0x00000008070c7825 */ /* 0x003fca00078e0202 */
[----:B--2---:R-:W2:Y:S01]  /*00f0*/  LDG.E.64 R10, desc[UR6][R12.64] ;  /* 0x000000060c0a7981 */ /* 0x004ea2000c1e1b00 */
        /* <DEDUP_REMOVED lines=80> */
.L_x_58:
[----:B------:R-:W-:Y:S01]  /*0600*/  IMAD.MOV.U32 R10, RZ, RZ, 0x0 ;  /* 0x00000000ff0a7424 */ /* 0x000fe200078e00ff */
[----:B------:R-:W-:Y:S02]  /*0610*/  MOV R11, 0x7ff00000 ;  /* 0x7ff00000000b7802 */ /* 0x000fe40000000f00 */
[----:B------:R-:W-:-:S04]  /*0620*/  LOP3.LUT P1, RZ, R15, 0x7fffffff, RZ, 0xc0, !PT ;  /* 0x7fffffff0fff7812 */ /* 0x000fc8000782c0ff */
[----:B------:R-:W-:-:S10]  /*0630*/  DFMA R10, R14, R10, +INF ;  /* 0x7ff000000e0a742b */ /* 0x000fd4000000000a */
[----:B------:R-:W-:Y:S02]  /*0640*/  FSEL R12, R10, RZ, P1 ;  /* 0x000000ff0a0c7208 */ /* 0x000fe40000800000 */
[----:B------:R-:W-:-:S07]  /*0650*/  FSEL R13, R11, -QNAN , P1 ;  /* 0xfff000000b0d7808 */ /* 0x000fce0000800000 */
.L_x_59:
[----:B------:R-:W-:Y:S05]  /*0660*/  BSYNC.RECONVERGENT B0 ;  /* 0x0000000000007941 */ /* 0x000fea0003800200 */
.L_x_57:
[----:B---3--:R-:W-:-:S05]  /*0670*/  IMAD.WIDE R8, R9, 0x8, R4 ;  /* 0x0000000809087825 */ /* 0x008fca00078e0204 */
[----:B------:R1:W-:Y:S01]  /*0680*/  STG.E.64 desc[UR6][R8.64], R12 ;  /* 0x0000000c08007986 */ /* 0x0003e2000c101b06 */
[----:B------:R-:W-:Y:S05]  /*0690*/  @!P0 BRA `(.L_x_60) ;  /* 0xfffffff800908947 */ /* 0x000fea000383ffff */
[----:B------:R-:W-:Y:S05]  /*06a0*/  EXIT ;  /* 0x000000000000794d */ /* 0x000fea0003800000 */
.L_x_61:
        /* <DEDUP_REMOVED lines=13> */
.L_x_243:


//--------------------- .text.a4c_atanhf64        --------------------------
	.section	.text.a4c_atanhf64,"ax",@progbits
	.align	128
        .global         a4c_atanhf64
        .type           a4c_atanhf64,@function
        .size           a4c_atanhf64,(.L_x_225 - a4c_atanhf64)
        .other          a4c_atanhf64,@"STO_CUDA_ENTRY STV_DEFAULT"
a4c_atanhf64:
.text.a4c_atanhf64:
        /* <DEDUP_REMOVED lines=14> */
.L_x_70:
[----:B0-----:R-:W-:-:S06]  /*00e0*/  IMAD.WIDE R12, R4, 0x8, R16 ;  /* 0x00000008040c7825 */ /* 0x001fcc00078e0210 */
[----:B--2---:R-:W2:Y:S01]  /*00f0*/  LDG.E.64 R12, desc[UR6][R12.64] ;  /* 0x000000060c0c7981 */ /* 0x004ea2000c1e1b00 */
[----:B-1----:R-:W-:Y:S01]  /*0100*/  IMAD.MOV.U32 R2, RZ, RZ, 0x1 ;  /* 0x00000001ff027424 */ /* 0x002fe200078e00ff */
[----:B------:R-:W-:Y:S01]  /*0110*/  BSSY.RECONVERGENT B0, `(.L_x_62) ;  /* 0x0000014000007945 */ /* 0x000fe20003800200 */
[----:B--2---:R-:W-:-:S06]  /*0120*/  DADD R6, -|R12|, 1 ;  /* 0x3ff000000c067429 */ /* 0x004fcc0000000300 */
[----:B------:R-:W0:Y:S02]  /*0130*/  MUFU.RCP64H R3, R7 ;  /* 0x0000000700037308 */ /* 0x000e240000001800 */
[----:B0-----:R-:W-:-:S08]  /*0140*/  DFMA R8, -R6, R2, 1 ;  /* 0x3ff000000608742b */ /* 0x001fd00000000102 */
[----:B------:R-:W-:-:S08]  /*0150*/  DFMA R8, R8, R8, R8 ;  /* 0x000000080808722b */ /* 0x000fd00000000008 */
[----:B------:R-:W-:Y:S02]  /*0160*/  DFMA R2, R2, R8, R2 ;  /* 0x000000080202722b */ /* 0x000fe40000000002 */
[----:B------:R-:W-:-:S06]  /*0170*/  DADD R8, |R12|, |R12| ;  /* 0x000000000c087229 */ /* 0x000fcc000000060c */
[----:B------:R-:W-:-:S04]  /*0180*/  DFMA R10, -R6, R2, 1 ;  /* 0x3ff00000060a742b */ /* 0x000fc80000000102 */
[----:B------:R-:W-:-:S04]  /*0190*/  FSETP.GEU.AND P1, PT, |R9|, 6.5827683646048100446e-37, PT ;  /* 0x036000000900780b */ /* 0x000fc80003f2e200 */
        /* <DEDUP_REMOVED lines=8> */
[----:B---34-:R-:W-:Y:S05]  /*0220*/  CALL.REL.NOINC `($__internal_2_$__cuda_sm20_div_rn_f64_full) ;  /* 0x0000000800687944 */ /* 0x018fea0003c00000 */
[----:B------:R-:W-:Y:S02]  /*0230*/  IMAD.MOV.U32 R2, RZ, RZ, R20 ;  /* 0x000000ffff027224 */ /* 0x000fe400078e0014 */
[----:B------:R-:W-:-:S07]  /*0240*/  IMAD.MOV.U32 R3, RZ, RZ, R21 ;  /* 0x000000ffff037224 */ /* 0x000fce00078e0015 */
.L_x_63:
[----:B----4-:R-:W-:Y:S05]  /*0250*/  BSYNC.RECONVERGENT B0 ;  /* 0x0000000000007941 */ /* 0x010fea0003800200 */
.L_x_62:
[C---:B------:R-:W-:Y:S01]  /*0260*/  FSETP.GT.AND P0, PT, R3.reuse, -1.6999999284744262695, PT ;  /* 0xbfd999990300780b */ /* 0x040fe20003f04000 */
[----:B------:R-:W-:Y:S03]  /*0270*/  BSSY.RECONVERGENT B0, `(.L_x_64) ;  /* 0x000008d000007945 */ /* 0x000fe60003800200 */
        /* <DEDUP_REMOVED lines=18> */
[----:B------:R-:W-:Y:S01]  /*03a0*/  IMAD.MOV.U32 R6, RZ, RZ, R8 ;  /* 0x000000ffff067224 */ /* 0x000fe200078e0008 */
[----:B------:R-:W-:Y:S01]  /*03b0*/  MOV R0, 0x400 ;  /* 0x0000040000007802 */ /* 0x000fe20000000f00 */
[----:B------:R-:W-:Y:S02]  /*03c0*/  IMAD.MOV.U32 R7, RZ, RZ, R9 ;  /* 0x000000ffff077224 */ /* 0x000fe400078e0009 */
[----:B------:R-:W-:Y:S02]  /*03d0*/  IMAD.MOV.U32 R8, RZ, RZ, R2 ;  /* 0x000000ffff087224 */ /* 0x000fe400078e0002 */
[----:B------:R-:W-:-:S07]  /*03e0*/  IMAD.MOV.U32 R9, RZ, RZ, R3 ;  /* 0x000000ffff097224 */ /* 0x000fce00078e0003 */
[----:B---3--:R-:W-:Y:S05]  /*03f0*/  CALL.REL.NOINC `($__internal_2_$__cuda_sm20_div_rn_f64_full) ;  /* 0x0000000400f47944 */ /* 0x008fea0003c00000 */
[----:B------:R-:W-:Y:S02]  /*0400*/  IMAD.MOV.U32 R6, RZ, RZ, R20 ;  /* 0x000000ffff067224 */ /* 0x000fe400078e0014 */
[----:B------:R-:W-:-:S07]  /*0410*/  IMAD.MOV.U32 R7, RZ, RZ, R21 ;  /* 0x000000ffff077224 */ /* 0x000fce00078e0015 */
.L_x_67:
[----:B------:R-:W-:Y:S05]  /*0420*/  BSYNC.RECONVERGENT B1 ;  /* 0x0000000000017941 */ /* 0x000fea0003800200 */
.L_x_66:
        /* <DEDUP_REMOVED lines=30> */
.L_x_65:
[----:B------:R-:W-:-:S10]  /*0610*/  DADD R2, R2, 1 ;  /* 0x3ff0000002027429 */ /* 0x000fd40000000000 */
[----:B------:R-:W-:Y:S01]  /*0620*/  ISETP.GT.AND P0, PT, R3, 0xfffff, PT ;  /* 0x000fffff0300780c */ /* 0x000fe20003f04270 */
[----:B------:R-:W-:Y:S02]  /*0630*/  IMAD.MOV.U32 R6, RZ, RZ, R2 ;  /* 0x000000ffff067224 */ /* 0x000fe400078e0002 */
[----:B------:R-:W-:-:S10]  /*0640*/  IMAD.MOV.U32 R7, RZ, RZ, R3 ;  /* 0x000000ffff077224 */ /* 0x000fd400078e0003 */
        /* <DEDUP_REMOVED lines=73> */
.L_x_69:
[----:B------:R-:W-:Y:S01]  /*0ae0*/  MOV R2, 0x0 ;  /* 0x0000000000027802 */ /* 0x000fe20000000f00 */
[----:B------:R-:W-:Y:S01]  /*0af0*/  IMAD.MOV.U32 R3, RZ, RZ, 0x7ff00000 ;  /* 0x7ff00000ff037424 */ /* 0x000fe200078e00ff */
[----:B------:R-:W-:-:S05]  /*0b00*/  LOP3.LUT P0, RZ, R7, 0x7fffffff, RZ, 0xc0, !PT ;  /* 0x7fffffff07ff7812 */ /* 0x000fca000780c0ff */
[----:B------:R-:W-:-:S10]  /*0b10*/  DFMA R2, R6, R2, +INF ;  /* 0x7ff000000602742b */ /* 0x000fd40000000002 */
[----:B------:R-:W-:Y:S02]  /*0b20*/  FSEL R2, R2, RZ, P0 ;  /* 0x000000ff02027208 */ /* 0x000fe40000000000 */
[----:B------:R-:W-:-:S07]  /*0b30*/  FSEL R3, R3, -QNAN , P0 ;  /* 0xfff0000003037808 */ /* 0x000fce0000000000 */
.L_x_68:
[----:B------:R-:W-:Y:S05]  /*0b40*/  BSYNC.RECONVERGENT B0 ;  /* 0x0000000000007941 */ /* 0x000fea0003800200 */
.L_x_64:
[----:B------:R-:W-:Y:S01]  /*0b50*/  DMUL R2, R2, 0.5 ;  /* 0x3fe0000002027828 */ /* 0x000fe20000000000 */
[----:B---3--:R-:W-:-:S04]  /*0b60*/  IMAD.WIDE R6, R4, 0x8, R14 ;  /* 0x0000000804067825 */ /* 0x008fc800078e020e */
[----:B------:R-:W-:-:S05]  /*0b70*/  IMAD.IADD R4, R5, 0x1, R4 ;  /* 0x0000000105047824 */ /* 0x000fca00078e0204 */
[----:B------:R-:W-:Y:S02]  /*0b80*/  LOP3.LUT R3, R3, 0x80000000, R13, 0xb8, !PT ;  /* 0x8000000003037812 */ /* 0x000fe400078eb80d */
[----:B------:R-:W-:-:S03]  /*0b90*/  ISETP.GE.AND P0, PT, R4, UR10, PT ;  /* 0x0000000a04007c0c */ /* 0x000fc6000bf06270 */
[----:B------:R1:W-:Y:S10]  /*0ba0*/  STG.E.64 desc[UR6][R6.64], R2 ;  /* 0x0000000206007986 */ /* 0x0003f4000c101b06 */
[----:B------:R-:W-:Y:S05]  /*0bb0*/  @!P0 BRA `(.L_x_70) ;  /* 0xfffffff400488947 */ /* 0x000fea000383ffff */
[----:B------:R-:W-:Y:S05]  /*0bc0*/  EXIT ;  /* 0x000000000000794d */ /* 0x000fea0003800000 */
        .weak           $__internal_2_$__cuda_sm20_div_rn_f64_full
        .type           $__internal_2_$__cuda_sm20_div_rn_f64_full,@function
        .size           $__internal_2_$__cuda_sm20_div_rn_f64_full,(.L_x_225 - $__internal_2_$__cuda_sm20_div_rn_f64_full)
$__internal_2_$__cuda_sm20_div_rn_f64_full:
[----:B------:R-:W-:Y:S01]  /*0bd0*/  IMAD.MOV.U32 R11, RZ, RZ, R9 ;  /* 0x000000ffff0b7224 */ /* 0x000fe200078e0009 */
[C---:B------:R-:W-:Y:S01]  /*0be0*/  FSETP.GEU.AND P0, PT, |R7|.reuse, 1.469367938527859385e-39, PT ;  /* 0x001000000700780b */ /* 0x040fe20003f0e200 */
[----:B------:R-:W-:Y:S01]  /*0bf0*/  IMAD.MOV.U32 R10, RZ, RZ, R8 ;  /* 0x000000ffff0a7224 */ /* 0x000fe200078e0008 */
[----:B------:R-:W-:Y:S01]  /*0c00*/  LOP3.LUT R8, R7, 0x800fffff, RZ, 0xc0, !PT ;  /* 0x800fffff07087812 */ /* 0x000fe200078ec0ff */
[----:B------:R-:W-:Y:S01]  /*0c10*/  IMAD.MOV.U32 R27, RZ, RZ, 0x1ca00000 ;  /* 0x1ca00000ff1b7424 */ /* 0x000fe200078e00ff */
[C---:B------:R-:W-:Y:S01]  /*0c20*/  FSETP.GEU.AND P2, PT, |R11|.reuse, 1.469367938527859385e-39, PT ;  /* 0x001000000b00780b */ /* 0x040fe20003f4e200 */
[----:B------:R-:W-:Y:S01]  /*0c30*/  IMAD.MOV.U32 R18, RZ, RZ, R10 ;  /* 0x000000ffff127224 */ /* 0x000fe200078e000a */
        /* <DEDUP_REMOVED lines=8> */
[----:B------:R-:W-:Y:S01]  /*0cc0*/  @!P2 LOP3.LUT R19, R7, 0x7ff00000, RZ, 0xc0, !PT ;  /* 0x7ff000000713a812 */ /* 0x000fe200078ec0ff */
[----:B------:R-:W-:Y:S01]  /*0cd0*/  @!P2 IMAD.MOV.U32 R22, RZ, RZ, RZ ;  /* 0x000000ffff16a224 */ /* 0x000fe200078e00ff */
[----:B------:R-:W0:Y:S02]  /*0ce0*/  MUFU.RCP64H R21, R9 ;  /* 0x0000000900157308 */ /* 0x000e240000001800 */
[----:B------:R-:W-:Y:S02]  /*0cf0*/  @!P2 ISETP.GE.U32.AND P3, PT, R26, R19, PT ;  /* 0x000000131a00a20c */ /* 0x000fe40003f66070 */
[C---:B------:R-:W-:Y:S02]  /*0d00*/  SEL R19, R27.reuse, 0x63400000, !P1 ;  /* 0x634000001b137807 */ /* 0x040fe40004800000 */
[----:B------:R-:W-:Y:S02]  /*0d10*/  @!P2 SEL R23, R27, 0x63400000, !P3 ;  /* 0x634000001b17a807 */ /* 0x000fe40005800000 */
[----:B------:R-:W-:-:S02]  /*0d20*/  LOP3.LUT R19, R19, 0x800fffff, R11, 0xf8, !PT ;  /* 0x800fffff13137812 */ /* 0x000fc400078ef80b */
[----:B------:R-:W-:Y:S02]  /*0d30*/  @!P2 LOP3.LUT R23, R23, 0x80000000, R11, 0xf8, !PT ;  /* 0x800000001717a812 */ /* 0x000fe400078ef80b */
[----:B------:R-:W-:Y:S02]  /*0d40*/  @!P0 LOP3.LUT R29, R9, 0x7ff00000, RZ, 0xc0, !PT ;  /* 0x7ff00000091d8812 */ /* 0x000fe400078ec0ff */
[----:B------:R-:W-:-:S06]  /*0d50*/  @!P2 LOP3.LUT R23, R23, 0x100000, RZ, 0xfc, !PT ;  /* 0x001000001717a812 */ /* 0x000fcc00078efcff */
[----:B------:R-:W-:Y:S02]  /*0d60*/  @!P2 DFMA R18, R18, 2, -R22 ;  /* 0x400000001212a82b */ /* 0x000fe40000000816 */
[----:B0-----:R-:W-:-:S08]  /*0d70*/  DFMA R22, R20, -R8, 1 ;  /* 0x3ff000001416742b */ /* 0x001fd00000000808 */
[----:B------:R-:W-:-:S08]  /*0d80*/  DFMA R22, R22, R22, R22 ;  /* 0x000000161616722b */ /* 0x000fd00000000016 */
[----:B------:R-:W-:-:S08]  /*0d90*/  DFMA R22, R20, R22, R20 ;  /* 0x000000161416722b */ /* 0x000fd00000000014 */
[----:B------:R-:W-:-:S08]  /*0da0*/  DFMA R20, R22, -R8, 1 ;  /* 0x3ff000001614742b */ /* 0x000fd00000000808 */
        /* <DEDUP_REMOVED lines=13> */
[----:B------:R-:W-:Y:S02]  /*0e80*/  ISETP.GE.U32.AND P0, PT, R26, R11, PT ;  /* 0x0000000b1a00720c */ /* 0x000fe40003f06070 */
[----:B------:R-:W-:Y:S02]  /*0e90*/  VIMNMX R10, PT, PT, R10, 0x46a00000, PT ;  /* 0x46a000000a0a7848 */ /* 0x000fe40003fe0100 */
[----:B------:R-:W-:-:S05]  /*0ea0*/  SEL R27, R27, 0x63400000, !P0 ;  /* 0x634000001b1b7807 */ /* 0x000fca0004000000 */
[----:B------:R-:W-:Y:S01]  /*0eb0*/  IMAD.IADD R22, R10, 0x1, -R27 ;  /* 0x000000010a167824 */ /* 0x000fe200078e0a1b */
[----:B------:R-:W-:-:S03]  /*0ec0*/  MOV R10, RZ ;  /* 0x000000ff000a7202 */ /* 0x000fc60000000f00 */
        /* <DEDUP_REMOVED lines=12> */
[----:B------:R-:W-:-:S06]  /*0f90*/  IMAD.MOV.U32 R8, RZ, RZ, RZ ;  /* 0x000000ffff087224 */ /* 0x000fcc00078e00ff */
[----:B------:R-:W-:-:S03]  /*0fa0*/  DFMA R8, R20, -R8, R24 ;  /* 0x800000081408722b */ /* 0x000fc60000000018 */
[----:B------:R-:W-:-:S03]  /*0fb0*/  LOP3.LUT R7, R11, R7, RZ, 0x3c, !PT ;  /* 0x000000070b077212 */ /* 0x000fc600078e3cff */
[----:B------:R-:W-:-:S04]  /*0fc0*/  IADD3 R8, PT, PT, -R22, -0x43300000, RZ ;  /* 0xbcd0000016087810 */ /* 0x000fc80007ffe1ff */
[----:B------:R-:W-:-:S04]  /*0fd0*/  FSETP.NEU.AND P0, PT, |R9|, R8, PT ;  /* 0x000000080900720b */ /* 0x000fc80003f0d200 */
[----:B------:R-:W-:Y:S02]  /*0fe0*/  FSEL R20, R10, R20, !P0 ;  /* 0x000000140a147208 */ /* 0x000fe40004000000 */
[----:B------:R-:W-:Y:S01]  /*0ff0*/  FSEL R21, R7, R21, !P0 ;  /* 0x0000001507157208 */ /* 0x000fe20004000000 */
[----:B------:R-:W-:Y:S06]  /*1000*/  BRA `(.L_x_73) ;  /* 0x0000000000547947 */ /* 0x000fec0003800000 */
.L_x_72:
        /* <DEDUP_REMOVED lines=16> */
.L_x_75:
[----:B------:R-:W-:Y:S01]  /*1110*/  LOP3.LUT R21, R7, 0x80000, RZ, 0xfc, !PT ;  /* 0x0008000007157812 */ /* 0x000fe200078efcff */
[----:B------:R-:W-:Y:S01]  /*1120*/  IMAD.MOV.U32 R20, RZ, RZ, R6 ;  /* 0x000000ffff147224 */ /* 0x000fe200078e0006 */
[----:B------:R-:W-:Y:S06]  /*1130*/  BRA `(.L_x_73) ;  /* 0x0000000000087947 */ /* 0x000fec0003800000 */
.L_x_74:
[----:B------:R-:W-:Y:S01]  /*1140*/  LOP3.LUT R21, R11, 0x80000, RZ, 0xfc, !PT ;  /* 0x000800000b157812 */ /* 0x000fe200078efcff */
[----:B------:R-:W-:-:S07]  /*1150*/  IMAD.MOV.U32 R20, RZ, RZ, R10 ;  /* 0x000000ffff147224 */ /* 0x000fce00078e000a */
.L_x_73:
[----:B------:R-:W-:Y:S05]  /*1160*/  BSYNC.RECONVERGENT B2 ;  /* 0x0000000000027941 */ /* 0x000fea0003800200 */
.L_x_71:
[----:B------:R-:W-:Y:S02]  /*1170*/  IMAD.MOV.U32 R6, RZ, RZ, R0 ;  /* 0x000000ffff067224 */ /* 0x000fe400078e0000 */
[----:B------:R-:W-:-:S04]  /*1180*/  IMAD.MOV.U32 R7, RZ, RZ, 0x0 ;  /* 0x00000000ff077424 */ /* 0x000fc800078e00ff */
[----:B------:R-:W-:Y:S05]  /*1190*/  RET.REL.NODEC R6 `(a4c_atanhf64) ;  /* 0xffffffec06987950 */ /* 0x000fea0003c3ffff */
.L_x_76:
        /* <DEDUP_REMOVED lines=14> */
.L_x_225:


//--------------------- .text.a4c_asinhf64        --------------------------
	.section	.text.a4c_asinhf64,"ax",@progbits
	.align	128
        .global         a4c_asinhf64
        .type           a4c_asinhf64,@function
        .size           a4c_asinhf64,(.L_x_226 - a4c_asinhf64)
        .other          a4c_asinhf64,@"STO_CUDA_ENTRY STV_DEFAULT"
a4c_asinhf64:
.text.a4c_asinhf64:
        /* <DEDUP_REMOVED lines=14> */
.L_x_83:
[----:B0-----:R-:W-:-:S06]  /*00e0*/  IMAD.WIDE R6, R13, 0x8, R10 ;  /* 0x000000080d067825 */ /* 0x001fcc00078e020a */
[----:B--2---:R-:W2:Y:S01]  /*00f0*/  LDG.E.64 R6, desc[UR6][R6.64] ;  /* 0x0000000606067981 */ /* 0x004ea2000c1e1b00 */
[----:B-1----:R-:W-:Y:S01]  /*0100*/  IMAD.MOV.U32 R4, RZ, RZ, RZ ;  /* 0x000000ffff047224 */ /* 0x002fe200078e00ff */
[----:B------:R-:W-:Y:S01]  /*0110*/  BSSY.RECONVERGENT B0, `(.L_x_77) ;  /* 0x000009f000007945 */ /* 0x000fe20003800200 */
[----:B------:R-:W-:Y:S02]  /*0120*/  IMAD.MOV.U32 R16, RZ, RZ, 0x0 ;  /* 0x00000000ff107424 */ /* 0x000fe400078e00ff */
[----:B------:R-:W-:Y:S01]  /*0130*/  IMAD.MOV.U32 R17, RZ, RZ, 0x3fd80000 ;  /* 0x3fd80000ff117424 */ /* 0x000fe200078e00ff */
[----:B--2---:R-:W-:-:S06]  /*0140*/  DFMA R2, R6, R6, 1 ;  /* 0x3ff000000602742b */ /* 0x004fcc0000000006 */
[----:B------:R-:W0:Y:S02]  /*0150*/  MUFU.RSQ64H R5, R3 ;  /* 0x0000000300057308 */ /* 0x000e240000001c00 */
[----:B0-----:R-:W-:-:S08]  /*0160*/  DMUL R14, R4, R4 ;  /* 0x00000004040e7228 */ /* 0x001fd00000000000 */
[----:B------:R-:W-:-:S08]  /*0170*/  DFMA R14, R2, -R14, 1 ;  /* 0x3ff00000020e742b */ /* 0x000fd0000000080e */
[----:B------:R-:W-:Y:S02]  /*0180*/  DFMA R16, R14, R16, 0.5 ;  /* 0x3fe000000e10742b */ /* 0x000fe40000000010 */
[----:B------:R-:W-:-:S08]  /*0190*/  DMUL R14, R4, R14 ;  /* 0x0000000e040e7228 */ /* 0x000fd00000000000 */
[----:B------:R-:W-:-:S08]  /*01a0*/  DFMA R14, R16, R14, R4 ;  /* 0x0000000e100e722b */ /* 0x000fd00000000004 */
[----:B------:R-:W-:-:S06]  /*01b0*/  DFMA R16, R2, R14, 1 ;  /* 0x3ff000000210742b */ /* 0x000fcc000000000e */
[----:B------:R-:W0:Y:S02]  /*01c0*/  MUFU.RCP64H R5, R17 ;  /* 0x0000001100057308 */ /* 0x000e240000001800 */
[----:B0-----:R-:W-:-:S08]  /*01d0*/  DFMA R2, -R16, R4, 1 ;  /* 0x3ff000001002742b */ /* 0x001fd00000000104 */
[----:B------:R-:W-:-:S08]  /*01e0*/  DFMA R2, R2, R2, R2 ;  /* 0x000000020202722b */ /* 0x000fd00000000002 */
[----:B------:R-:W-:Y:S01]  /*01f0*/  DFMA R2, R4, R2, R4 ;  /* 0x000000020402722b */ /* 0x000fe20000000004 */
[----:B------:R-:W-:Y:S01]  /*0200*/  LOP3.LUT R5, R7, 0x7fffffff, RZ, 0xc0, !PT ;  /* 0x7fffffff07057812 */ /* 0x000fe200078ec0ff */
[----:B------:R-:W-:-:S03]  /*0210*/  IMAD.MOV.U32 R4, RZ, RZ, R6 ;  /* 0x000000ffff047224 */ /* 0x000fc600078e0006 */
[----:B------:R-:W-:-:S03]  /*0220*/  ISETP.GT.U32.AND P1, PT, R5, 0x43dfffff, PT ;  /* 0x43dfffff0500780c */ /* 0x000fc60003f24070 */
[----:B------:R-:W-:-:S08]  /*0230*/  DMUL R2, R4, R2 ;  /* 0x0000000204027228 */ /* 0x000fd00000000000 */
[----:B------:R-:W-:-:S10]  /*0240*/  DFMA R2, R4, R2, R4 ;  /* 0x000000020402722b */ /* 0x000fd40000000004 */
[----:B------:R-:W-:Y:S02]  /*0250*/  FSEL R15, R5, R3, P1 ;  /* 0x00000003050f7208 */ /* 0x000fe40000800000 */
[----:B------:R-:W-:Y:S02]  /*0260*/  FSEL R14, R6, R2, P1 ;  /* 0x00000002060e7208 */ /* 0x000fe40000800000 */
[----:B------:R-:W-:-:S04]  /*0270*/  FSETP.GT.AND P0, PT, R15, -1.6999999284744262695, PT ;  /* 0xbfd999990f00780b */ /* 0x000fc80003f04000 */
        /* <DEDUP_REMOVED lines=19> */
[----:B---34-:R-:W-:Y:S05]  /*03b0*/  CALL.REL.NOINC `($__internal_3_$__cuda_sm20_div_rn_f64_full) ;  /* 0x0000000800087944 */ /* 0x018fea0003c00000 */
[----:B------:R-:W-:Y:S02]  /*03c0*/  IMAD.MOV.U32 R2, RZ, RZ, R22 ;  /* 0x000000ffff027224 */ /* 0x000fe400078e0016 */
[----:B------:R-:W-:-:S07]  /*03d0*/  IMAD.MOV.U32 R3, RZ, RZ, R23 ;  /* 0x000000ffff037224 */ /* 0x000fce00078e0017 */
.L_x_80:
[----:B----4-:R-:W-:Y:S05]  /*03e0*/  BSYNC.RECONVERGENT B1 ;  /* 0x0000000000017941 */ /* 0x010fea0003800200 */
.L_x_79:
        /* <DEDUP_REMOVED lines=30> */
.L_x_78:
        /* <DEDUP_REMOVED lines=13> */
[C---:B------:R-:W-:Y:S01]  /*06a0*/  LOP3.LUT R12, R3.reuse, 0xfffff, RZ, 0xc0, !PT ;  /* 0x000fffff030c7812 */ /* 0x040fe200078ec0ff */
[----:B------:R-:W-:Y:S01]  /*06b0*/  IMAD.MOV.U32 R16, RZ, RZ, RZ ;  /* 0x000000ffff107224 */ /* 0x000fe200078e00ff */
[----:B------:R-:W-:Y:S01]  /*06c0*/  UMOV UR4, 0x3ae80f1e ;  /* 0x3ae80f1e00047882 */ /* 0x000fe20000000000 */
[----:B------:R-:W-:Y:S01]  /*06d0*/  IMAD.MOV.U32 R24, RZ, RZ, -0x748574fc ;  /* 0x8b7a8b04ff187424 */ /* 0x000fe200078e00ff */
[----:B------:R-:W-:Y:S01]  /*06e0*/  LOP3.LUT R15, R12, 0x3ff00000, RZ, 0xfc, !PT ;  /* 0x3ff000000c0f7812 */ /* 0x000fe200078efcff */
[----:B------:R-:W-:Y:S01]  /*06f0*/  IMAD.MOV.U32 R25, RZ, RZ, 0x3ed0ee25 ;  /* 0x3ed0ee25ff197424 */ /* 0x000fe200078e00ff */
[----:B------:R-:W-:Y:S01]  /*0700*/  UMOV UR5, 0x3eb1380b ;  /* 0x3eb1380b00057882 */ /* 0x000fe20000000000 */
[----:B------:R-:W-:Y:S01]  /*0710*/  LEA.HI R26, R3, R2, RZ, 0xc ;  /* 0x00000002031a7211 */ /* 0x000fe200078f60ff */
[----:B------:R-:W-:Y:S01]  /*0720*/  IMAD.MOV.U32 R27, RZ, RZ, 0x43300000 ;  /* 0x43300000ff1b7424 */ /* 0x000fe200078e00ff */
[----:B------:R-:W-:Y:S01]  /*0730*/  ISETP.GE.U32.AND P0, PT, R15, 0x3ff6a09f, PT ;  /* 0x3ff6a09f0f00780c */ /* 0x000fe20003f06070 */
[----:B------:R-:W-:Y:S01]  /*0740*/  UMOV UR8, 0x80000000 ;  /* 0x8000000000087882 */ /* 0x000fe20000000000 */
[----:B------:R-:W-:-:S11]  /*0750*/  UMOV UR9, 0x43300000 ;  /* 0x4330000000097882 */ /* 0x000fd60000000000 */
        /* <DEDUP_REMOVED lines=52> */
.L_x_82:
[----:B------:R-:W-:Y:S01]  /*0aa0*/  IMAD.MOV.U32 R2, RZ, RZ, 0x0 ;  /* 0x00000000ff027424 */ /* 0x000fe200078e00ff */
[----:B------:R-:W-:Y:S01]  /*0ab0*/  LOP3.LUT P0, RZ, R17, 0x7fffffff, RZ, 0xc0, !PT ;  /* 0x7fffffff11ff7812 */ /* 0x000fe2000780c0ff */
[----:B------:R-:W-:-:S06]  /*0ac0*/  IMAD.MOV.U32 R3, RZ, RZ, 0x7ff00000 ;  /* 0x7ff00000ff037424 */ /* 0x000fcc00078e00ff */
[----:B------:R-:W-:-:S10]  /*0ad0*/  DFMA R2, R16, R2, +INF ;  /* 0x7ff000001002742b */ /* 0x000fd40000000002 */
[----:B------:R-:W-:Y:S02]  /*0ae0*/  FSEL R14, R2, RZ, P0 ;  /* 0x000000ff020e7208 */ /* 0x000fe40000000000 */
[----:B------:R-:W-:-:S07]  /*0af0*/  FSEL R15, R3, -QNAN , P0 ;  /* 0xfff00000030f7808 */ /* 0x000fce0000000000 */
.L_x_81:
[----:B----4-:R-:W-:Y:S05]  /*0b00*/  BSYNC.RECONVERGENT B0 ;  /* 0x0000000000007941 */ /* 0x010fea0003800200 */
.L_x_77:
[----:B------:R-:W-:Y:S01]  /*0b10*/  UMOV UR4, 0xfefa39ef ;  /* 0xfefa39ef00047882 */ /* 0x000fe20000000000 */
[----:B------:R-:W-:Y:S01]  /*0b20*/  UMOV UR5, 0x3fe62e42 ;  /* 0x3fe62e4200057882 */ /* 0x000fe20000000000 */
[----:B------:R-:W-:Y:S01]  /*0b30*/  ISETP.GT.U32.AND P0, PT, R5, 0x43dfffff, PT ;  /* 0x43dfffff0500780c */ /* 0x000fe20003f04070 */
[----:B------:R-:W-:Y:S01]  /*0b40*/  DADD R2, R14, UR4 ;  /* 0x000000040e027e29 */ /* 0x000fe20008000000 */
[----:B---3--:R-:W-:-:S04]  /*0b50*/  IMAD.WIDE R4, R13, 0x8, R8 ;  /* 0x000000080d047825 */ /* 0x008fc800078e0208 */
[----:B------:R-:W-:-:S05]  /*0b60*/  IMAD.IADD R13, R0, 0x1, R13 ;  /* 0x00000001000d7824 */ /* 0x000fca00078e020d */
[----:B------:R-:W-:Y:S02]  /*0b70*/  FSEL R3, R3, R15, P0 ;  /* 0x0000000f03037208 */ /* 0x000fe40000000000 */
[----:B------:R-:W-:Y:S02]  /*0b80*/  FSEL R2, R2, R14, P0 ;  /* 0x0000000e02027208 */ /* 0x000fe40000000000 */
[----:B------:R-:W-:Y:S02]  /*0b90*/  LOP3.LUT R3, R3, 0x80000000, R7, 0xb8, !PT ;  /* 0x8000000003037812 */ /* 0x000fe400078eb807 */
[----:B------:R-:W-:-:S03]  /*0ba0*/  ISETP.GE.AND P0, PT, R13, UR10, PT ;  /* 0x0000000a0d007c0c */ /* 0x000fc6000bf06270 */
[----:B------:R1:W-:Y:S10]  /*0bb0*/  STG.E.64 desc[UR6][R4.64], R2 ;  /* 0x0000000204007986 */ /* 0x0003f4000c101b06 */
[----:B------:R-:W-:Y:S05]  /*0bc0*/  @!P0 BRA `(.L_x_83) ;  /* 0xfffffff400448947 */ /* 0x000fea000383ffff */
[----:B------:R-:W-:Y:S05]  /*0bd0*/  EXIT ;  /* 0x000000000000794d */ /* 0x000fea0003800000 */
        .weak           $__internal_3_$__cuda_sm20_div_rn_f64_full
        .type           $__internal_3_$__cuda_sm20_div_rn_f64_full,@function
        .size           $__internal_3_$__cuda_sm20_div_rn_f64_full,(.L_x_226 - $__internal_3_$__cuda_sm20_div_rn_f64_full)
$__internal_3_$__cuda_sm20_div_rn_f64_full:
[----:B------:R-:W-:Y:S01]  /*0be0*/  FSETP.GEU.AND P2, PT, |R15|, 1.469367938527859385e-39, PT ;  /* 0x001000000f00780b */ /* 0x000fe20003f4e200 */
[----:B------:R-:W-:Y:S01]  /*0bf0*/  IMAD.MOV.U32 R23, RZ, RZ, 0x1ca00000 ;  /* 0x1ca00000ff177424 */ /* 0x000fe200078e00ff */
[C---:B------:R-:W-:Y:S01]  /*0c00*/  FSETP.GEU.AND P0, PT, |R17|.reuse, 1.469367938527859385e-39, PT ;  /* 0x001000001100780b */ /* 0x040fe20003f0e200 */
[----:B------:R-:W-:Y:S01]  /*0c10*/  IMAD.MOV.U32 R18, RZ, RZ, R14 ;  /* 0x000000ffff127224 */ /* 0x000fe200078e000e */
[----:B------:R-:W-:Y:S01]  /*0c20*/  LOP3.LUT R2, R17, 0x800fffff, RZ, 0xc0, !PT ;  /* 0x800fffff11027812 */ /* 0x000fe200078ec0ff */
[----:B------:R-:W-:Y:S01]  /*0c30*/  IMAD.MOV.U32 R20, RZ, RZ, 0x1 ;  /* 0x00000001ff147424 */ /* 0x000fe200078e00ff */
[----:B------:R-:W-:Y:S01]  /*0c40*/  LOP3.LUT R22, R15, 0x7ff00000, RZ, 0xc0, !PT ;  /* 0x7ff000000f167812 */ /* 0x000fe200078ec0ff */
[----:B------:R-:W-:Y:S01]  /*0c50*/  BSSY.RECONVERGENT B2, `(.L_x_84) ;  /* 0x0000050000027945 */ /* 0x000fe20003800200 */
[----:B------:R-:W-:Y:S01]  /*0c60*/  LOP3.LUT R3, R2, 0x3ff00000, RZ, 0xfc, !PT ;  /* 0x3ff0000002037812 */ /* 0x000fe200078efcff */
[----:B------:R-:W-:Y:S01]  /*0c70*/  IMAD.MOV.U32 R2, RZ, RZ, R16 ;  /* 0x000000ffff027224 */ /* 0x000fe200078e0010 */
[----:B------:R-:W-:Y:S01]  /*0c80*/  LOP3.LUT R25, R17, 0x7ff00000, RZ, 0xc0, !PT ;  /* 0x7ff0000011197812 */ /* 0x000fe200078ec0ff */
[----:B------:R-:W-:-:S02]  /*0c90*/  IMAD.MOV.U32 R24, RZ, RZ, R22 ;  /* 0x000000ffff187224 */ /* 0x000fc400078e0016 */
[----:B------:R-:W-:Y:S01]  /*0ca0*/  @!P2 LOP3.LUT R19, R17, 0x7ff00000, RZ, 0xc0, !PT ;  /* 0x7ff000001113a812 */ /* 0x000fe200078ec0ff */
[----:B------:R-:W-:Y:S01]  /*0cb0*/  @!P2 IMAD.MOV.U32 R26, RZ, RZ, RZ ;  /* 0x000000ffff1aa224 */ /* 0x000fe200078e00ff */
[----:B------:R-:W-:Y:S01]  /*0cc0*/  @!P0 DMUL R2, R16, 8.98846567431157953865e+307 ;  /* 0x7fe0000010028828 */ /* 0x000fe20000000000 */
[C---:B------:R-:W-:Y:S02]  /*0cd0*/  ISETP.GE.U32.AND P1, PT, R22.reuse, R25, PT ;  /* 0x000000191600720c */ /* 0x040fe40003f26070 */
[----:B------:R-:W-:Y:S02]  /*0ce0*/  @!P2 ISETP.GE.U32.AND P3, PT, R22, R19, PT ;  /* 0x000000131600a20c */ /* 0x000fe40003f66070 */
[C---:B------:R-:W-:Y:S01]  /*0cf0*/  SEL R19, R23.reuse, 0x63400000, !P1 ;  /* 0x6340000017137807 */ /* 0x040fe20004800000 */
[----:B------:R-:W0:Y:S01]  /*0d00*/  MUFU.RCP64H R21, R3 ;  /* 0x0000000300157308 */ /* 0x000e220000001800 */
[----:B------:R-:W-:Y:S02]  /*0d10*/  @!P2 SEL R27, R23, 0x63400000, !P3 ;  /* 0x63400000171ba807 */ /* 0x000fe40005800000 */
[----:B------:R-:W-:-:S02]  /*0d20*/  LOP3.LUT R19, R19, 0x800fffff, R15, 0xf8, !PT ;  /* 0x800fffff13137812 */ /* 0x000fc400078ef80f */
[----:B------:R-:W-:Y:S02]  /*0d30*/  @!P2 LOP3.LUT R27, R27, 0x80000000, R15, 0xf8, !PT ;  /* 0x800000001b1ba812 */ /* 0x000fe400078ef80f */
[----:B------:R-:W-:Y:S02]  /*0d40*/  @!P0 LOP3.LUT R25, R3, 0x7ff00000, RZ, 0xc0, !PT ;  /* 0x7ff0000003198812 */ /* 0x000fe400078ec0ff */
[----:B------:R-:W-:-:S06]  /*0d50*/  @!P2 LOP3.LUT R27, R27, 0x100000, RZ, 0xfc, !PT ;  /* 0x001000001b1ba812 */ /* 0x000fcc00078efcff */
[----:B------:R-:W-:Y:S02]  /*0d60*/  @!P2 DFMA R18, R18, 2, -R26 ;  /* 0x400000001212a82b */ /* 0x000fe4000000081a */
[----:B0-----:R-:W-:-:S08]  /*0d70*/  DFMA R26, R20, -R2, 1 ;  /* 0x3ff00000141a742b */ /* 0x001fd00000000802 */
[----:B------:R-:W-:Y:S01]  /*0d80*/  DFMA R26, R26, R26, R26 ;  /* 0x0000001a1a1a722b */ /* 0x000fe2000000001a */
[----:B------:R-:W-:-:S07]  /*0d90*/  @!P2 LOP3.LUT R24, R19, 0x7ff00000, RZ, 0xc0, !PT ;  /* 0x7ff000001318a812 */ /* 0x000fce00078ec0ff */
[----:B------:R-:W-:-:S08]  /*0da0*/  DFMA R26, R20, R26, R20 ;  /* 0x0000001a141a722b */ /* 0x000fd00000000014 */
[----:B------:R-:W-:-:S08]  /*0db0*/  DFMA R20, R26, -R2, 1 ;  /* 0x3ff000001a14742b */ /* 0x000fd00000000802 */
[----:B------:R-:W-:-:S08]  /*0dc0*/  DFMA R20, R26, R20, R26 ;  /* 0x000000141a14722b */ /* 0x000fd0000000001a */
[----:B------:R-:W-:-:S08]  /*0dd0*/  DMUL R26, R20, R18 ;  /* 0x00000012141a7228 */ /* 0x000fd00000000000 */
[----:B------:R-:W-:-:S08]  /*0de0*/  DFMA R28, R26, -R2, R18 ;  /* 0x800000021a1c722b */ /* 0x000fd00000000012 */
[----:B------:R-:W-:Y:S01]  /*0df0*/  DFMA R20, R20, R28, R26 ;  /* 0x0000001c1414722b */ /* 0x000fe2000000001a */
        /* <DEDUP_REMOVED lines=10> */
[----:B------:R-:W-:Y:S02]  /*0ea0*/  IMAD.IADD R26, R24, 0x1, -R23 ;  /* 0x00000001181a7824 */ /* 0x000fe400078e0a17 */
[----:B------:R-:W-:Y:S02]  /*0eb0*/  IMAD.MOV.U32 R24, RZ, RZ, RZ ;  /* 0x000000ffff187224 */ /* 0x000fe400078e00ff */
        /* <DEDUP_REMOVED lines=10> */
[----:B------:R-:W-:Y:S02]  /*0f60*/  IMAD.MOV R3, RZ, RZ, -R26 ;  /* 0x000000ffff037224 */ /* 0x000fe400078e0a1a */
[----:B------:R-:W-:-:S06]  /*0f70*/  IMAD.MOV.U32 R2, RZ, RZ, RZ ;  /* 0x000000ffff027224 */ /* 0x000fcc00078e00ff */
[----:B------:R-:W-:Y:S02]  /*0f80*/  DFMA R2, R22, -R2, R20 ;  /* 0x800000021602722b */ /* 0x000fe40000000014 */
[----:B------:R-:W-:-:S04]  /*0f90*/  DMUL.RP R20, R20, R24 ;  /* 0x0000001814147228 */ /* 0x000fc80000008000 */
[----:B------:R-:W-:-:S04]  /*0fa0*/  IADD3 R2, PT, PT, -R26, -0x43300000, RZ ;  /* 0xbcd000001a027810 */ /* 0x000fc80007ffe1ff */
[----:B------:R-:W-:Y:S02]  /*0fb0*/  FSETP.NEU.AND P0, PT, |R3|, R2, PT ;  /* 0x000000020300720b */ /* 0x000fe40003f0d200 */
[----:B------:R-:W-:Y:S02]  /*0fc0*/  LOP3.LUT R17, R21, R17, RZ, 0x3c, !PT ;  /* 0x0000001115117212 */ /* 0x000fe400078e3cff */
[----:B------:R-:W-:Y:S02]  /*0fd0*/  FSEL R22, R20, R22, !P0 ;  /* 0x0000001614167208 */ /* 0x000fe40004000000 */
[----:B------:R-:W-:Y:S01]  /*0fe0*/  FSEL R23, R17, R23, !P0 ;  /* 0x0000001711177208 */ /* 0x000fe20004000000 */
[----:B------:R-:W-:Y:S06]  /*0ff0*/  BRA `(.L_x_86) ;  /* 0x0000000000547947 */ /* 0x000fec0003800000 */
.L_x_85:
        /* <DEDUP_REMOVED lines=16> */
.L_x_88:
[----:B------:R-:W-:Y:S01]  /*1100*/  LOP3.LUT R23, R17, 0x80000, RZ, 0xfc, !PT ;  /* 0x0008000011177812 */ /* 0x000fe200078efcff */
[----:B------:R-:W-:Y:S01]  /*1110*/  IMAD.MOV.U32 R22, RZ, RZ, R16 ;  /* 0x000000ffff167224 */ /* 0x000fe200078e0010 */
[----:B------:R-:W-:Y:S06]  /*1120*/  BRA `(.L_x_86) ;  /* 0x0000000000087947 */ /* 0x000fec0003800000 */
.L_x_87:
[----:B------:R-:W-:Y:S01]  /*1130*/  LOP3.LUT R23, R15, 0x80000, RZ, 0xfc, !PT ;  /* 0x000800000f177812 */ /* 0x000fe200078efcff */
[----:B------:R-:W-:-:S07]  /*1140*/  IMAD.MOV.U32 R22, RZ, RZ, R14 ;  /* 0x000000ffff167224 */ /* 0x000fce00078e000e */
.L_x_86:
[----:B------:R-:W-:Y:S05]  /*1150*/  BSYNC.RECONVERGENT B2 ;  /* 0x0000000000027941 */ /* 0x000fea0003800200 */
.L_x_84:
[----:B------:R-:W-:Y:S02]  /*1160*/  IMAD.MOV.U32 R2, RZ, RZ, R12 ;  /* 0x000000ffff027224 */ /* 0x000fe400078e000c */
[----:B------:R-:W-:-:S04]  /*1170*/  IMAD.MOV.U32 R3, RZ, RZ, 0x0 ;  /* 0x00000000ff037424 */ /* 0x000fc800078e00ff */
[----:B------:R-:W-:Y:S05]  /*1180*/  RET.REL.NODEC R2 `(a4c_asinhf64) ;  /* 0xffffffec029c7950 */ /* 0x000fea0003c3ffff */
.L_x_89:
        /* <DEDUP_REMOVED lines=15> */
.L_x_226:


//--------------------- .text.a4c_acoshf64        --------------------------
	.section	.text.a4c_acoshf64,"ax",@progbits
	.align	128
        .global         a4c_acoshf64
        .type           a4c_acoshf64,@function
        .size           a4c_acoshf64,(.L_x_227 - a4c_acoshf64)
        .other          a4c_acoshf64,@"STO_CUDA_ENTRY STV_DEFAULT"
a4c_acoshf64:
.text.a4c_acoshf64:
        /* <DEDUP_REMOVED lines=14> */
.L_x_96:
[----:B01----:R-:W-:-:S06]  /*00e0*/  IMAD.WIDE R4, R2, 0x8, R10 ;  /* 0x0000000802047825 */ /* 0x003fcc00078e020a */
[----:B--2---:R-:W2:Y:S01]  /*00f0*/  LDG.E.64 R4, desc[UR6][R4.64] ;  /* 0x0000000604047981 */ /* 0x004ea2000c1e1b00 */
[----:B------:R-:W-:Y:S01]  /*0100*/  IMAD.MOV.U32 R6, RZ, RZ, RZ ;  /* 0x000000ffff067224 */ /* 0x000fe200078e00ff */
[----:B------:R-:W-:Y:S01]  /*0110*/  BSSY.RECONVERGENT B0, `(.L_x_90) ;  /* 0x00000a1000007945 */ /* 0x000fe20003800200 */
[----:B------:R-:W-:Y:S01]  /*0120*/  IMAD.MOV.U32 R14, RZ, RZ, RZ ;  /* 0x000000ffff0e7224 */ /* 0x000fe200078e00ff */
[----:B--2---:R-:W-:-:S06]  /*0130*/  DFMA R12, R4, R4, -1 ;  /* 0xbff00000040c742b */ /* 0x004fcc0000000004 */
[----:B------:R-:W0:Y:S02]  /*0140*/  MUFU.RSQ64H R7, R13 ;  /* 0x0000000d00077308 */ /* 0x000e240000001c00 */
[----:B0-----:R-:W-:Y:S01]  /*0150*/  DMUL R16, R12, R6 ;  /* 0x000000060c107228 */ /* 0x001fe20000000000 */
[----:B------:R-:W-:-:S07]  /*0160*/  VIADD R15, R7, 0xfff00000 ;  /* 0xfff00000070f7836 */ /* 0x000fce0000000000 */
[----:B------:R-:W-:-:S08]  /*0170*/  DFMA R18, R16, -R16, R12 ;  /* 0x800000101012722b */ /* 0x000fd0000000000c */
[----:B------:R-:W-:-:S08]  /*0180*/  DFMA R18, R14, R18, R16 ;  /* 0x000000120e12722b */ /* 0x000fd00000000010 */
[-C--:B------:R-:W-:Y:S02]  /*0190*/  DFMA R6, R6, -R18.reuse, 1 ;  /* 0x3ff000000606742b */ /* 0x080fe40000000812 */
[----:B------:R-:W-:-:S06]  /*01a0*/  DFMA R16, R18, -R18, R12 ;  /* 0x800000121210722b */ /* 0x000fcc000000000c */
[----:B------:R-:W-:Y:S02]  /*01b0*/  DFMA R14, R14, R6, R14 ;  /* 0x000000060e0e722b */ /* 0x000fe4000000000e */
[----:B------:R-:W-:Y:S01]  /*01c0*/  DADD R6, R4, -1 ;  /* 0xbff0000004067429 */ /* 0x000fe20000000000 */
[--C-:B------:R-:W-:Y:S02]  /*01d0*/  IMAD.MOV.U32 R4, RZ, RZ, R2.reuse ;  /* 0x000000ffff047224 */ /* 0x100fe400078e0002 */
[----:B------:R-:W-:-:S03]  /*01e0*/  IMAD.IADD R2, R3, 0x1, R2 ;  /* 0x0000000103027824 */ /* 0x000fc600078e0202 */
[----:B------:R-:W-:-:S04]  /*01f0*/  DFMA R14, R14, R16, R18 ;  /* 0x000000100e0e722b */ /* 0x000fc80000000012 */
[C---:B------:R-:W-:Y:S02]  /*0200*/  ISETP.NE.AND P1, PT, R7.reuse, RZ, PT ;  /* 0x000000ff0700720c */ /* 0x040fe40003f25270 */
[----:B------:R-:W-:-:S04]  /*0210*/  ISETP.GT.U32.AND P0, PT, R7, 0x432fffff, PT ;  /* 0x432fffff0700780c */ /* 0x000fc80003f04070 */
[----:B------:R-:W-:Y:S02]  /*0220*/  FSEL R24, R14, RZ, P1 ;  /* 0x000000ff0e187208 */ /* 0x000fe40000800000 */
[----:B------:R-:W-:Y:S02]  /*0230*/  FSEL R14, R15, RZ, P1 ;  /* 0x000000ff0f0e7208 */ /* 0x000fe40000800000 */
[----:B------:R-:W-:Y:S02]  /*0240*/  FSEL R24, R24, 1.4012984643248170709e-45, !P0 ;  /* 0x0000000118187808 */ /* 0x000fe40004000000 */
[----:B------:R-:W-:Y:S02]  /*0250*/  FSEL R25, R14, -1.875, !P0 ;  /* 0xbff000000e197808 */ /* 0x000fe40004000000 */
[----:B----4-:R-:W-:-:S04]  /*0260*/  ISETP.GE.AND P1, PT, R2, UR10, PT ;  /* 0x0000000a02007c0c */ /* 0x010fc8000bf26270 */
[----:B------:R-:W-:-:S10]  /*0270*/  DADD R24, R6, R24 ;  /* 0x0000000006187229 */ /* 0x000fd40000000018 */
        /* <DEDUP_REMOVED lines=20> */
[----:B---3--:R-:W-:Y:S05]  /*03c0*/  CALL.REL.NOINC `($__internal_4_$__cuda_sm20_div_rn_f64_full) ;  /* 0x0000000800007944 */ /* 0x008fea0003c00000 */
[----:B------:R-:W-:Y:S02]  /*03d0*/  IMAD.MOV.U32 R12, RZ, RZ, R18 ;  /* 0x000000ffff0c7224 */ /* 0x000fe400078e0012 */
[----:B------:R-:W-:-:S07]  /*03e0*/  IMAD.MOV.U32 R13, RZ, RZ, R19 ;  /* 0x000000ffff0d7224 */ /* 0x000fce00078e0013 */
.L_x_93:
[----:B------:R-:W-:Y:S05]  /*03f0*/  BSYNC.RECONVERGENT B1 ;  /* 0x0000000000017941 */ /* 0x000fea0003800200 */
.L_x_92:
        /* <DEDUP_REMOVED lines=30> */
.L_x_91:
[----:B------:R-:W-:-:S10]  /*05e0*/  DADD R24, R24, 1 ;  /* 0x3ff0000018187429 */ /* 0x000fd40000000000 */
[----:B------:R-:W-:Y:S01]  /*05f0*/  ISETP.GT.AND P0, PT, R25, 0xfffff, PT ;  /* 0x000fffff1900780c */ /* 0x000fe20003f04270 */
[--C-:B------:R-:W-:Y:S02]  /*0600*/  IMAD.MOV.U32 R12, RZ, RZ, R24.reuse ;  /* 0x000000ffff0c7224 */ /* 0x100fe400078e0018 */
[--C-:B------:R-:W-:Y:S02]  /*0610*/  IMAD.MOV.U32 R13, RZ, RZ, R25.reuse ;  /* 0x000000ffff0d7224 */ /* 0x100fe400078e0019 */
[----:B------:R-:W-:Y:S02]  /*0620*/  IMAD.MOV.U32 R5, RZ, RZ, R25 ;  /* 0x000000ffff057224 */ /* 0x000fe400078e0019 */
[----:B------:R-:W-:-:S06]  /*0630*/  IMAD.MOV.U32 R18, RZ, RZ, R24 ;  /* 0x000000ffff127224 */ /* 0x000fcc00078e0018 */
        /* <DEDUP_REMOVED lines=16> */
[----:B------:R-:W-:Y:S01]  /*0740*/  UMOV UR8, 0x80000000 ;  /* 0x8000000000087882 */ /* 0x000fe20000000000 */
[----:B------:R-:W-:Y:S01]  /*0750*/  ISETP.GE.U32.AND P0, PT, R19, 0x3ff6a09f, PT ;  /* 0x3ff6a09f1300780c */ /* 0x000fe20003f06070 */
[----:B------:R-:W-:-:S12]  /*0760*/  UMOV UR9, 0x43300000 ;  /* 0x4330000000097882 */ /* 0x000fd80000000000 */
[----:B------:R-:W-:Y:S02]  /*0770*/  @P0 VIADD R13, R19, 0xfff00000 ;  /* 0xfff00000130d0836 */ /* 0x000fe40000000000 */
[----:B------:R-:W-:Y:S02]  /*0780*/  @P0 VIADD R0, R0, 0x1 ;  /* 0x0000000100000836 */ /* 0x000fe40000000000 */
[----:B------:R-:W-:-:S06]  /*0790*/  @P0 IMAD.MOV.U32 R19, RZ, RZ, R13 ;  /* 0x000000ffff130224 */ /* 0x000fcc00078e000d */
        /* <DEDUP_REMOVED lines=24> */
[----:B------:R-:W-:Y:S01]  /*0920*/  UMOV UR5, 0x3f624924 ;  /* 0x3f62492400057882 */ /* 0x000fe20000000000 */
[----:B------:R-:W-:Y:S01]  /*0930*/  LOP3.LUT R20, R0, 0x80000000, RZ, 0x3c, !PT ;  /* 0x8000000000147812 */ /* 0x000fe200078e3cff */
[----:B------:R-:W-:-:S04]  /*0940*/  IMAD.MOV.U32 R21, RZ, RZ, 0x43300000 ;  /* 0x43300000ff157424 */ /* 0x000fc800078e00ff */
[----:B------:R-:W-:Y:S01]  /*0950*/  DFMA R22, R12, R22, UR4 ;  /* 0x000000040c167e2b */ /* 0x000fe20008000016 */
[----:B------:R-:W-:Y:S01]  /*0960*/  UMOV UR4, 0x9999a3c4 ;  /* 0x9999a3c400047882 */ /* 0x000fe20000000000 */
[----:B------:R-:W-:Y:S01]  /*0970*/  UMOV UR5, 0x3f899999 ;  /* 0x3f89999900057882 */ /* 0x000fe20000000000 */
[----:B------:R-:W-:Y:S01]  /*0980*/  DADD R20, R20, -UR8 ;  /* 0x8000000814147e29 */ /* 0x000fe20008000000 */
[----:B------:R-:W-:Y:S01]  /*0990*/  UMOV UR8, 0xfefa39ef ;  /* 0xfefa39ef00087882 */ /* 0x000fe20000000000 */
[----:B------:R-:W-:-:S03]  /*09a0*/  UMOV UR9, 0x3fe62e42 ;  /* 0x3fe62e4200097882 */ /* 0x000fc60000000000 */
[----:B------:R-:W-:Y:S01]  /*09b0*/  DFMA R22, R12, R22, UR4 ;  /* 0x000000040c167e2b */ /* 0x000fe20008000016 */
[----:B------:R-:W-:Y:S01]  /*09c0*/  UMOV UR4, 0x55555554 ;  /* 0x5555555400047882 */ /* 0x000fe20000000000 */
[----:B------:R-:W-:Y:S01]  /*09d0*/  UMOV UR5, 0x3fb55555 ;  /* 0x3fb5555500057882 */ /* 0x000fe20000000000 */
[----:B------:R-:W-:-:S05]  /*09e0*/  DFMA R18, R20, UR8, R14 ;  /* 0x0000000814127c2b */ /* 0x000fca000800000e */
        /* <DEDUP_REMOVED lines=13> */
.L_x_95:
[----:B------:R-:W-:Y:S01]  /*0ac0*/  IMAD.MOV.U32 R14, RZ, RZ, 0x0 ;  /* 0x00000000ff0e7424 */ /* 0x000fe200078e00ff */
[----:B------:R-:W-:Y:S01]  /*0ad0*/  LOP3.LUT P0, RZ, R13, 0x7fffffff, RZ, 0xc0, !PT ;  /* 0x7fffffff0dff7812 */ /* 0x000fe2000780c0ff */
[----:B------:R-:W-:-:S06]  /*0ae0*/  IMAD.MOV.U32 R15, RZ, RZ, 0x7ff00000 ;  /* 0x7ff00000ff0f7424 */ /* 0x000fcc00078e00ff */
[----:B------:R-:W-:-:S10]  /*0af0*/  DFMA R14, R12, R14, +INF ;  /* 0x7ff000000c0e742b */ /* 0x000fd4000000000e */
[----:B------:R-:W-:Y:S02]  /*0b00*/  FSEL R18, R14, RZ, P0 ;  /* 0x000000ff0e127208 */ /* 0x000fe40000000000 */
[----:B------:R-:W-:-:S07]  /*0b10*/  FSEL R19, R15, -QNAN , P0 ;  /* 0xfff000000f137808 */ /* 0x000fce0000000000 */
.L_x_94:
[----:B------:R-:W-:Y:S05]  /*0b20*/  BSYNC.RECONVERGENT B0 ;  /* 0x0000000000007941 */ /* 0x000fea0003800200 */
.L_x_90:
[----:B------:R-:W-:Y:S01]  /*0b30*/  UMOV UR4, 0xfefa39ef ;  /* 0xfefa39ef00047882 */ /* 0x000fe20000000000 */
[----:B------:R-:W-:Y:S01]  /*0b40*/  UMOV UR5, 0x3fe62e42 ;  /* 0x3fe62e4200057882 */ /* 0x000fe20000000000 */
[----:B------:R-:W-:Y:S01]  /*0b50*/  ISETP.GT.U32.AND P0, PT, R7, 0x432fffff, PT ;  /* 0x432fffff0700780c */ /* 0x000fe20003f04070 */
[----:B------:R-:W-:Y:S01]  /*0b60*/  DADD R12, R18, UR4 ;  /* 0x00000004120c7e29 */ /* 0x000fe20008000000 */
[----:B---3--:R-:W-:-:S09]  /*0b70*/  IMAD.WIDE R4, R4, 0x8, R8 ;  /* 0x0000000804047825 */ /* 0x008fd200078e0208 */
[----:B------:R-:W-:Y:S02]  /*0b80*/  FSEL R6, R12, R18, P0 ;  /* 0x000000120c067208 */ /* 0x000fe40000000000 */
[----:B------:R-:W-:-:S05]  /*0b90*/  FSEL R7, R13, R19, P0 ;  /* 0x000000130d077208 */ /* 0x000fca0000000000 */
[----:B------:R1:W-:Y:S01]  /*0ba0*/  STG.E.64 desc[UR6][R4.64], R6 ;  /* 0x0000000604007986 */ /* 0x0003e2000c101b06 */
[----:B------:R-:W-:Y:S05]  /*0bb0*/  @!P1 BRA `(.L_x_96) ;  /* 0xfffffff400489947 */ /* 0x000fea000383ffff */
[----:B------:R-:W-:Y:S05]  /*0bc0*/  EXIT ;  /* 0x000000000000794d */ /* 0x000fea0003800000 */
        .weak           $__internal_4_$__cuda_sm20_div_rn_f64_full
        .type           $__internal_4_$__cuda_sm20_div_rn_f64_full,@function
        .size           $__internal_4_$__cuda_sm20_div_rn_f64_full,(.L_x_227 - $__internal_4_$__cuda_sm20_div_rn_f64_full)
$__internal_4_$__cuda_sm20_div_rn_f64_full:
[----:B------:R-:W-:Y:S01]  /*0bd0*/  FSETP.GEU.AND P3, PT, |R25|, 1.469367938527859385e-39, PT ;  /* 0x001000001900780b */ /* 0x000fe20003f6e200 */
[--C-:B------:R-:W-:Y:S01]  /*0be0*/  IMAD.MOV.U32 R14, RZ, RZ, R28.reuse ;  /* 0x000000ffff0e7224 */ /* 0x100fe200078e001c */
[C---:B------:R-:W-:Y:S01]  /*0bf0*/  FSETP.GEU.AND P0, PT, |R29|.reuse, 1.469367938527859385e-39, PT ;  /* 0x001000001d00780b */ /* 0x040fe20003f0e200 */
[----:B------:R-:W-:Y:S01]  /*0c00*/  IMAD.MOV.U32 R15, RZ, RZ, R29 ;  /* 0x000000ffff0f7224 */ /* 0x000fe200078e001d */
[----:B------:R-:W-:Y:S01]  /*0c10*/  LOP3.LUT R12, R29, 0x800fffff, RZ, 0xc0, !PT ;  /* 0x800fffff1d0c7812 */ /* 0x000fe200078ec0ff */
[----:B------:R-:W-:Y:S01]  /*0c20*/  IMAD.MOV.U32 R26, RZ, RZ, 0x1ca00000 ;  /* 0x1ca00000ff1a7424 */ /* 0x000fe200078e00ff */
[----:B------:R-:W-:Y:S01]  /*0c30*/  LOP3.LUT R5, R25, 0x7ff00000, RZ, 0xc0, !PT ;  /* 0x7ff0000019057812 */ /* 0x000fe200078ec0ff */
[----:B------:R-:W-:Y:S01]  /*0c40*/  IMAD.MOV.U32 R18, RZ, RZ, 0x1 ;  /* 0x00000001ff127424 */ /* 0x000fe200078e00ff */
[----:B------:R-:W-:Y:S01]  /*0c50*/  LOP3.LUT R13, R12, 0x3ff00000, RZ, 0xfc, !PT ;  /* 0x3ff000000c0d7812 */ /* 0x000fe200078efcff */
[----:B------:R-:W-:Y:S01]  /*0c60*/  IMAD.MOV.U32 R12, RZ, RZ, R28 ;  /* 0x000000ffff0c7224 */ /* 0x000fe200078e001c */
[----:B------:R-:W-:Y:S01]  /*0c70*/  LOP3.LUT R28, R29, 0x7ff00000, RZ, 0xc0, !PT ;  /* 0x7ff000001d1c7812 */ /* 0x000fe200078ec0ff */
[----:B------:R-:W-:Y:S02]  /*0c80*/  BSSY.RECONVERGENT B2, `(.L_x_97) ;  /* 0x000004e000027945 */ /* 0x000fe40003800200 */
[----:B------:R-:W-:Y:S01]  /*0c90*/  @!P3 LOP3.LUT R16, R15, 0x7ff00000, RZ, 0xc0, !PT ;  /* 0x7ff000000f10b812 */ /* 0x000fe200078ec0ff */
[----:B------:R-:W-:Y:S01]  /*0ca0*/  @!P3 IMAD.MOV.U32 R20, RZ, RZ, RZ ;  /* 0x000000ffff14b224 */ /* 0x000fe200078e00ff */
[----:B------:R-:W-:Y:S01]  /*0cb0*/  @!P0 DMUL R12, R14, 8.98846567431157953865e+307 ;  /* 0x7fe000000e0c8828 */ /* 0x000fe20000000000 */
[----:B------:R-:W-:-:S02]  /*0cc0*/  ISETP.GE.U32.AND P2, PT, R5, R28, PT ;  /* 0x0000001c0500720c */ /* 0x000fc40003f46070 */
[----:B------:R-:W-:Y:S01]  /*0cd0*/  @!P3 ISETP.GE.U32.AND P4, PT, R5, R16, PT ;  /* 0x000000100500b20c */ /* 0x000fe20003f86070 */
[----:B------:R-:W-:Y:S01]  /*0ce0*/  IMAD.MOV.U32 R16, RZ, RZ, R24 ;  /* 0x000000ffff107224 */ /* 0x000fe200078e0018 */
[C---:B------:R-:W-:Y:S01]  /*0cf0*/  SEL R17, R26.reuse, 0x63400000, !P2 ;  /* 0x634000001a117807 */ /* 0x040fe20005000000 */
[----:B------:R-:W0:Y:S01]  /*0d00*/  MUFU.RCP64H R19, R13 ;  /* 0x0000000d00137308 */ /* 0x000e220000001800 */
[----:B------:R-:W-:Y:S02]  /*0d10*/  @!P3 SEL R21, R26, 0x63400000, !P4 ;  /* 0x634000001a15b807 */ /* 0x000fe40006000000 */
[--C-:B------:R-:W-:Y:S02]  /*0d20*/  LOP3.LUT R17, R17, 0x800fffff, R25.reuse, 0xf8, !PT ;  /* 0x800fffff11117812 */ /* 0x100fe400078ef819 */
[----:B------:R-:W-:Y:S02]  /*0d30*/  @!P3 LOP3.LUT R21, R21, 0x80000000, R25, 0xf8, !PT ;  /* 0x800000001515b812 */ /* 0x000fe400078ef819 */
[----:B------:R-:W-:-:S02]  /*0d40*/  @!P0 LOP3.LUT R28, R13, 0x7ff00000, RZ, 0xc0, !PT ;  /* 0x7ff000000d1c8812 */ /* 0x000fc400078ec0ff */
        /* <DEDUP_REMOVED lines=44> */
.L_x_98:
        /* <DEDUP_REMOVED lines=16> */
.L_x_101:
[----:B------:R-:W-:Y:S01]  /*1110*/  LOP3.LUT R19, R15, 0x80000, RZ, 0xfc, !PT ;  /* 0x000800000f137812 */ /* 0x000fe200078efcff */
[----:B------:R-:W-:Y:S01]  /*1120*/  IMAD.MOV.U32 R18, RZ, RZ, R14 ;  /* 0x000000ffff127224 */ /* 0x000fe200078e000e */
[----:B------:R-:W-:Y:S06]  /*1130*/  BRA `(.L_x_99) ;  /* 0x0000000000087947 */ /* 0x000fec0003800000 */
.L_x_100:
[----:B------:R-:W-:Y:S01]  /*1140*/  LOP3.LUT R19, R25, 0x80000, RZ, 0xfc, !PT ;  /* 0x0008000019137812 */ /* 0x000fe200078efcff */
[----:B------:R-:W-:-:S07]  /*1150*/  IMAD.MOV.U32 R18, RZ, RZ, R24 ;  /* 0x000000ffff127224 */ /* 0x000fce00078e0018 */
.L_x_99:
[----:B------:R-:W-:Y:S05]  /*1160*/  BSYNC.RECONVERGENT B2 ;  /* 0x0000000000027941 */ /* 0x000fea0003800200 */
.L_x_97:
[----:B------:R-:W-:Y:S02]  /*1170*/  IMAD.MOV.U32 R12, RZ, RZ, R0 ;  /* 0x000000ffff0c7224 */ /* 0x000fe400078e0000 */
[----:B------:R-:W-:-:S04]  /*1180*/  IMAD.MOV.U32 R13, RZ, RZ, 0x0 ;  /* 0x00000000ff0d7424 */ /* 0x000fc800078e00ff */
[----:B------:R-:W-:Y:S05]  /*1190*/  RET.REL.NODEC R12 `(a4c_acoshf64) ;  /* 0xffffffec0c987950 */ /* 0x000fea0003c3ffff */
.L_x_102:
        /* <DEDUP_REMOVED lines=14> */
.L_x_227:


//--------------------- .text.a4c_tanhf64         --------------------------
	.section	.text.a4c_tanhf64,"ax",@progbits
	.align	128
        .global         a4c_tanhf64
        .type           a4c_tanhf64,@function
        .size           a4c_tanhf64,(.L_x_247 - a4c_tanhf64)
        .other          a4c_tanhf64,@"STO_CUDA_ENTRY STV_DEFAULT"
a4c_tanhf64:
.text.a4c_tanhf64:
        /* <DEDUP_REMOVED lines=14> */
.L_x_106:
[----:B01----:R-:W-:-:S06]  /*00e0*/  IMAD.WIDE R6, R9, 0x8, R2 ;  /* 0x0000000809067825 */ /* 0x003fcc00078e0202 */
[----:B--2---:R-:W2:Y:S01]  /*00f0*/  LDG.E.64 R6, desc[UR6][R6.64] ;  /* 0x0000000606067981 */ /* 0x004ea2000c1e1b00 */
[----:B------:R-:W-:Y:S01]  /*0100*/  UMOV UR4, 0x24dd2f1a ;  /* 0x24dd2f1a00047882 */ /* 0x000fe20000000000 */
[----:B------:R-:W-:Y:S01]  /*0110*/  UMOV UR5, 0x3fe4f922 ;  /* 0x3fe4f92200057882 */ /* 0x000fe20000000000 */
[--C-:B------:R-:W-:Y:S01]  /*0120*/  IMAD.MOV.U32 R13, RZ, RZ, R9.reuse ;  /* 0x000000ffff0d7224 */ /* 0x100fe200078e0009 */
[----:B------:R-:W-:Y:S01]  /*0130*/  BSSY.RECONVERGENT B0, `(.L_x_103) ;  /* 0x0000063000007945 */ /* 0x000fe20003800200 */
[----:B------:R-:W-:-:S05]  /*0140*/  IMAD.IADD R9, R0, 0x1, R9 ;  /* 0x0000000100097824 */ /* 0x000fca00078e0209 */
[----:B----4-:R-:W-:Y:S02]  /*0150*/  ISETP.GE.AND P0, PT, R9, UR8, PT ;  /* 0x0000000809007c0c */ /* 0x010fe4000bf06270 */
[----:B--2---:R-:W-:Y:S02]  /*0160*/  LOP3.LUT R11, R7, 0x7fffffff, RZ, 0xc0, !PT ;  /* 0x7fffffff070b7812 */ /* 0x004fe400078ec0ff */
[----:B------:R-:W-:-:S06]  /*0170*/  MOV R10, R6 ;  /* 0x00000006000a7202 */ /* 0x000fcc0000000f00 */
[----:B------:R-:W-:-:S14]  /*0180*/  DSETP.GE.AND P1, PT, R10, UR4, PT ;  /* 0x000000040a007e2a */ /* 0x000fdc000bf26000 */
[----:B------:R-:W-:Y:S05]  /*0190*/  @!P1 BRA `(.L_x_104) ;  /* 0x0000000000e49947 */ /* 0x000fea0003800000 */
[----:B------:R-:W-:Y:S01]  /*01a0*/  DADD R16, R10, R10 ;  /* 0x000000000a107229 */ /* 0x000fe2000000000a */
[----:B------:R-:W-:Y:S01]  /*01b0*/  UMOV UR4, 0xfefa39ef ;  /* 0xfefa39ef00047882 */ /* 0x000fe20000000000 */
[----:B------:R-:W-:Y:S01]  /*01c0*/  UMOV UR5, 0x3fe62e42 ;  /* 0x3fe62e4200057882 */ /* 0x000fe20000000000 */
[----:B------:R-:W-:Y:S01]  /*01d0*/  IMAD.MOV.U32 R18, RZ, RZ, -0x7649667 ;  /* 0xf89b6999ff127424 */ /* 0x000fe200078e00ff */
[----:B------:R-:W-:Y:S02]  /*01e0*/  MOV R19, 0x3e928a27 ;  /* 0x3e928a2700137802 */ /* 0x000fe40000000f00 */
[----:B------:R-:W0:Y:S01]  /*01f0*/  F2F.F32.F64 R6, R16 ;  /* 0x0000001000067310 */ /* 0x000e220000301000 */
[----:B------:R-:W-:Y:S01]  /*0200*/  ISETP.GT.U32.AND P1, PT, R11, 0x40330fc1, PT ;  /* 0x40330fc10b00780c */ /* 0x000fe20003f24070 */
[----:B0-----:R-:W-:-:S06]  /*0210*/  FMUL R6, R6, 1.4426950216293334961 ;  /* 0x3fb8aa3b06067820 */ /* 0x001fcc0000400000 */
[----:B------:R-:W0:Y:S08]  /*0220*/  FRND R6, R6 ;  /* 0x0000000600067307 */ /* 0x000e300000201000 */
[----:B0-----:R0:W1:Y:S08]  /*0230*/  F2F.F64.F32 R14, R6 ;  /* 0x00000006000e7310 */ /* 0x0010700000201800 */
[----:B0-----:R-:W0:Y:S01]  /*0240*/  MUFU.EX2 R6, R6 ;  /* 0x0000000600067308 */ /* 0x001e220000000800 */
[----:B-1----:R-:W-:Y:S01]  /*0250*/  DFMA R14, R14, -UR4, R16 ;  /* 0x800000040e0e7c2b */ /* 0x002fe20008000010 */
[----:B------:R-:W-:Y:S01]  /*0260*/  UMOV UR4, 0xa4741b81 ;  /* 0xa4741b8100047882 */ /* 0x000fe20000000000 */
[----:B------:R-:W-:-:S06]  /*0270*/  UMOV UR5, 0x3e5ae904 ;  /* 0x3e5ae90400057882 */ /* 0x000fcc0000000000 */
[C---:B------:R-:W-:Y:S01]  /*0280*/  DFMA R18, R14.reuse, UR4, R18 ;  /* 0x000000040e127c2b */ /* 0x040fe20008000012 */
[----:B------:R-:W-:Y:S01]  /*0290*/  UMOV UR4, 0x15ff7e07 ;  /* 0x15ff7e0700047882 */ /* 0x000fe20000000000 */
[----:B------:R-:W-:Y:S01]  /*02a0*/  UMOV UR5, 0x3ec71de7 ;  /* 0x3ec71de700057882 */ /* 0x000fe20000000000 */
[----:B0-----:R-:W0:Y:S05]  /*02b0*/  F2F.F64.F32 R16, R6 ;  /* 0x0000000600107310 */ /* 0x001e2a0000201800 */
[----:B------:R-:W-:Y:S01]  /*02c0*/  DFMA R18, R14, R18, UR4 ;  /* 0x000000040e127e2b */ /* 0x000fe20008000012 */
[----:B------:R-:W-:Y:S01]  /*02d0*/  UMOV UR4, 0x6b0ac45a ;  /* 0x6b0ac45a00047882 */ /* 0x000fe20000000000 */
[----:B------:R-:W-:-:S06]  /*02e0*/  UMOV UR5, 0x3efa019a ;  /* 0x3efa019a00057882 */ /* 0x000fcc0000000000 */
[----:B------:R-:W-:Y:S01]  /*02f0*/  DFMA R18, R14, R18, UR4 ;  /* 0x000000040e127e2b */ /* 0x000fe20008000012 */
[----:B------:R-:W-:Y:S01]  /*0300*/  UMOV UR4, 0x17eed94f ;  /* 0x17eed94f00047882 */ /* 0x000fe20000000000 */
[----:B------:R-:W-:Y:S01]  /*0310*/  UMOV UR5, 0x3f2a01a0 ;  /* 0x3f2a01a000057882 */ /* 0x000fe20000000000 */
[----:B0-----:R-:W-:-:S05]  /*0320*/  DADD R20, -R16, 1 ;  /* 0x3ff0000010147429 */ /* 0x001fca0000000100 */
        /* <DEDUP_REMOVED lines=17> */
[----:B------:R-:W-:Y:S01]  /*0440*/  DFMA R18, R14, R18, R14 ;  /* 0x000000120e12722b */ /* 0x000fe2000000000e */
[----:B------:R-:W-:-:S07]  /*0450*/  IMAD.MOV.U32 R14, RZ, RZ, RZ ;  /* 0x000000ffff0e7224 */ /* 0x000fce00078e00ff */
[----:B------:R-:W-:-:S08]  /*0460*/  DFMA R18, -R18, R16, R20 ;  /* 0x000000101212722b */ /* 0x000fd00000000114 */
[----:B------:R-:W-:-:S06]  /*0470*/  DADD R18, -R18, 2 ;  /* 0x4000000012127429 */ /* 0x000fcc0000000100 */
[----:B------:R-:W0:Y:S02]  /*0480*/  MUFU.RCP64H R15, R19 ;  /* 0x00000013000f7308 */ /* 0x000e240000001800 */
[----:B0-----:R-:W-:-:S08]  /*0490*/  DFMA R16, -R18, R14, 1 ;  /* 0x3ff000001210742b */ /* 0x001fd0000000010e */
[----:B------:R-:W-:-:S08]  /*04a0*/  DFMA R16, R16, R16, R16 ;  /* 0x000000101010722b */ /* 0x000fd00000000010 */
[----:B------:R-:W-:Y:S01]  /*04b0*/  DFMA R16, R14, R16, R14 ;  /* 0x000000100e10722b */ /* 0x000fe2000000000e */
[----:B------:R-:W-:Y:S01]  /*04c0*/  MOV R14, 0x0 ;  /* 0x00000000000e7802 */ /* 0x000fe20000000f00 */
[----:B------:R-:W-:-:S06]  /*04d0*/  IMAD.MOV.U32 R15, RZ, RZ, 0x40000000 ;  /* 0x40000000ff0f7424 */ /* 0x000fcc00078e00ff */
[----:B------:R-:W-:-:S10]  /*04e0*/  DFMA R16, R16, -R14, 1 ;  /* 0x3ff000001010742b */ /* 0x000fd4000000080e */
[----:B------:R-:W-:Y:S02]  /*04f0*/  FSEL R11, R17, 1.875, !P1 ;  /* 0x3ff00000110b7808 */ /* 0x000fe40004800000 */
[----:B------:R-:W-:Y:S02]  /*0500*/  FSEL R6, R16, RZ, !P1 ;  /* 0x000000ff10067208 */ /* 0x000fe40004800000 */
[----:B------:R-:W-:Y:S01]  /*0510*/  LOP3.LUT R7, R11, 0x80000000, R7, 0xb8, !PT ;  /* 0x800000000b077812 */ /* 0x000fe200078eb807 */
[----:B------:R-:W-:Y:S06]  /*0520*/  BRA `(.L_x_105) ;  /* 0x00000000008c7947 */ /* 0x000fec0003800000 */
.L_x_104:
[----:B------:R-:W-:Y:S01]  /*0530*/  DMUL R10, R6, R6 ;  /* 0x00000006060a7228 */ /* 0x000fe20000000000 */
[----:B------:R-:W-:Y:S01]  /*0540*/  MOV R14, 0x420afc3d ;  /* 0x420afc3d000e7802 */ /* 0x000fe20000000f00 */
[----:B------:R-:W-:Y:S01]  /*0550*/  IMAD.MOV.U32 R15, RZ, RZ, 0x3f14359f ;  /* 0x3f14359fff0f7424 */ /* 0x000fe200078e00ff */
[----:B------:R-:W-:Y:S01]  /*0560*/  UMOV UR4, 0xe2f5e964 ;  /* 0xe2f5e96400047882 */ /* 0x000fe20000000000 */
[----:B------:R-:W-:-:S04]  /*0570*/  UMOV UR5, 0x3ef0bc46 ;  /* 0x3ef0bc4600057882 */ /* 0x000fc80000000000 */
[----:B------:R-:W-:Y:S01]  /*0580*/  DFMA R14, R10, -UR4, R14 ;  /* 0x800000040a0e7c2b */ /* 0x000fe2000800000e */
[----:B------:R-:W-:Y:S01]  /*0590*/  UMOV UR4, 0x728c5d84 ;  /* 0x728c5d8400047882 */ /* 0x000fe20000000000 */
[----:B------:R-:W-:-:S06]  /*05a0*/  UMOV UR5, 0x3f2df9f0 ;  /* 0x3f2df9f000057882 */ /* 0x000fcc0000000000 */
[----:B------:R-:W-:Y:S01]  /*05b0*/  DFMA R14, R10, R14, -UR4 ;  /* 0x800000040a0e7e2b */ /* 0x000fe2000800000e */
[----:B------:R-:W-:Y:S01]  /*05c0*/  UMOV UR4, 0xcec4f033 ;  /* 0xcec4f03300047882 */ /* 0x000fe20000000000 */
[----:B------:R-:W-:-:S06]  /*05d0*/  UMOV UR5, 0x3f4337d1 ;  /* 0x3f4337d100057882 */ /* 0x000fcc0000000000 */
[----:B------:R-:W-:Y:S01]  /*05e0*/  DFMA R14, R10, R14, UR4 ;  /* 0x000000040a0e7e2b */ /* 0x000fe2000800000e */
        /* <DEDUP_REMOVED lines=20> */
[----:B------:R-:W-:-:S08]  /*0730*/  DFMA R14, R10, R14, -UR4 ;  /* 0x800000040a0e7e2b */ /* 0x000fd0000800000e */
[----:B------:R-:W-:-:S08]  /*0740*/  DFMA R14, R10, R14, RZ ;  /* 0x0000000e0a0e722b */ /* 0x000fd000000000ff */
[----:B------:R-:W-:-:S11]  /*0750*/  DFMA R6, R6, R14, R6 ;  /* 0x0000000e0606722b */ /* 0x000fd60000000006 */
.L_x_105:
[----:B------:R-:W-:Y:S05]  /*0760*/  BSYNC.RECONVERGENT B0 ;  /* 0x0000000000007941 */ /* 0x000fea0003800200 */
.L_x_103:
[----:B---3--:R-:W-:-:S05]  /*0770*/  IMAD.WIDE R10, R13, 0x8, R4 ;  /* 0x000000080d0a7825 */ /* 0x008fca00078e0204 */
[----:B------:R1:W-:Y:S01]  /*0780*/  STG.E.64 desc[UR6][R10.64], R6 ;  /* 0x000000060a007986 */ /* 0x0003e2000c101b06 */
[----:B------:R-:W-:Y:S05]  /*0790*/  @!P0 BRA `(.L_x_106) ;  /* 0xfffffff800508947 */ /* 0x000fea000383ffff */
[----:B------:R-:W-:Y:S05]  /*07a0*/  EXIT ;  /* 0x000000000000794d */ /* 0x000fea0003800000 */
.L_x_107:
        /* <DEDUP_REMOVED lines=13> */
.L_x_247:


//--------------------- .text.a4c_sinhf64         --------------------------
	.section	.text.a4c_sinhf64,"ax",@progbits
	.align	128
        .global         a4c_sinhf64
        .type           a4c_sinhf64,@function
        .size           a4c_sinhf64,(.L_x_228 - a4c_sinhf64)
        .other          a4c_sinhf64,@"STO_CUDA_ENTRY STV_DEFAULT"
a4c_sinhf64:
.text.a4c_sinhf64:
        /* <DEDUP_REMOVED lines=14> */
.L_x_113:
[----:B0-----:R-:W-:-:S06]  /*00e0*/  IMAD.WIDE R6, R17, 0x8, R10 ;  /* 0x0000000811067825 */ /* 0x001fcc00078e020a */
[----:B--2---:R-:W2:Y:S01]  /*00f0*/  LDG.E.64 R6, desc[UR6][R6.64] ;  /* 0x0000000606067981 */ /* 0x004ea2000c1e1b00 */
[----:B------:R-:W-:Y:S01]  /*0100*/  BSSY.RECONVERGENT B0, `(.L_x_108) ;  /* 0x0000077000007945 */ /* 0x000fe20003800200 */
[----:B--2---:R-:W-:Y:S01]  /*0110*/  LOP3.LUT R13, R7, 0x7fffffff, RZ, 0xc0, !PT ;  /* 0x7fffffff070d7812 */ /* 0x004fe200078ec0ff */
[----:B------:R-:W-:-:S03]  /*0120*/  IMAD.MOV.U32 R4, RZ, RZ, R6 ;  /* 0x000000ffff047224 */ /* 0x000fc600078e0006 */
[----:B------:R-:W-:Y:S01]  /*0130*/  ISETP.GT.U32.AND P0, PT, R13, 0x3fefffff, PT ;  /* 0x3fefffff0d00780c */ /* 0x000fe20003f04070 */
[----:B------:R-:W-:-:S12]  /*0140*/  IMAD.MOV.U32 R5, RZ, RZ, R13 ;  /* 0x000000ffff057224 */ /* 0x000fd800078e000d */
[----:B------:R-:W-:Y:S05]  /*0150*/  @P0 BRA `(.L_x_109) ;  /* 0x0000000000600947 */ /* 0x000fea0003800000 */
[----:B------:R-:W-:Y:S01]  /*0160*/  DMUL R2, R4, R4 ;  /* 0x0000000404027228 */ /* 0x000fe20000000000 */
[----:B------:R-:W-:Y:S01]  /*0170*/  IMAD.MOV.U32 R12, RZ, RZ, 0x61d87def ;  /* 0x61d87defff0c7424 */ /* 0x000fe200078e00ff */
[----:B------:R-:W-:Y:S01]  /*0180*/  UMOV UR4, 0xab274c53 ;  /* 0xab274c5300047882 */ /* 0x000fe20000000000 */
        /* <DEDUP_REMOVED lines=20> */
[----:B------:R-:W-:Y:S10]  /*02d0*/  BRA `(.L_x_110) ;  /* 0x0000000400647947 */ /* 0x000ff40003800000 */
.L_x_109:
[----:B------:R-:W-:Y:S01]  /*02e0*/  IMAD.MOV.U32 R2, RZ, RZ, 0x652b82fe ;  /* 0x652b82feff027424 */ /* 0x000fe200078e00ff */
[----:B------:R-:W-:Y:S01]  /*02f0*/  UMOV UR4, 0xfefa39ef ;  /* 0xfefa39ef00047882 */ /* 0x000fe20000000000 */
[----:B------:R-:W-:Y:S01]  /*0300*/  IMAD.MOV.U32 R3, RZ, RZ, 0x3ff71547 ;  /* 0x3ff71547ff037424 */ /* 0x000fe200078e00ff */
[----:B------:R-:W-:Y:S01]  /*0310*/  UMOV UR5, 0x3fe62e42 ;  /* 0x3fe62e4200057882 */ /* 0x000fe20000000000 */
[----:B------:R-:W-:Y:S01]  /*0320*/  IMAD.MOV.U32 R20, RZ, RZ, -0x7142ec33 ;  /* 0x8ebd13cdff147424 */ /* 0x000fe200078e00ff */
[----:B------:R-:W-:Y:S01]  /*0330*/  BSSY.RECONVERGENT B1, `(.L_x_111) ;  /* 0x000004d000017945 */ /* 0x000fe20003800200 */
[----:B------:R-:W-:Y:S02]  /*0340*/  IMAD.MOV.U32 R21, RZ, RZ, 0x3e5af86d ;  /* 0x3e5af86dff157424 */ /* 0x000fe400078e00ff */
[----:B------:R-:W-:-:S08]  /*0350*/  DFMA R2, R4, R2, 6.75539944105574400000e+15 ;  /* 0x433800000402742b */ /* 0x000fd00000000002 */
[----:B------:R-:W-:Y:S01]  /*0360*/  DADD R14, R2, -6.75539944105574400000e+15 ;  /* 0xc3380000020e7429 */ /* 0x000fe20000000000 */
[----:B------:R-:W-:Y:S02]  /*0370*/  IMAD.SHL.U32 R3, R13, 0x2, RZ ;  /* 0x000000020d037824 */ /* 0x000fe400078e00ff */
[----:B------:R-:W-:-:S03]  /*0380*/  VIADD R2, R2, 0xffffffff ;  /* 0xffffffff02027836 */ /* 0x000fc60000000000 */
        /* <DEDUP_REMOVED lines=21> */
[----:B------:R-:W-:-:S05]  /*04e0*/  DADD R22, R20, -0.5 ;  /* 0xbfe0000014167429 */ /* 0x000fca0000000000 */
        /* <DEDUP_REMOVED lines=21> */
[----:B------:R-:W-:Y:S01]  /*0640*/  DFMA R18, R14, R18, R14 ;  /* 0x000000120e12722b */ /* 0x000fe2000000000e */
[----:B------:R-:W-:Y:S02]  /*0650*/  IMAD.MOV.U32 R14, RZ, RZ, 0x0 ;  /* 0x00000000ff0e7424 */ /* 0x000fe400078e00ff */
[----:B------:R-:W-:-:S05]  /*0660*/  IMAD.MOV.U32 R15, RZ, RZ, 0x3ff00000 ;  /* 0x3ff00000ff0f7424 */ /* 0x000fca00078e00ff */
[----:B------:R-:W-:-:S08]  /*0670*/  DFMA R18, R18, R20, R22 ;  /* 0x000000141212722b */ /* 0x000fd00000000016 */
[----:B------:R-:W-:-:S10]  /*0680*/  DADD R2, R18, R18 ;  /* 0x0000000012027229 */ /* 0x000fd40000000012 */
[----:B------:R-:W-:Y:S01]  /*0690*/  FSEL R21, R2, R18, !P0 ;  /* 0x0000001202157208 */ /* 0x000fe20004000000 */
[----:B------:R-:W-:Y:S01]  /*06a0*/  IMAD.MOV.U32 R2, RZ, RZ, 0x1 ;  /* 0x00000001ff027424 */ /* 0x000fe200078e00ff */
[----:B------:R-:W-:Y:S02]  /*06b0*/  @P1 FSEL R13, R3, R19, !P0 ;  /* 0x00000013030d1208 */ /* 0x000fe40004000000 */
[----:B------:R-:W-:Y:S02]  /*06c0*/  FSEL R12, R6, R21, !P1 ;  /* 0x00000015060c7208 */ /* 0x000fe40004800000 */
[----:B------:R-:W-:-:S04]  /*06d0*/  FSETP.GEU.AND P1, PT, |R13|, 6.5827683646048100446e-37, PT ;  /* 0x036000000d00780b */ /* 0x000fc80003f2e200 */
[----:B------:R-:W-:-:S06]  /*06e0*/  DFMA R18, R12, 2, R14 ;  /* 0x400000000c12782b */ /* 0x000fcc000000000e */
        /* <DEDUP_REMOVED lines=13> */
[----:B------:R-:W-:-:S07]  /*07c0*/  MOV R16, 0x7e0 ;  /* 0x000007e000107802 */ /* 0x000fce0000000f00 */
[----:B---34-:R-:W-:Y:S05]  /*07d0*/  CALL.REL.NOINC `($__internal_5_$__cuda_sm20_div_rn_f64_full) ;  /* 0x0000000000447944 */ /* 0x018fea0003c00000 */
[----:B------:R-:W-:Y:S02]  /*07e0*/  IMAD.MOV.U32 R2, RZ, RZ, R24 ;  /* 0x000000ffff027224 */ /* 0x000fe400078e0018 */
[----:B------:R-:W-:-:S07]  /*07f0*/  IMAD.MOV.U32 R3, RZ, RZ, R25 ;  /* 0x000000ffff037224 */ /* 0x000fce00078e0019 */
.L_x_112:
[----:B----4-:R-:W-:Y:S05]  /*0800*/  BSYNC.RECONVERGENT B1 ;  /* 0x0000000000017941 */ /* 0x010fea0003800200 */
.L_x_111:
[----:B------:R-:W-:Y:S01]  /*0810*/  DADD R2, R12, R2 ;  /* 0x000000000c027229 */ /* 0x000fe20000000002 */
[----:B------:R-:W-:Y:S01]  /*0820*/  UMOV UR4, 0x8fb9f87e ;  /* 0x8fb9f87e00047882 */ /* 0x000fe20000000000 */
[----:B------:R-:W-:Y:S02]  /*0830*/  UMOV UR5, 0x408633ce ;  /* 0x408633ce00057882 */ /* 0x000fe40000000000 */
[----:B------:R-:W-:-:S06]  /*0840*/  DSETP.GE.AND P0, PT, R4, UR4, PT ;  /* 0x0000000404007e2a */ /* 0x000fcc000bf06000 */
[----:B------:R-:W-:Y:S02]  /*0850*/  FSEL R4, R2, RZ, !P0 ;  /* 0x000000ff02047208 */ /* 0x000fe40004000000 */
[----:B------:R-:W-:-:S07]  /*0860*/  FSEL R5, R3, +QNAN , !P0 ;  /* 0x7ff0000003057808 */ /* 0x000fce0004000000 */
.L_x_110:
[----:B----4-:R-:W-:Y:S05]  /*0870*/  BSYNC.RECONVERGENT B0 ;  /* 0x0000000000007941 */ /* 0x010fea0003800200 */
.L_x_108:
[----:B------:R-:W-:Y:S01]  /*0880*/  LOP3.LUT R5, R5, 0x80000000, R7, 0xb8, !PT ;  /* 0x8000000005057812 */ /* 0x000fe200078eb807 */
[----:B---3--:R-:W-:-:S04]  /*0890*/  IMAD.WIDE R2, R17, 0x8, R8 ;  /* 0x0000000811027825 */ /* 0x008fc800078e0208 */
[----:B------:R-:W-:Y:S01]  /*08a0*/  IMAD.IADD R17, R0, 0x1, R17 ;  /* 0x0000000100117824 */ /* 0x000fe200078e0211 */
[----:B------:R1:W-:Y:S04]  /*08b0*/  STG.E.64 desc[UR6][R2.64], R4 ;  /* 0x0000000402007986 */ /* 0x0003e8000c101b06 */
[----:B------:R-:W-:-:S13]  /*08c0*/  ISETP.GE.AND P0, PT, R17, UR8, PT ;  /* 0x0000000811007c0c */ /* 0x000fda000bf06270 */
[----:B-1----:R-:W-:Y:S05]  /*08d0*/  @!P0 BRA `(.L_x_113) ;  /* 0xfffffff800008947 */ /* 0x002fea000383ffff */
[----:B------:R-:W-:Y:S05]  /*08e0*/  EXIT ;  /* 0x000000000000794d */ /* 0x000fea0003800000 */
        .weak           $__internal_5_$__cuda_sm20_div_rn_f64_full
        .type           $__internal_5_$__cuda_sm20_div_rn_f64_full,@function
        .size           $__internal_5_$__cuda_sm20_div_rn_f64_full,(.L_x_228 - $__internal_5_$__cuda_sm20_div_rn_f64_full)
$__internal_5_$__cuda_sm20_div_rn_f64_full:
[----:B------:R-:W-:Y:S01]  /*08f0*/  FSETP.GEU.AND P2, PT, |R15|, 1.469367938527859385e-39, PT ;  /* 0x001000000f00780b */ /* 0x000fe20003f4e200 */
[----:B------:R-:W-:Y:S01]  /*0900*/  IMAD.MOV.U32 R25, RZ, RZ, 0x1ca00000 ;  /* 0x1ca00000ff197424 */ /* 0x000fe200078e00ff */
[C---:B------:R-:W-:Y:S01]  /*0910*/  FSETP.GEU.AND P0, PT, |R19|.reuse, 1.469367938527859385e-39, PT ;  /* 0x001000001300780b */ /* 0x040fe20003f0e200 */
[----:B------:R-:W-:Y:S01]  /*0920*/  IMAD.MOV.U32 R14, RZ, RZ, R12 ;  /* 0x000000ffff0e7224 */ /* 0x000fe200078e000c */
[----:B------:R-:W-:Y:S01]  /*0930*/  LOP3.LUT R2, R19, 0x800fffff, RZ, 0xc0, !PT ;  /* 0x800fffff13027812 */ /* 0x000fe200078ec0ff */
[----:B------:R-:W-:Y:S01]  /*0940*/  IMAD.MOV.U32 R22, RZ, RZ, 0x1 ;  /* 0x00000001ff167424 */ /* 0x000fe200078e00ff */
[----:B------:R-:W-:Y:S01]  /*0950*/  LOP3.LUT R24, R15, 0x7ff00000, RZ, 0xc0, !PT ;  /* 0x7ff000000f187812 */ /* 0x000fe200078ec0ff */
[----:B------:R-:W-:Y:S01]  /*0960*/  IMAD.MOV.U32 R20, RZ, RZ, R14 ;  /* 0x000000ffff147224 */ /* 0x000fe200078e000e */
[----:B------:R-:W-:Y:S01]  /*0970*/  LOP3.LUT R3, R2, 0x3ff00000, RZ, 0xfc, !PT ;  /* 0x3ff0000002037812 */ /* 0x000fe200078efcff */
[----:B------:R-:W-:Y:S01]  /*0980*/  IMAD.MOV.U32 R2, RZ, RZ, R18 ;  /* 0x000000ffff027224 */ /* 0x000fe200078e0012 */
[C---:B------:R-:W-:Y:S01]  /*0990*/  LOP3.LUT R27, R19.reuse, 0x7ff00000, RZ, 0xc0, !PT ;  /* 0x7ff00000131b7812 */ /* 0x040fe200078ec0ff */
[----:B------:R-:W-:Y:S01]  /*09a0*/  IMAD.MOV.U32 R26, RZ, RZ, R24 ;  /* 0x000000ffff1a7224 */ /* 0x000fe200078e0018 */
[----:B------:R-:W-:Y:S01]  /*09b0*/  BSSY.RECONVERGENT B2, `(.L_x_114) ;  /* 0x000004c000027945 */ /* 0x000fe20003800200 */
[----:B------:R-:W-:Y:S01]  /*09c0*/  @!P2 LOP3.LUT R21, R19, 0x7ff00000, RZ, 0xc0, !PT ;  /* 0x7ff000001315a812 */ /* 0x000fe200078ec0ff */
[----:B------:R-:W-:Y:S01]  /*09d0*/  @!P2 IMAD.MOV.U32 R28, RZ, RZ, RZ ;  /* 0x000000ffff1ca224 */ /* 0x000fe200078e00ff */
[----:B------:R-:W-:Y:S01]  /*09e0*/  @!P0 DMUL R2, R18, 8.98846567431157953865e+307 ;  /* 0x7fe0000012028828 */ /* 0x000fe20000000000 */
[----:B------:R-:W-:-:S02]  /*09f0*/  ISETP.GE.U32.AND P1, PT, R24, R27, PT ;  /* 0x0000001b1800720c */ /* 0x000fc40003f26070 */
[----:B------:R-:W-:Y:S02]  /*0a00*/  @!P2 ISETP.GE.U32.AND P3, PT, R24, R21, PT ;  /* 0x000000151800a20c */ /* 0x000fe40003f66070 */
        /* <DEDUP_REMOVED lines=49> */
.L_x_115:
        /* <DEDUP_REMOVED lines=16> */
.L_x_118:
[----:B------:R-:W-:Y:S01]  /*0e20*/  LOP3.LUT R25, R19, 0x80000, RZ, 0xfc, !PT ;  /* 0x0008000013197812 */ /* 0x000fe200078efcff */
[----:B------:R-:W-:Y:S01]  /*0e30*/  IMAD.MOV.U32 R24, RZ, RZ, R18 ;  /* 0x000000ffff187224 */ /* 0x000fe200078e0012 */
[----:B------:R-:W-:Y:S06]  /*0e40*/  BRA `(.L_x_116) ;  /* 0x0000000000087947 */ /* 0x000fec0003800000 */
.L_x_117:
[----:B------:R-:W-:Y:S01]  /*0e50*/  LOP3.LUT R25, R15, 0x80000, RZ, 0xfc, !PT ;  /* 0x000800000f197812 */ /* 0x000fe200078efcff */
[----:B------:R-:W-:-:S07]  /*0e60*/  IMAD.MOV.U32 R24, RZ, RZ, R14 ;  /* 0x000000ffff187224 */ /* 0x000fce00078e000e */
.L_x_116:
[----:B------:R-:W-:Y:S05]  /*0e70*/  BSYNC.RECONVERGENT B2 ;  /* 0x0000000000027941 */ /* 0x000fea0003800200 */
.L_x_114:
[----:B------:R-:W-:Y:S02]  /*0e80*/  IMAD.MOV.U32 R2, RZ, RZ, R16 ;  /* 0x000000ffff027224 */ /* 0x000fe400078e0010 */
[----:B------:R-:W-:-:S04]  /*0e90*/  IMAD.MOV.U32 R3, RZ, RZ, 0x0 ;  /* 0x00000000ff037424 */ /* 0x000fc800078e00ff */
[----:B------:R-:W-:Y:S05]  /*0ea0*/  RET.REL.NODEC R2 `(a4c_sinhf64) ;  /* 0xfffffff002547950 */ /* 0x000fea0003c3ffff */
.L_x_119:
        /* <DEDUP_REMOVED lines=13> */
.L_x_228:


//--------------------- .text.a4c_coshf64         --------------------------
	.section	.text.a4c_coshf64,"ax",@progbits
	.align	128
        .global         a4c_coshf64
        .type           a4c_coshf64,@function
        .size           a4c_coshf64,(.L_x_249 - a4c_coshf64)
        .other          a4c_coshf64,@"STO_CUDA_ENTRY STV_DEFAULT"
a4c_coshf64:
.text.a4c_coshf64:
        /* <DEDUP_REMOVED lines=14> */
.L_x_123:
[----:B01----:R-:W-:-:S06]  /*00e0*/  IMAD.WIDE R6, R9, 0x8, R2 ;  /* 0x0000000809067825 */ /* 0x003fcc00078e0202 */
[----:B--2---:R-:W2:Y:S01]  /*00f0*/  LDG.E.64 R6, desc[UR6][R6.64] ;  /* 0x0000000606067981 */ /* 0x004ea2000c1e1b00 */
[--C-:B------:R-:W-:Y:S01]  /*0100*/  IMAD.MOV.U32 R11, RZ, RZ, R9.reuse ;  /* 0x000000ffff0b7224 */ /* 0x100fe200078e0009 */
[----:B------:R-:W-:Y:S01]  /*0110*/  BSSY.RECONVERGENT B0, `(.L_x_120) ;  /* 0x000003c000007945 */ /* 0x000fe20003800200 */
[----:B------:R-:W-:-:S05]  /*0120*/  IMAD.IADD R9, R0, 0x1, R9 ;  /* 0x0000000100097824 */ /* 0x000fca00078e0209 */
[----:B----4-:R-:W-:Y:S02]  /*0130*/  ISETP.GE.AND P0, PT, R9, UR8, PT ;  /* 0x0000000809007c0c */ /* 0x010fe4000bf06270 */
[----:B--2---:R-:W-:Y:S02]  /*0140*/  LOP3.LUT R15, R7, 0x7fffffff, RZ, 0xc0, !PT ;  /* 0x7fffffff070f7812 */ /* 0x004fe400078ec0ff */
[----:B------:R-:W-:Y:S02]  /*0150*/  MOV R14, R6 ;  /* 0x00000006000e7202 */ /* 0x000fe40000000f00 */
[----:B------:R-:W-:-:S13]  /*0160*/  ISETP.GT.U32.AND P1, PT, R15, 0x408633ce, PT ;  /* 0x408633ce0f00780c */ /* 0x000fda0003f24070 */
[----:B------:R-:W-:Y:S05]  /*0170*/  @P1 BRA `(.L_x_121) ;  /* 0x0000000000c81947 */ /* 0x000fea0003800000 */
[----:B------:R-:W-:Y:S02]  /*0180*/  HFMA2 R7, -RZ, RZ, 1.9912109375, 0.00128841400146484375 ;  /* 0x3ff71547ff077431 */ /* 0x000fe400000001ff */
[----:B------:R-:W-:Y:S01]  /*0190*/  IMAD.MOV.U32 R6, RZ, RZ, 0x652b82fe ;  /* 0x652b82feff067424 */ /* 0x000fe200078e00ff */
[----:B------:R-:W-:Y:S01]  /*01a0*/  UMOV UR4, 0xfefa39ef ;  /* 0xfefa39ef00047882 */ /* 0x000fe20000000000 */
[----:B------:R-:W-:-:S04]  /*01b0*/  UMOV UR5, 0x3fe62e42 ;  /* 0x3fe62e4200057882 */ /* 0x000fc80000000000 */
[----:B------:R-:W-:-:S08]  /*01c0*/  DFMA R6, R14, R6, 6.75539944105574400000e+15 ;  /* 0x433800000e06742b */ /* 0x000fd00000000006 */
[----:B------:R-:W-:-:S08]  /*01d0*/  DADD R12, R6, -6.75539944105574400000e+15 ;  /* 0xc3380000060c7429 */ /* 0x000fd00000000000 */
[----:B------:R-:W-:Y:S01]  /*01e0*/  DFMA R14, R12, -UR4, R14 ;  /* 0x800000040c0e7c2b */ /* 0x000fe2000800000e */
[----:B------:R-:W-:Y:S01]  /*01f0*/  UMOV UR4, 0x3b39803f ;  /* 0x3b39803f00047882 */ /* 0x000fe20000000000 */
[----:B------:R-:W-:-:S06]  /*0200*/  UMOV UR5, 0x3c7abc9e ;  /* 0x3c7abc9e00057882 */ /* 0x000fcc0000000000 */
[----:B------:R-:W-:Y:S01]  /*0210*/  DFMA R12, R12, -UR4, R14 ;  /* 0x800000040c0c7c2b */ /* 0x000fe2000800000e */
[----:B------:R-:W-:Y:S01]  /*0220*/  UMOV UR4, 0x69ce2bdf ;  /* 0x69ce2bdf00047882 */ /* 0x000fe20000000000 */
[----:B------:R-:W-:Y:S01]  /*0230*/  IMAD.MOV.U32 R14, RZ, RZ, -0x35dec16 ;  /* 0xfca213eaff0e7424 */ /* 0x000fe200078e00ff */
[----:B------:R-:W-:Y:S01]  /*0240*/  MOV R15, 0x3e928af3 ;  /* 0x3e928af3000f7802 */ /* 0x000fe20000000f00 */
        /* <DEDUP_REMOVED lines=28> */
[----:B------:R-:W-:-:S05]  /*0410*/  IMAD R6, R6, 0x100000, R15 ;  /* 0x0010000006067824 */ /* 0x000fca00078e020f */
[----:B------:R-:W-:Y:S01]  /*0420*/  IADD3 R15, PT, PT, R6, -0x200000, RZ ;  /* 0xffe00000060f7810 */ /* 0x000fe20007ffe0ff */
[----:B------:R-:W-:-:S03]  /*0430*/  IMAD.MOV.U32 R6, RZ, RZ, RZ ;  /* 0x000000ffff067224 */ /* 0x000fc600078e00ff */
[----:B------:R-:W0:Y:S03]  /*0440*/  MUFU.RCP64H R7, R15 ;  /* 0x0000000f00077308 */ /* 0x000e260000001800 */
[----:B0-----:R-:W-:-:S08]  /*0450*/  DFMA R12, -R14, R6, 1 ;  /* 0x3ff000000e0c742b */ /* 0x001fd00000000106 */
[----:B------:R-:W-:-:S08]  /*0460*/  DFMA R12, R12, R12, R12 ;  /* 0x0000000c0c0c722b */ /* 0x000fd0000000000c */
[----:B------:R-:W-:-:S08]  /*0470*/  DFMA R12, R6, R12, R6 ;  /* 0x0000000c060c722b */ /* 0x000fd00000000006 */
[----:B------:R-:W-:Y:S01]  /*0480*/  DFMA R12, R12, 0.0625, R14 ;  /* 0x3fb000000c0c782b */ /* 0x000fe2000000000e */
[----:B------:R-:W-:Y:S10]  /*0490*/  BRA `(.L_x_122) ;  /* 0x00000000000c7947 */ /* 0x000ff40003800000 */
.L_x_121:
[----:B------:R-:W-:-:S06]  /*04a0*/  DSETP.GTU.AND P1, PT, R6, +INF , PT ;  /* 0x7ff000000600742a */ /* 0x000fcc0003f2c000 */
[----:B------:R-:W-:Y:S02]  /*04b0*/  FSEL R12, R6, RZ, P1 ;  /* 0x000000ff060c7208 */ /* 0x000fe40000800000 */
[----:B------:R-:W-:-:S07]  /*04c0*/  FSEL R13, R7, +QNAN , P1 ;  /* 0x7ff00000070d7808 */ /* 0x000fce0000800000 */
.L_x_122:
[----:B------:R-:W-:Y:S05]  /*04d0*/  BSYNC.RECONVERGENT B0 ;  /* 0x0000000000007941 */ /* 0x000fea0003800200 */
.L_x_120:
[----:B------:R-:W-:Y:S01]  /*04e0*/  DADD R12, R12, R12 ;  /* 0x000000000c0c7229 */ /* 0x000fe2000000000c */
[----:B---3--:R-:W-:-:S06]  /*04f0*/  IMAD.WIDE R6, R11, 0x8, R4 ;  /* 0x000000080b067825 */ /* 0x008fcc00078e0204 */
[----:B------:R1:W-:Y:S01]  /*0500*/  STG.E.64 desc[UR6][R6.64], R12 ;  /* 0x0000000c06007986 */ /* 0x0003e2000c101b06 */
[----:B------:R-:W-:Y:S05]  /*0510*/  @!P0 BRA `(.L_x_123) ;  /* 0xfffffff800f08947 */ /* 0x000fea000383ffff */
[----:B------:R-:W-:Y:S05]  /*0520*/  EXIT ;  /* 0x000000000000794d */ /* 0x000fea0003800000 */
.L_x_124:
        /* <DEDUP_REMOVED lines=13> */
.L_x_249:


//--------------------- .text.a4c_atan2f64        --------------------------
	.section	.text.a4c_atan2f64,"ax",@progbits
	.align	128
        .global         a4c_atan2f64
        .type           a4c_atan2f64,@function
        .size           a4c_atan2f64,(.L_x_229 - a4c_atan2f64)
        .other          a4c_atan2f64,@"STO_CUDA_ENTRY STV_DEFAULT"
a4c_atan2f64:
.text.a4c_atan2f64:
        /* <DEDUP_REMOVED lines=15> */
.L_x_127:
[----:B---3--:R-:W-:-:S04]  /*00f0*/  IMAD.WIDE R10, R21, 0x8, R6 ;  /* 0x00000008150a7825 */ /* 0x008fc800078e0206 */
[----:B01----:R-:W-:Y:S02]  /*0100*/  IMAD.WIDE R12, R21, 0x8, R8 ;  /* 0x00000008150c7825 */ /* 0x003fe400078e0208 */
[----:B--2---:R-:W2:Y:S04]  /*0110*/  LDG.E.64 R10, desc[UR6][R10.64] ;  /* 0x000000060a0a7981 */ /* 0x004ea8000c1e1b00 */
[----:B------:R-:W3:Y:S01]  /*0120*/  LDG.E.64 R12, desc[UR6][R12.64] ;  /* 0x000000060c0c7981 */ /* 0x000ee2000c1e1b00 */
[----:B------:R-:W-:Y:S01]  /*0130*/  IMAD.MOV.U32 R2, RZ, RZ, 0x1 ;  /* 0x00000001ff027424 */ /* 0x000fe200078e00ff */
[----:B------:R-:W-:Y:S01]  /*0140*/  BSSY.RECONVERGENT B0, `(.L_x_125) ;  /* 0x0000017000007945 */ /* 0x000fe20003800200 */
[----:B--2---:R-:W-:Y:S02]  /*0150*/  DADD R18, -RZ, |R10| ;  /* 0x00000000ff127229 */ /* 0x004fe4000000050a */
[----:B---3--:R-:W-:-:S02]  /*0160*/  DADD R22, -RZ, |R12| ;  /* 0x00000000ff167229 */ /* 0x008fc4000000050c */
[----:B------:R-:W-:-:S08]  /*0170*/  DSETP.GT.AND P1, PT, |R10|, |R12|, PT ;  /* 0x4000000c0a00722a */ /* 0x000fd00003f24200 */
[----:B------:R-:W-:Y:S02]  /*0180*/  FSEL R15, R19, R23, P1 ;  /* 0x00000017130f7208 */ /* 0x000fe40000800000 */
[----:B------:R-:W-:Y:S02]  /*0190*/  FSEL R14, R18, R22, P1 ;  /* 0x00000016120e7208 */ /* 0x000fe40000800000 */
[----:B------:R-:W0:Y:S04]  /*01a0*/  MUFU.RCP64H R3, R15 ;  /* 0x0000000f00037308 */ /* 0x000e280000001800 */
[----:B0-----:R-:W-:-:S08]  /*01b0*/  DFMA R16, -R14, R2, 1 ;  /* 0x3ff000000e10742b */ /* 0x001fd00000000102 */
[----:B------:R-:W-:-:S08]  /*01c0*/  DFMA R16, R16, R16, R16 ;  /* 0x000000101010722b */ /* 0x000fd00000000010 */
[----:B------:R-:W-:-:S08]  /*01d0*/  DFMA R16, R2, R16, R2 ;  /* 0x000000100210722b */ /* 0x000fd00000000002 */
[----:B------:R-:W-:-:S08]  /*01e0*/  DFMA R2, -R14, R16, 1 ;  /* 0x3ff000000e02742b */ /* 0x000fd00000000110 */
[----:B------:R-:W-:Y:S01]  /*01f0*/  DFMA R2, R16, R2, R16 ;  /* 0x000000021002722b */ /* 0x000fe20000000010 */
[----:B------:R-:W-:Y:S02]  /*0200*/  FSEL R16, R22, R18, P1 ;  /* 0x0000001216107208 */ /* 0x000fe40000800000 */
[----:B------:R-:W-:-:S04]  /*0210*/  FSEL R17, R23, R19, P1 ;  /* 0x0000001317117208 */ /* 0x000fc80000800000 */
[----:B------:R-:W-:Y:S02]  /*0220*/  FSETP.GEU.AND P2, PT, |R17|, 6.5827683646048100446e-37, PT ;  /* 0x036000001100780b */ /* 0x000fe40003f4e200 */
[----:B------:R-:W-:-:S08]  /*0230*/  DMUL R18, R2, R16 ;  /* 0x0000001002127228 */ /* 0x000fd00000000000 */
[----:B------:R-:W-:-:S08]  /*0240*/  DFMA R22, -R14, R18, R16 ;  /* 0x000000120e16722b */ /* 0x000fd00000000110 */
[----:B------:R-:W-:-:S10]  /*0250*/  DFMA R2, R2, R22, R18 ;  /* 0x000000160202722b */ /* 0x000fd40000000012 */
[----:B------:R-:W-:-:S05]  /*0260*/  FFMA R18, RZ, R15, R3 ;  /* 0x0000000fff127223 */ /* 0x000fca0000000003 */
[----:B------:R-:W-:-:S13]  /*0270*/  FSETP.GT.AND P0, PT, |R18|, 1.469367938527859385e-39, PT ;  /* 0x001000001200780b */ /* 0x000fda0003f04200 */
[----:B------:R-:W-:Y:S05]  /*0280*/  @P0 BRA P2, `(.L_x_126) ;  /* 0x0000000000080947 */ /* 0x000fea0001000000 */
[----:B------:R-:W-:-:S07]  /*0290*/  MOV R22, 0x2b0 ;  /* 0x000002b000167802 */ /* 0x000fce0000000f00 */
[----:B----4-:R-:W-:Y:S05]  /*02a0*/  CALL.REL.NOINC `($__internal_6_$__cuda_sm20_div_rn_f64_full) ;  /* 0x0000000400847944 */ /* 0x010fea0003c00000 */
.L_x_126:
[----:B----4-:R-:W-:Y:S05]  /*02b0*/  BSYNC.RECONVERGENT B0 ;  /* 0x0000000000007941 */ /* 0x010fea0003800200 */
.L_x_125:
[----:B------:R-:W-:Y:S01]  /*02c0*/  DMUL R16, R2, R2 ;  /* 0x0000000202107228 */ /* 0x000fe20000000000 */
[----:B------:R-:W-:Y:S01]  /*02d0*/  IMAD.MOV.U32 R18, RZ, RZ, -0x2449a4b7 ;  /* 0xdbb65b49ff127424 */ /* 0x000fe200078e00ff */
[----:B------:R-:W-:Y:S01]  /*02e0*/  UMOV UR4, 0x2a25ff7e ;  /* 0x2a25ff7e00047882 */ /* 0x000fe20000000000 */
[----:B------:R-:W-:Y:S01]  /*02f0*/  IMAD.MOV.U32 R19, RZ, RZ, 0x3f2d3b63 ;  /* 0x3f2d3b63ff137424 */ /* 0x000fe200078e00ff */
[----:B------:R-:W-:Y:S01]  /*0300*/  UMOV UR5, 0x3ef53e1d ;  /* 0x3ef53e1d00057882 */ /* 0x000fe20000000000 */
[----:B------:R-:W-:Y:S01]  /*0310*/  ISETP.GE.AND P2, PT, R13, RZ, PT ;  /* 0x000000ff0d00720c */ /* 0x000fe20003f46270 */
[----:B------:R-:W-:-:S03]  /*0320*/  DSETP.NEU.AND P3, PT, R14, RZ, PT ;  /* 0x000000ff0e00722a */ /* 0x000fc60003f6d000 */
[----:B------:R-:W-:Y:S01]  /*0330*/  DFMA R18, R16, -UR4, R18 ;  /* 0x8000000410127c2b */ /* 0x000fe20008000012 */
[----:B------:R-:W-:Y:S01]  /*0340*/  UMOV UR4, 0x8dde082e ;  /* 0x8dde082e00047882 */ /* 0x000fe20000000000 */
[----:B------:R-:W-:Y:S01]  /*0350*/  UMOV UR5, 0x3f531278 ;  /* 0x3f53127800057882 */ /* 0x000fe20000000000 */
[----:B------:R-:W-:-:S05]  /*0360*/  @P1 PLOP3.LUT P0, PT, P2, PT, PT, 0x80, 0x8 ;  /* 0x000000000008181c */ /* 0x000fca000170f070 */
        /* <DEDUP_REMOVED lines=49> */
[----:B------:R-:W-:Y:S01]  /*0680*/  DMUL R18, R16, R18 ;  /* 0x0000001210127228 */ /* 0x000fe20000000000 */
[----:B------:R-:W-:Y:S02]  /*0690*/  @P1 IMAD.MOV.U32 R16, RZ, RZ, 0x54442d18 ;  /* 0x54442d18ff101424 */ /* 0x000fe400078e00ff */
[----:B------:R-:W-:-:S05]  /*06a0*/  @P1 IMAD.MOV.U32 R17, RZ, RZ, 0x3ff921fb ;  /* 0x3ff921fbff111424 */ /* 0x000fca00078e00ff */
[----:B------:R-:W-:Y:S01]  /*06b0*/  DFMA R22, R18, R2, R2 ;  /* 0x000000021216722b */ /* 0x000fe20000000002 */
[----:B------:R-:W-:Y:S02]  /*06c0*/  @!P1 IMAD.MOV.U32 R18, RZ, RZ, 0x54442d18 ;  /* 0x54442d18ff129424 */ /* 0x000fe400078e00ff */
[----:B------:R-:W-:-:S05]  /*06d0*/  @!P1 IMAD.MOV.U32 R19, RZ, RZ, 0x400921fb ;  /* 0x400921fbff139424 */ /* 0x000fca00078e00ff */
[----:B------:R-:W-:Y:S02]  /*06e0*/  @P1 DADD R2, -RZ, -R22 ;  /* 0x00000000ff021229 */ /* 0x000fe40000000916 */
[----:B------:R-:W-:Y:S01]  /*06f0*/  @!P1 DADD R14, -R22, R18 ;  /* 0x00000000160e9229 */ /* 0x000fe20000000112 */
[----:B------:R-:W-:-:S07]  /*0700*/  @P3 IMAD.MOV.U32 R19, RZ, RZ, 0x4002d97c ;  /* 0x4002d97cff133424 */ /* 0x000fce00078e00ff */
[----:B------:R-:W-:Y:S02]  /*0710*/  @P1 FSEL R2, R22, R2, !P0 ;  /* 0x0000000216021208 */ /* 0x000fe40004000000 */
[----:B------:R-:W-:Y:S02]  /*0720*/  @P1 FSEL R3, R23, R3, !P0 ;  /* 0x0000000317031208 */ /* 0x000fe40004000000 */
[----:B------:R-:W-:-:S04]  /*0730*/  @!P1 PLOP3.LUT P0, PT, P2, PT, PT, 0x80, 0x8 ;  /* 0x000000000008981c */ /* 0x000fc8000170f070 */
[----:B------:R-:W-:Y:S01]  /*0740*/  @P1 DADD R2, R2, R16 ;  /* 0x0000000002021229 */ /* 0x000fe20000000010 */
[----:B------:R-:W-:Y:S01]  /*0750*/  @P3 FSEL R19, R19, 1.8213495016098022461, !P0 ;  /* 0x3fe921fb13133808 */ /* 0x000fe20004000000 */
[----:B------:R-:W-:-:S04]  /*0760*/  @P3 IMAD.MOV.U32 R17, RZ, RZ, 0x7f3321d2 ;  /* 0x7f3321d2ff113424 */ /* 0x000fc800078e00ff */
[----:B------:R-:W-:Y:S02]  /*0770*/  @!P1 FSEL R2, R14, R22, !P0 ;  /* 0x000000160e029208 */ /* 0x000fe40004000000 */
[----:B------:R-:W-:Y:S01]  /*0780*/  @!P1 FSEL R3, R15, R23, !P0 ;  /* 0x000000170f039208 */ /* 0x000fe20004000000 */
[----:B------:R-:W-:Y:S01]  /*0790*/  @P3 DSETP.NEU.AND P1, PT, |R12|, |R10|, PT ;  /* 0x4000000a0c00322a */ /* 0x000fe20003f2d200 */
[----:B------:R-:W-:Y:S01]  /*07a0*/  @P3 FSEL R17, R17, 3.37028055040000000000e+12, !P0 ;  /* 0x54442d1811113808 */ /* 0x000fe20004000000 */
[----:B------:R-:W-:Y:S01]  /*07b0*/  DADD R14, |R10|, |R12| ;  /* 0x000000000a0e7229 */ /* 0x000fe2000000060c */
[----:B------:R-:W-:-:S03]  /*07c0*/  @!P3 FSEL R13, RZ, 2.1426990032196044922, P0 ;  /* 0x400921fbff0db808 */ /* 0x000fc60000000000 */
[----:B------:R-:W-:Y:S02]  /*07d0*/  @P3 FSEL R3, R19, R3, !P1 ;  /* 0x0000000313033208 */ /* 0x000fe40004800000 */
[----:B------:R-:W-:Y:S02]  /*07e0*/  @P3 FSEL R2, R17, R2, !P1 ;  /* 0x0000000211023208 */ /* 0x000fe40004800000 */
[----:B------:R-:W-:Y:S01]  /*07f0*/  @!P3 FSEL R12, RZ, 3.37028055040000000000e+12, P0 ;  /* 0x54442d18ff0cb808 */ /* 0x000fe20000000000 */
[----:B------:R-:W-:Y:S01]  /*0800*/  @P3 IMAD.MOV.U32 R13, RZ, RZ, R3 ;  /* 0x000000ffff0d3224 */ /* 0x000fe200078e0003 */
[----:B------:R-:W-:Y:S01]  /*0810*/  DSETP.NAN.AND P0, PT, R14, R14, PT ;  /* 0x0000000e0e00722a */ /* 0x000fe20003f08000 */
[----:B------:R-:W-:Y:S02]  /*0820*/  @P3 IMAD.MOV.U32 R12, RZ, RZ, R2 ;  /* 0x000000ffff0c3224 */ /* 0x000fe400078e0002 */
[----:B------:R-:W-:Y:S01]  /*0830*/  IMAD.WIDE R2, R21, 0x8, R4 ;  /* 0x0000000815027825 */ /* 0x000fe200078e0204 */
[----:B------:R-:W-:-:S02]  /*0840*/  LOP3.LUT R11, R13, 0x80000000, R11, 0xb8, !PT ;  /* 0x800000000d0b7812 */ /* 0x000fc400078eb80b */
[----:B------:R-:W-:Y:S01]  /*0850*/  FSEL R12, R14, R12, P0 ;  /* 0x0000000c0e0c7208 */ /* 0x000fe20000000000 */
[----:B------:R-:W-:Y:S01]  /*0860*/  IMAD.IADD R21, R0, 0x1, R21 ;  /* 0x0000000100157824 */ /* 0x000fe200078e0215 */
[----:B------:R-:W-:-:S04]  /*0870*/  FSEL R13, R15, R11, P0 ;  /* 0x0000000b0f0d7208 */ /* 0x000fc80000000000 */
[----:B------:R-:W-:Y:S01]  /*0880*/  ISETP.GE.AND P0, PT, R21, UR8, PT ;  /* 0x0000000815007c0c */ /* 0x000fe2000bf06270 */
[----:B------:R1:W-:-:S12]  /*0890*/  STG.E.64 desc[UR6][R2.64], R12 ;  /* 0x0000000c02007986 */ /* 0x0003d8000c101b06 */
[----:B------:R-:W-:Y:S05]  /*08a0*/  @!P0 BRA `(.L_x_127) ;  /* 0xfffffff800108947 */ /* 0x000fea000383ffff */
[----:B------:R-:W-:Y:S05]  /*08b0*/  EXIT ;  /* 0x000000000000794d */ /* 0x000fea0003800000 */
        .weak           $__internal_6_$__cuda_sm20_div_rn_f64_full
        .type           $__internal_6_$__cuda_sm20_div_rn_f64_full,@function
        .size           $__internal_6_$__cuda_sm20_div_rn_f64_full,(.L_x_229 - $__internal_6_$__cuda_sm20_div_rn_f64_full)
$__internal_6_$__cuda_sm20_div_rn_f64_full:
[C---:B------:R-:W-:Y:S01]  /*08c0*/  FSETP.GEU.AND P0, PT, |R15|.reuse, 1.469367938527859385e-39, PT ;  /* 0x001000000f00780b */ /* 0x040fe20003f0e200 */
[----:B------:R-:W-:Y:S01]  /*08d0*/  IMAD.MOV.U32 R24, RZ, RZ, 0x1 ;  /* 0x00000001ff187424 */ /* 0x000fe200078e00ff */
[----:B------:R-:W-:Y:S01]  /*08e0*/  LOP3.LUT R2, R15, 0x800fffff, RZ, 0xc0, !PT ;  /* 0x800fffff0f027812 */ /* 0x000fe200078ec0ff */
[----:B------:R-:W-:Y:S01]  /*08f0*/  BSSY.RECONVERGENT B1, `(.L_x_128) ;  /* 0x0000054000017945 */ /* 0x000fe20003800200 */
[C---:B------:R-:W-:Y:S02]  /*0900*/  FSETP.GEU.AND P3, PT, |R17|.reuse, 1.469367938527859385e-39, PT ;  /* 0x001000001100780b */ /* 0x040fe40003f6e200 */
[----:B------:R-:W-:Y:S01]  /*0910*/  LOP3.LUT R3, R2, 0x3ff00000, RZ, 0xfc, !PT ;  /* 0x3ff0000002037812 */ /* 0x000fe200078efcff */
[----:B------:R-:W-:Y:S01]  /*0920*/  IMAD.MOV.U32 R2, RZ, RZ, R14 ;  /* 0x000000ffff027224 */ /* 0x000fe200078e000e */
[----:B------:R-:W-:Y:S02]  /*0930*/  LOP3.LUT R23, R17, 0x7ff00000, RZ, 0xc0, !PT ;  /* 0x7ff0000011177812 */ /* 0x000fe400078ec0ff */
[----:B------:R-:W-:-:S03]  /*0940*/  LOP3.LUT R30, R15, 0x7ff00000, RZ, 0xc0, !PT ;  /* 0x7ff000000f1e7812 */ /* 0x000fc600078ec0ff */
[----:B------:R-:W-:Y:S01]  /*0950*/  @!P0 DMUL R2, R14, 8.98846567431157953865e+307 ;  /* 0x7fe000000e028828 */ /* 0x000fe20000000000 */
[----:B------:R-:W-:Y:S01]  /*0960*/  ISETP.GE.U32.AND P2, PT, R23, R30, PT ;  /* 0x0000001e1700720c */ /* 0x000fe20003f46070 */
[----:B------:R-:W-:Y:S02]  /*0970*/  IMAD.MOV.U32 R31, RZ, RZ, R23 ;  /* 0x000000ffff1f7224 */ /* 0x000fe400078e0017 */
[----:B------:R-:W-:Y:S01]  /*0980*/  @!P3 LOP3.LUT R20, R15, 0x7ff00000, RZ, 0xc0, !PT ;  /* 0x7ff000000f14b812 */ /* 0x000fe200078ec0ff */
[----:B------:R-:W-:Y:S01]  /*0990*/  @!P3 IMAD.MOV.U32 R26, RZ, RZ, RZ ;  /* 0x000000ffff1ab224 */ /* 0x000fe200078e00ff */
[----:B------:R-:W0:Y:S02]  /*09a0*/  MUFU.RCP64H R25, R3 ;  /* 0x0000000300197308 */ /* 0x000e240000001800 */
[----:B------:R-:W-:Y:S01]  /*09b0*/  @!P3 ISETP.GE.U32.AND P4, PT, R23, R20, PT ;  /* 0x000000141700b20c */ /* 0x000fe20003f86070 */
[----:B------:R-:W-:Y:S01]  /*09c0*/  IMAD.MOV.U32 R20, RZ, RZ, 0x1ca00000 ;  /* 0x1ca00000ff147424 */ /* 0x000fe200078e00ff */
[----:B------:R-:W-:-:S04]  /*09d0*/  @!P0 LOP3.LUT R30, R3, 0x7ff00000, RZ, 0xc0, !PT ;  /* 0x7ff00000031e8812 */ /* 0x000fc800078ec0ff */
[----:B------:R-:W-:Y:S01]  /*09e0*/  @!P3 SEL R27, R20, 0x63400000, !P4 ;  /* 0x63400000141bb807 */ /* 0x000fe20006000000 */
[----:B------:R-:W-:-:S03]  /*09f0*/  VIADD R32, R30, 0xffffffff ;  /* 0xffffffff1e207836 */ /* 0x000fc60000000000 */
[----:B------:R-:W-:-:S04]  /*0a00*/  @!P3 LOP3.LUT R27, R27, 0x80000000, R17, 0xf8, !PT ;  /* 0x800000001b1bb812 */ /* 0x000fc800078ef811 */
[----:B------:R-:W-:Y:S01]  /*0a10*/  @!P3 LOP3.LUT R27, R27, 0x100000, RZ, 0xfc, !PT ;  /* 0x001000001b1bb812 */ /* 0x000fe200078efcff */
        /* <DEDUP_REMOVED lines=8> */
[----:B------:R-:W-:-:S05]  /*0aa0*/  DFMA R28, R24, R28, R24 ;  /* 0x0000001c181c722b */ /* 0x000fca0000000018 */
[----:B------:R-:W-:-:S03]  /*0ab0*/  @!P3 LOP3.LUT R31, R19, 0x7ff00000, RZ, 0xc0, !PT ;  /* 0x7ff00000131fb812 */ /* 0x000fc600078ec0ff */
[----:B------:R-:W-:Y:S02]  /*0ac0*/  DMUL R24, R28, R18 ;  /* 0x000000121c187228 */ /* 0x000fe40000000000 */
[----:B------:R-:W-:-:S05]  /*0ad0*/  VIADD R26, R31, 0xffffffff ;  /* 0xffffffff1f1a7836 */ /* 0x000fca0000000000 */
[----:B------:R-:W-:Y:S01]  /*0ae0*/  ISETP.GT.U32.AND P0, PT, R26, 0x7feffffe, PT ;  /* 0x7feffffe1a00780c */ /* 0x000fe20003f04070 */
[----:B------:R-:W-:-:S03]  /*0af0*/  DFMA R26, R24, -R2, R18 ;  /* 0x80000002181a722b */ /* 0x000fc60000000012 */
[----:B------:R-:W-:-:S05]  /*0b00*/  ISETP.GT.U32.OR P0, PT, R32, 0x7feffffe, P0 ;  /* 0x7feffffe2000780c */ /* 0x000fca0000704470 */
[----:B------:R-:W-:-:S08]  /*0b10*/  DFMA R26, R28, R26, R24 ;  /* 0x0000001a1c1a722b */ /* 0x000fd00000000018 */
[----:B------:R-:W-:Y:S05]  /*0b20*/  @P0 BRA `(.L_x_129) ;  /* 0x00000000006c0947 */ /* 0x000fea0003800000 */
[----:B------:R-:W-:Y:S01]  /*0b30*/  LOP3.LUT R24, R15, 0x7ff00000, RZ, 0xc0, !PT ;  /* 0x7ff000000f187812 */ /* 0x000fe200078ec0ff */
[----:B------:R-:W-:-:S03]  /*0b40*/  IMAD.MOV.U32 R28, RZ, RZ, RZ ;  /* 0x000000ffff1c7224 */ /* 0x000fc600078e00ff */
[CC--:B------:R-:W-:Y:S02]  /*0b50*/  VIADDMNMX R16, R23.reuse, -R24.reuse, 0xb9600000, !PT ;  /* 0xb960000017107446 */ /* 0x0c0fe40007800918 */
[----:B------:R-:W-:Y:S02]  /*0b60*/  ISETP.GE.U32.AND P0, PT, R23, R24, PT ;  /* 0x000000181700720c */ /* 0x000fe40003f06070 */
        /* <DEDUP_REMOVED lines=23> */
.L_x_129:
        /* <DEDUP_REMOVED lines=16> */
.L_x_132:
[----:B------:R-:W-:Y:S01]  /*0de0*/  LOP3.LUT R25, R15, 0x80000, RZ, 0xfc, !PT ;  /* 0x000800000f197812 */ /* 0x000fe200078efcff */
[----:B------:R-:W-:Y:S01]  /*0df0*/  IMAD.MOV.U32 R24, RZ, RZ, R14 ;  /* 0x000000ffff187224 */ /* 0x000fe200078e000e */
[----:B------:R-:W-:Y:S06]  /*0e00*/  BRA `(.L_x_130) ;  /* 0x0000000000087947 */ /* 0x000fec0003800000 */
.L_x_131:
[----:B------:R-:W-:Y:S01]  /*0e10*/  LOP3.LUT R25, R17, 0x80000, RZ, 0xfc, !PT ;  /* 0x0008000011197812 */ /* 0x000fe200078efcff */
[----:B------:R-:W-:-:S07]  /*0e20*/  IMAD.MOV.U32 R24, RZ, RZ, R16 ;  /* 0x000000ffff187224 */ /* 0x000fce00078e0010 */
.L_x_130:
[----:B------:R-:W-:Y:S05]  /*0e30*/  BSYNC.RECONVERGENT B1 ;  /* 0x0000000000017941 */ /* 0x000fea0003800200 */
.L_x_128:
[----:B------:R-:W-:Y:S02]  /*0e40*/  IMAD.MOV.U32 R23, RZ, RZ, 0x0 ;  /* 0x00000000ff177424 */ /* 0x000fe400078e00ff */
[----:B------:R-:W-:Y:S02]  /*0e50*/  IMAD.MOV.U32 R2, RZ, RZ, R24 ;  /* 0x000000ffff027224 */ /* 0x000fe400078e0018 */
[----:B------:R-:W-:Y:S01]  /*0e60*/  IMAD.MOV.U32 R3, RZ, RZ, R25 ;  /* 0x000000ffff037224 */ /* 0x000fe200078e0019 */
[----:B------:R-:W-:Y:S06]  /*0e70*/  RET.REL.NODEC R22 `(a4c_atan2f64) ;  /* 0xfffffff016607950 */ /* 0x000fec0003c3ffff */
.L_x_133:
        /* <DEDUP_REMOVED lines=16> */
.L_x_229:


//--------------------- .text.a4c_atanf64         --------------------------
	.section	.text.a4c_atanf64,"ax",@progbits
	.align	128
        .global         a4c_atanf64
        .type           a4c_atanf64,@function
        .size           a4c_atanf64,(.L_x_251 - a4c_atanf64)
        .other          a4c_atanf64,@"STO_CUDA_ENTRY STV_DEFAULT"
a4c_atanf64:
.text.a4c_atanf64:
        /* <DEDUP_REMOVED lines=14> */
.L_x_136:
[----:B0-----:R-:W-:-:S06]  /*00e0*/  IMAD.WIDE R8, R7, 0x8, R2 ;  /* 0x0000000807087825 */ /* 0x001fcc00078e0202 */
[----:B--2---:R-:W2:Y:S01]  /*00f0*/  LDG.E.64 R8, desc[UR6][R8.64] ;  /* 0x0000000608087981 */ /* 0x004ea2000c1e1b00 */
[----:B------:R-:W-:Y:S01]  /*0100*/  BSSY.RECONVERGENT B0, `(.L_x_134) ;  /* 0x000000e000007945 */ /* 0x000fe20003800200 */
[----:B--2---:R-:W-:Y:S02]  /*0110*/  DSETP.GT.AND P0, PT, |R8|, 1, PT ;  /* 0x3ff000000800742a */ /* 0x004fe40003f04200 */
[----:B------:R-:W-:-:S10]  /*0120*/  DADD R14, -RZ, |R8| ;  /* 0x00000000ff0e7229 */ /* 0x000fd40000000508 */
[----:B------:R-:W-:Y:S02]  /*0130*/  IMAD.MOV.U32 R10, RZ, RZ, R14 ;  /* 0x000000ffff0a7224 */ /* 0x000fe400078e000e */
[----:B------:R-:W-:Y:S01]  /*0140*/  IMAD.MOV.U32 R11, RZ, RZ, R15 ;  /* 0x000000ffff0b7224 */ /* 0x000fe200078e000f */
[----:B------:R-:W-:Y:S06]  /*0150*/  @!P0 BRA `(.L_x_135) ;  /* 0x0000000000208947 */ /* 0x000fec0003800000 */
[----:B------:R-:W0:Y:S01]  /*0160*/  MUFU.RCP64H R11, R15 ;  /* 0x0000000f000b7308 */ /* 0x000e220000001800 */
[----:B------:R-:W-:Y:S01]  /*0170*/  MOV R10, RZ ;  /* 0x000000ff000a7202 */ /* 0x000fe20000000f00 */
[----:B------:R-:W-:-:S05]  /*0180*/  DSETP.NEU.AND P1, PT, |R8|, +INF , PT ;  /* 0x7ff000000800742a */ /* 0x000fca0003f2d200 */
[----:B0-----:R-:W-:-:S08]  /*0190*/  DFMA R12, -|R8|, R10, 1 ;  /* 0x3ff00000080c742b */ /* 0x001fd0000000030a */
[----:B------:R-:W-:-:S08]  /*01a0*/  DFMA R12, R12, R12, R12 ;  /* 0x0000000c0c0c722b */ /* 0x000fd0000000000c */
[----:B------:R-:W-:-:S10]  /*01b0*/  DFMA R12, R10, R12, R10 ;  /* 0x0000000c0a0c722b */ /* 0x000fd4000000000a */
[----:B------:R-:W-:Y:S02]  /*01c0*/  FSEL R10, R12, RZ, P1 ;  /* 0x000000ff0c0a7208 */ /* 0x000fe40000800000 */
[----:B------:R-:W-:-:S07]  /*01d0*/  FSEL R11, R13, RZ, P1 ;  /* 0x000000ff0d0b7208 */ /* 0x000fce0000800000 */
.L_x_135:
[----:B----4-:R-:W-:Y:S05]  /*01e0*/  BSYNC.RECONVERGENT B0 ;  /* 0x0000000000007941 */ /* 0x010fea0003800200 */
.L_x_134:
[----:B------:R-:W-:Y:S01]  /*01f0*/  DMUL R12, R10, R10 ;  /* 0x0000000a0a0c7228 */ /* 0x000fe20000000000 */
[----:B------:R-:W-:Y:S01]  /*0200*/  IMAD.MOV.U32 R14, RZ, RZ, -0x2449a4b7 ;  /* 0xdbb65b49ff0e7424 */ /* 0x000fe200078e00ff */
[----:B------:R-:W-:Y:S01]  /*0210*/  MOV R15, 0x3f2d3b63 ;  /* 0x3f2d3b63000f7802 */ /* 0x000fe20000000f00 */
        /* <DEDUP_REMOVED lines=56> */
[----:B------:R-:W-:-:S08]  /*05a0*/  DMUL R14, R12, R14 ;  /* 0x0000000e0c0e7228 */ /* 0x000fd00000000000 */
[----:B------:R-:W-:-:S08]  /*05b0*/  DFMA R14, R14, R10, R10 ;  /* 0x0000000a0e0e722b */ /* 0x000fd0000000000a */
[----:B------:R-:W-:-:S10]  /*05c0*/  DADD R10, -R14, UR4 ;  /* 0x000000040e0a7e29 */ /* 0x000fd40008000100 */
[----:B------:R-:W-:Y:S02]  /*05d0*/  FSEL R8, R11, R15, P0 ;  /* 0x0000000f0b087208 */ /* 0x000fe40000000000 */
[----:B------:R-:W-:Y:S02]  /*05e0*/  FSEL R10, R10, R14, P0 ;  /* 0x0000000e0a0a7208 */ /* 0x000fe40000000000 */
[----:B------:R-:W-:Y:S01]  /*05f0*/  LOP3.LUT R11, R8, 0x80000000, R9, 0xb8, !PT ;  /* 0x80000000080b7812 */ /* 0x000fe200078eb809 */
[----:B---3--:R-:W-:-:S04]  /*0600*/  IMAD.WIDE R8, R7, 0x8, R4 ;  /* 0x0000000807087825 */ /* 0x008fc800078e0204 */
[----:B------:R-:W-:Y:S01]  /*0610*/  IMAD.IADD R7, R0, 0x1, R7 ;  /* 0x0000000100077824 */ /* 0x000fe200078e0207 */
[----:B------:R1:W-:Y:S04]  /*0620*/  STG.E.64 desc[UR6][R8.64], R10 ;  /* 0x0000000a08007986 */ /* 0x0003e8000c101b06 */
[----:B------:R-:W-:-:S13]  /*0630*/  ISETP.GE.AND P0, PT, R7, UR8, PT ;  /* 0x0000000807007c0c */ /* 0x000fda000bf06270 */
[----:B-1----:R-:W-:Y:S05]  /*0640*/  @!P0 BRA `(.L_x_136) ;  /* 0xfffffff800a48947 */ /* 0x002fea000383ffff */
[----:B------:R-:W-:Y:S05]  /*0650*/  EXIT ;  /* 0x000000000000794d */ /* 0x000fea0003800000 */
.L_x_137:
        /* <DEDUP_REMOVED lines=10> */
.L_x_251:


//--------------------- .text.a4c_asinf64         --------------------------
	.section	.text.a4c_asinf64,"ax",@progbits
	.align	128
        .global         a4c_asinf64
        .type           a4c_asinf64,@function
        .size           a4c_asinf64,(.L_x_252 - a4c_asinf64)
        .other          a4c_asinf64,@"STO_CUDA_ENTRY STV_DEFAULT"
a4c_asinf64:
.text.a4c_asinf64:
        /* <DEDUP_REMOVED lines=14> */
.L_x_141:
[----:B01----:R-:W-:-:S06]  /*00e0*/  IMAD.WIDE R6, R9, 0x8, R2 ;  /* 0x0000000809067825 */ /* 0x003fcc00078e0202 */
[----:B--2---:R-:W2:Y:S01]  /*00f0*/  LDG.E.64 R6, desc[UR6][R6.64] ;  /* 0x0000000606067981 */ /* 0x004ea2000c1e1b00 */
[--C-:B------:R-:W-:Y:S01]  /*0100*/  IMAD.MOV.U32 R11, RZ, RZ, R9.reuse ;  /* 0x000000ffff0b7224 */ /* 0x100fe200078e0009 */
[----:B------:R-:W-:Y:S01]  /*0110*/  BSSY.RECONVERGENT B0, `(.L_x_138) ;  /* 0x0000075000007945 */ /* 0x000fe20003800200 */
[----:B------:R-:W-:-:S05]  /*0120*/  IMAD.IADD R9, R0, 0x1, R9 ;  /* 0x0000000100097824 */ /* 0x000fca00078e0209 */
[----:B----4-:R-:W-:Y:S02]  /*0130*/  ISETP.GE.AND P0, PT, R9, UR10, PT ;  /* 0x0000000a09007c0c */ /* 0x010fe4000bf06270 */
[----:B--2---:R-:W-:-:S13]  /*0140*/  FSETP.GEU.AND P1, PT, |R7|, 1.7687499523162841797, PT ;  /* 0x3fe266660700780b */ /* 0x004fda0003f2e200 */
[----:B------:R-:W-:Y:S05]  /*0150*/  @P1 BRA `(.L_x_139) ;  /* 0x0000000000a81947 */ /* 0x000fea0003800000 */
[----:B------:R-:W-:Y:S01]  /*0160*/  DMUL R12, R6, R6 ;  /* 0x00000006060c7228 */ /* 0x000fe20000000000 */
[----:B------:R-:W-:Y:S01]  /*0170*/  MOV R14, 0x180754af ;  /* 0x180754af000e7802 */ /* 0x000fe20000000f00 */
[----:B------:R-:W-:Y:S01]  /*0180*/  IMAD.MOV.U32 R15, RZ, RZ, 0x3fb3823b ;  /* 0x3fb3823bff0f7424 */ /* 0x000fe200078e00ff */
[----:B------:R-:W-:Y:S01]  /*0190*/  UMOV UR4, 0xdc1895e9 ;  /* 0xdc1895e900047882 */ /* 0x000fe20000000000 */
[----:B------:R-:W-:-:S04]  /*01a0*/  UMOV UR5, 0x3fb0066b ;  /* 0x3fb0066b00057882 */ /* 0x000fc80000000000 */
[----:B------:R-:W-:Y:S01]  /*01b0*/  DFMA R14, R12, UR4, -R14 ;  /* 0x000000040c0e7c2b */ /* 0x000fe2000800080e */
        /* <DEDUP_REMOVED lines=36> */
.L_x_139:
[----:B------:R-:W-:Y:S01]  /*0400*/  IMAD.MOV.U32 R12, RZ, RZ, 0x0 ;  /* 0x00000000ff0c7424 */ /* 0x000fe200078e00ff */
[----:B------:R-:W-:Y:S01]  /*0410*/  MOV R13, 0x3fe00000 ;  /* 0x3fe00000000d7802 */ /* 0x000fe20000000f00 */
[----:B------:R-:W-:Y:S01]  /*0420*/  IMAD.MOV.U32 R14, RZ, RZ, 0x180754af ;  /* 0x180754afff0e7424 */ /* 0x000fe200078e00ff */
[----:B------:R-:W-:Y:S01]  /*0430*/  MOV R15, 0x3fb3823b ;  /* 0x3fb3823b000f7802 */ /* 0x000fe20000000f00 */
[----:B------:R-:W-:Y:S01]  /*0440*/  UMOV UR4, 0xdc1895e9 ;  /* 0xdc1895e900047882 */ /* 0x000fe20000000000 */
[----:B------:R-:W-:Y:S01]  /*0450*/  UMOV UR5, 0x3fb0066b ;  /* 0x3fb0066b00057882 */ /* 0x000fe20000000000 */
[----:B------:R-:W-:Y:S01]  /*0460*/  UMOV UR8, 0x54442d18 ;  /* 0x54442d1800087882 */ /* 0x000fe20000000000 */
[----:B------:R-:W-:Y:S01]  /*0470*/  DFMA R12, |R6|, -R12, 0.5 ;  /* 0x3fe00000060c742b */ /* 0x000fe20000000a0c */
[----:B------:R-:W-:-:S07]  /*0480*/  UMOV UR9, 0x3fe921fb ;  /* 0x3fe921fb00097882 */ /* 0x000fce0000000000 */
[C---:B------:R-:W-:Y:S01]  /*0490*/  DFMA R14, R12.reuse, UR4, -R14 ;  /* 0x000000040c0e7c2b */ /* 0x040fe2000800080e */
[----:B------:R-:W-:Y:S01]  /*04a0*/  UMOV UR4, 0xcc2f79ae ;  /* 0xcc2f79ae00047882 */ /* 0x000fe20000000000 */
[----:B------:R-:W-:Y:S01]  /*04b0*/  UMOV UR5, 0x3fb11e52 ;  /* 0x3fb11e5200057882 */ /* 0x000fe20000000000 */
[----:B------:R-:W-:Y:S01]  /*04c0*/  ISETP.GE.AND P2, PT, R13, RZ, PT ;  /* 0x000000ff0d00720c */ /* 0x000fe20003f46270 */
[----:B------:R-:W-:-:S04]  /*04d0*/  DSETP.NE.AND P1, PT, R12, RZ, PT ;  /* 0x000000ff0c00722a */ /* 0x000fc80003f25000 */
[----:B------:R-:W-:Y:S01]  /*04e0*/  DFMA R14, R12, R14, UR4 ;  /* 0x000000040c0e7e2b */ /* 0x000fe2000800000e */
[----:B------:R-:W-:Y:S01]  /*04f0*/  UMOV UR4, 0x3526861b ;  /* 0x3526861b00047882 */ /* 0x000fe20000000000 */
[----:B------:R-:W-:-:S06]  /*0500*/  UMOV UR5, 0x3f924eaf ;  /* 0x3f924eaf00057882 */ /* 0x000fcc0000000000 */
[----:B------:R-:W-:Y:S01]  /*0510*/  DFMA R16, R12, R14, -UR4 ;  /* 0x800000040c107e2b */ /* 0x000fe2000800000e */
[----:B------:R-:W-:Y:S01]  /*0520*/  UMOV UR4, 0xa31e6cb7 ;  /* 0xa31e6cb700047882 */ /* 0x000fe20000000000 */
[----:B------:R-:W0:Y:S01]  /*0530*/  MUFU.RSQ64H R15, R13 ;  /* 0x0000000d000f7308 */ /* 0x000e220000001c00 */
[----:B------:R-:W-:Y:S01]  /*0540*/  UMOV UR5, 0x3f91df02 ;  /* 0x3f91df0200057882 */ /* 0x000fe20000000000 */
[----:B------:R-:W-:-:S04]  /*0550*/  IMAD.MOV.U32 R14, RZ, RZ, RZ ;  /* 0x000000ffff0e7224 */ /* 0x000fc800078e00ff */
[----:B------:R-:W-:Y:S01]  /*0560*/  DFMA R16, R12, R16, UR4 ;  /* 0x000000040c107e2b */ /* 0x000fe20008000010 */
[----:B------:R-:W-:Y:S01]  /*0570*/  UMOV UR4, 0xb0eec6cc ;  /* 0xb0eec6cc00047882 */ /* 0x000fe20000000000 */
[----:B------:R-:W-:-:S06]  /*0580*/  UMOV UR5, 0x3f847d18 ;  /* 0x3f847d1800057882 */ /* 0x000fcc0000000000 */
[C---:B------:R-:W-:Y:S01]  /*0590*/  DFMA R16, R12.reuse, R16, UR4 ;  /* 0x000000040c107e2b */ /* 0x040fe20008000010 */
[----:B------:R-:W-:Y:S01]  /*05a0*/  UMOV UR4, 0x61ba53b0 ;  /* 0x61ba53b000047882 */ /* 0x000fe20000000000 */
[----:B------:R-:W-:Y:S01]  /*05b0*/  UMOV UR5, 0x3f8d0af9 ;  /* 0x3f8d0af900057882 */ /* 0x000fe20000000000 */
[----:B0-----:R-:W-:-:S05]  /*05c0*/  DMUL R18, R12, R14 ;  /* 0x0000000e0c127228 */ /* 0x001fca0000000000 */
[----:B------:R-:W-:Y:S01]  /*05d0*/  DFMA R22, R12, R16, UR4 ;  /* 0x000000040c167e2b */ /* 0x000fe20008000010 */
[----:B------:R-:W-:Y:S01]  /*05e0*/  UMOV UR4, 0x34cf1c48 ;  /* 0x34cf1c4800047882 */ /* 0x000fe20000000000 */
[----:B------:R-:W-:Y:S01]  /*05f0*/  IADD3 R17, PT, PT, R15, -0x100000, RZ ;  /* 0xfff000000f117810 */ /* 0x000fe20007ffe0ff */
[----:B------:R-:W-:Y:S01]  /*0600*/  DFMA R20, R18, -R18, R12 ;  /* 0x800000121214722b */ /* 0x000fe2000000000c */
[----:B------:R-:W-:Y:S01]  /*0610*/  UMOV UR5, 0x3f91bf77 ;  /* 0x3f91bf7700057882 */ /* 0x000fe20000000000 */
[----:B------:R-:W-:-:S03]  /*0620*/  IMAD.MOV.U32 R16, RZ, RZ, RZ ;  /* 0x000000ffff107224 */ /* 0x000fc600078e00ff */
[----:B------:R-:W-:Y:S01]  /*0630*/  DFMA R22, R12, R22, UR4 ;  /* 0x000000040c167e2b */ /* 0x000fe20008000016 */
[----:B------:R-:W-:Y:S01]  /*0640*/  UMOV UR4, 0x83144ef7 ;  /* 0x83144ef700047882 */ /* 0x000fe20000000000 */
[----:B------:R-:W-:Y:S01]  /*0650*/  UMOV UR5, 0x3f96e914 ;  /* 0x3f96e91400057882 */ /* 0x000fe20000000000 */
[----:B------:R-:W-:-:S05]  /*0660*/  DFMA R18, R16, R20, R18 ;  /* 0x000000141012722b */ /* 0x000fca0000000012 */
[----:B------:R-:W-:Y:S01]  /*0670*/  DFMA R22, R12, R22, UR4 ;  /* 0x000000040c167e2b */ /* 0x000fe20008000016 */
[----:B------:R-:W-:Y:S01]  /*0680*/  UMOV UR4, 0xa4f9f81 ;  /* 0x0a4f9f8100047882 */ /* 0x000fe20000000000 */
[----:B------:R-:W-:Y:S01]  /*0690*/  UMOV UR5, 0x3f9f1c6e ;  /* 0x3f9f1c6e00057882 */ /* 0x000fe20000000000 */
[-C--:B------:R-:W-:Y:S02]  /*06a0*/  DFMA R20, R14, -R18.reuse, 1 ;  /* 0x3ff000000e14742b */ /* 0x080fe40000000812 */
[----:B------:R-:W-:-:S03]  /*06b0*/  DFMA R14, R18, -R18, R12 ;  /* 0x80000012120e722b */ /* 0x000fc6000000000c */
[----:B------:R-:W-:Y:S01]  /*06c0*/  DFMA R22, R12, R22, UR4 ;  /* 0x000000040c167e2b */ /* 0x000fe20008000016 */
[----:B------:R-:W-:Y:S01]  /*06d0*/  UMOV UR4, 0xc27fa92b ;  /* 0xc27fa92b00047882 */ /* 0x000fe20000000000 */
[----:B------:R-:W-:Y:S01]  /*06e0*/  UMOV UR5, 0x3fa6db6d ;  /* 0x3fa6db6d00057882 */ /* 0x000fe20000000000 */
[----:B------:R-:W-:-:S05]  /*06f0*/  DFMA R20, R16, R20, R16 ;  /* 0x000000141014722b */ /* 0x000fca0000000010 */
[----:B------:R-:W-:Y:S01]  /*0700*/  DFMA R22, R12, R22, UR4 ;  /* 0x000000040c167e2b */ /* 0x000fe20008000016 */
[----:B------:R-:W-:Y:S01]  /*0710*/  UMOV UR4, 0x3320f91b ;  /* 0x3320f91b00047882 */ /* 0x000fe20000000000 */
[----:B------:R-:W-:Y:S01]  /*0720*/  UMOV UR5, 0x3fb33333 ;  /* 0x3fb3333300057882 */ /* 0x000fe20000000000 */
[----:B------:R-:W-:-:S05]  /*0730*/  DFMA R14, R20, R14, R18 ;  /* 0x0000000e140e722b */ /* 0x000fca0000000012 */
[----:B------:R-:W-:Y:S01]  /*0740*/  DFMA R22, R12, R22, UR4 ;  /* 0x000000040c167e2b */ /* 0x000fe20008000016 */
[----:B------:R-:W-:Y:S01]  /*0750*/  UMOV UR4, 0x55555f4d ;  /* 0x55555f4d00047882 */ /* 0x000fe20000000000 */
[----:B------:R-:W-:-:S03]  /*0760*/  UMOV UR5, 0x3fc55555 ;  /* 0x3fc5555500057882 */ /* 0x000fc60000000000 */
[----:B------:R-:W-:Y:S02]  /*0770*/  FSEL R17, R14, RZ, P2 ;  /* 0x000000ff0e117208 */ /* 0x000fe40001000000 */
[----:B------:R-:W-:Y:S01]  /*0780*/  FSEL R15, R15, -QNAN , P2 ;  /* 0xfff800000f0f7808 */ /* 0x000fe20001000000 */
[----:B------:R-:W-:Y:S01]  /*0790*/  DFMA R22, R12, R22, UR4 ;  /* 0x000000040c167e2b */ /* 0x000fe20008000016 */
[----:B------:R-:W-:Y:S01]  /*07a0*/  FSEL R14, R17, R12, P1 ;  /* 0x0000000c110e7208 */ /* 0x000fe20000800000 */
[----:B------:R-:W-:Y:S01]  /*07b0*/  UMOV UR4, 0x33145c07 ;  /* 0x33145c0700047882 */ /* 0x000fe20000000000 */
[----:B------:R-:W-:Y:S01]  /*07c0*/  FSEL R15, R15, R13, P1 ;  /* 0x0000000d0f0f7208 */ /* 0x000fe20000800000 */
[----:B------:R-:W-:-:S04]  /*07d0*/  UMOV UR5, 0x3c91a626 ;  /* 0x3c91a62600057882 */ /* 0x000fc80000000000 */
[----:B------:R-:W-:Y:S02]  /*07e0*/  DMUL R22, R12, R22 ;  /* 0x000000160c167228 */ /* 0x000fe40000000000 */
[----:B------:R-:W-:-:S08]  /*07f0*/  DMUL R14, R14, -2 ;  /* 0xc00000000e0e7828 */ /* 0x000fd00000000000 */
[----:B------:R-:W-:Y:S02]  /*0800*/  DADD R12, R14, UR8 ;  /* 0x000000080e0c7e29 */ /* 0x000fe40008000000 */
[----:B------:R-:W-:-:S08]  /*0810*/  DFMA R22, R22, R14, UR4 ;  /* 0x0000000416167e2b */ /* 0x000fd0000800000e */
[----:B------:R-:W-:-:S08]  /*0820*/  DADD R12, R22, R12 ;  /* 0x00000000160c7229 */ /* 0x000fd0000000000c */
[----:B------:R-:W-:-:S10]  /*0830*/  DADD R12, R12, UR8 ;  /* 0x000000080c0c7e29 */ /* 0x000fd40008000000 */
[----:B------:R-:W-:Y:S02]  /*0840*/  LOP3.LUT R7, R13, 0x80000000, R7, 0xb8, !PT ;  /* 0x800000000d077812 */ /* 0x000fe400078eb807 */
[----:B------:R-:W-:-:S07]  /*0850*/  MOV R6, R12 ;  /* 0x0000000c00067202 */ /* 0x000fce0000000f00 */
.L_x_140:
[----:B------:R-:W-:Y:S05]  /*0860*/  BSYNC.RECONVERGENT B0 ;  /* 0x0000000000007941 */ /* 0x000fea0003800200 */
.L_x_138:
[----:B---3--:R-:W-:-:S05]  /*0870*/  IMAD.WIDE R10, R11, 0x8, R4 ;  /* 0x000000080b0a7825 */ /* 0x008fca00078e0204 */
[----:B------:R1:W-:Y:S01]  /*0880*/  STG.E.64 desc[UR6][R10.64], R6 ;  /* 0x000000060a007986 */ /* 0x0003e2000c101b06 */
[----:B------:R-:W-:Y:S05]  /*0890*/  @!P0 BRA `(.L_x_141) ;  /* 0xfffffff800108947 */ /* 0x000fea000383ffff */
[----:B------:R-:W-:Y:S05]  /*08a0*/  EXIT ;  /* 0x000000000000794d */ /* 0x000fea0003800000 */
.L_x_142:
        /* <DEDUP_REMOVED lines=13> */
.L_x_252:


//--------------------- .text.a4c_acosf64         --------------------------
	.section	.text.a4c_acosf64,"ax",@progbits
	.align	128
        .global         a4c_acosf64
        .type           a4c_acosf64,@function
        .size           a4c_acosf64,(.L_x_253 - a4c_acosf64)
        .other          a4c_acosf64,@"STO_CUDA_ENTRY STV_DEFAULT"
a4c_acosf64:
.text.a4c_acosf64:
        /* <DEDUP_REMOVED lines=14> */
.L_x_146:
[----:B01----:R-:W-:-:S06]  /*00e0*/  IMAD.WIDE R6, R9, 0x8, R2 ;  /* 0x0000000809067825 */ /* 0x003fcc00078e0202 */
[----:B--2---:R-:W2:Y:S01]  /*00f0*/  LDG.E.64 R6, desc[UR6][R6.64] ;  /* 0x0000000606067981 */ /* 0x004ea2000c1e1b00 */
[--C-:B------:R-:W-:Y:S01]  /*0100*/  IMAD.MOV.U32 R11, RZ, RZ, R9.reuse ;  /* 0x000000ffff0b7224 */ /* 0x100fe200078e0009 */
[----:B------:R-:W-:Y:S01]  /*0110*/  BSSY.RECONVERGENT B0, `(.L_x_143) ;  /* 0x0000083000007945 */ /* 0x000fe20003800200 */
[----:B------:R-:W-:-:S05]  /*0120*/  IMAD.IADD R9, R0, 0x1, R9 ;  /* 0x0000000100097824 */ /* 0x000fca00078e0209 */
[----:B----4-:R-:W-:Y:S01]  /*0130*/  ISETP.GE.AND P0, PT, R9, UR8, PT ;  /* 0x0000000809007c0c */ /* 0x010fe2000bf06270 */
[----:B--2---:R-:W-:-:S10]  /*0140*/  DADD R12, -RZ, |R6| ;  /* 0x00000000ff0c7229 */ /* 0x004fd40000000506 */
[----:B------:R-:W-:-:S13]  /*0150*/  ISETP.GT.AND P1, PT, R13, 0x3fe26665, PT ;  /* 0x3fe266650d00780c */ /* 0x000fda0003f24270 */
[----:B------:R-:W-:Y:S05]  /*0160*/  @P1 BRA `(.L_x_144) ;  /* 0x0000000000d41947 */ /* 0x000fea0003800000 */
[----:B------:R-:W-:Y:S01]  /*0170*/  DMUL R12, R6, R6 ;  /* 0x00000006060c7228 */ /* 0x000fe20000000000 */
[----:B------:R-:W-:Y:S01]  /*0180*/  IMAD.MOV.U32 R14, RZ, RZ, 0x180754af ;  /* 0x180754afff0e7424 */ /* 0x000fe200078e00ff */
[----:B------:R-:W-:Y:S01]  /*0190*/  MOV R15, 0x3fb3823b ;  /* 0x3fb3823b000f7802 */ /* 0x000fe20000000f00 */
[----:B------:R-:W-:Y:S01]  /*01a0*/  UMOV UR4, 0xdc1895e9 ;  /* 0xdc1895e900047882 */ /* 0x000fe20000000000 */
[----:B------:R-:W-:Y:S01]  /*01b0*/  UMOV UR5, 0x3fb0066b ;  /* 0x3fb0066b00057882 */ /* 0x000fe20000000000 */
[----:B------:R-:W-:-:S03]  /*01c0*/  ISETP.GT.AND P1, PT, R7, -0x1, PT ;  /* 0xffffffff0700780c */ /* 0x000fc60003f24270 */
        /* <DEDUP_REMOVED lines=36> */
[----:B------:R-:W-:Y:S01]  /*0410*/  DMUL R14, R12, R14 ;  /* 0x0000000e0c0e7228 */ /* 0x000fe20000000000 */
[----:B------:R-:W-:Y:S01]  /*0420*/  @P1 MOV R12, 0x33145c07 ;  /* 0x33145c07000c1802 */ /* 0x000fe20000000f00 */
[----:B------:R-:W-:-:S06]  /*0430*/  @P1 IMAD.MOV.U32 R13, RZ, RZ, 0x3c91a626 ;  /* 0x3c91a626ff0d1424 */ /* 0x000fcc00078e00ff */
[----:B------:R-:W-:Y:S01]  /*0440*/  DFMA R14, |R6|, R14, |R6| ;  /* 0x0000000e060e722b */ /* 0x000fe20000000606 */
[----:B------:R-:W-:Y:S02]  /*0450*/  @!P1 IMAD.MOV.U32 R6, RZ, RZ, 0x33145c07 ;  /* 0x33145c07ff069424 */ /* 0x000fe400078e00ff */
[----:B------:R-:W-:-:S05]  /*0460*/  @!P1 IMAD.MOV.U32 R7, RZ, RZ, 0x3c91a626 ;  /* 0x3c91a626ff079424 */ /* 0x000fca00078e00ff */
[C---:B------:R-:W-:Y:S02]  /*0470*/  @P1 DADD R12, R14.reuse, -R12 ;  /* 0x000000000e0c1229 */ /* 0x040fe4000000080c */
[----:B------:R-:W-:-:S08]  /*0480*/  @!P1 DADD R6, R14, R6 ;  /* 0x000000000e069229 */ /* 0x000fd00000000006 */
[----:B------:R-:W-:Y:S02]  /*0490*/  @!P1 DADD R6, R6, UR4 ;  /* 0x0000000406069e29 */ /* 0x000fe40008000000 */
[----:B------:R-:W-:Y:S01]  /*04a0*/  @P1 DADD R6, -R12, UR4 ;  /* 0x000000040c061e29 */ /* 0x000fe20008000100 */
[----:B------:R-:W-:Y:S10]  /*04b0*/  BRA `(.L_x_145) ;  /* 0x0000000400207947 */ /* 0x000ff40003800000 */
.L_x_144:
[----:B------:R-:W-:Y:S01]  /*04c0*/  DADD R12, -|R6|, 1 ;  /* 0x3ff00000060c7429 */ /* 0x000fe20000000300 */
[----:B------:R-:W-:Y:S01]  /*04d0*/  IMAD.MOV.U32 R14, RZ, RZ, 0x66faac4b ;  /* 0x66faac4bff0e7424 */ /* 0x000fe200078e00ff */
[----:B------:R-:W-:Y:S01]  /*04e0*/  MOV R15, 0x3ebac2fe ;  /* 0x3ebac2fe000f7802 */ /* 0x000fe20000000f00 */
[----:B------:R-:W-:Y:S01]  /*04f0*/  UMOV UR4, 0x71155f70 ;  /* 0x71155f7000047882 */ /* 0x000fe20000000000 */
[----:B------:R-:W-:-:S04]  /*0500*/  UMOV UR5, 0x3ec715b3 ;  /* 0x3ec715b300057882 */ /* 0x000fc80000000000 */
[----:B------:R-:W-:Y:S01]  /*0510*/  DFMA R14, R12, UR4, -R14 ;  /* 0x000000040c0e7c2b */ /* 0x000fe2000800080e */
[----:B------:R-:W-:Y:S01]  /*0520*/  UMOV UR4, 0x8efcd9b8 ;  /* 0x8efcd9b800047882 */ /* 0x000fe20000000000 */
[----:B------:R-:W-:Y:S01]  /*0530*/  UMOV UR5, 0x3ed9a9b8 ;  /* 0x3ed9a9b800057882 */ /* 0x000fe20000000000 */
[----:B------:R-:W-:-:S05]  /*0540*/  ISETP.GE.AND P1, PT, R13, 0x1, PT ;  /* 0x000000010d00780c */ /* 0x000fca0003f26270 */
[----:B------:R-:W-:Y:S01]  /*0550*/  DFMA R14, R12, R14, UR4 ;  /* 0x000000040c0e7e2b */ /* 0x000fe2000800000e */
[----:B------:R-:W-:Y:S01]  /*0560*/  UMOV UR4, 0xa8a0c4c3 ;  /* 0xa8a0c4c300047882 */ /* 0x000fe20000000000 */
[----:B------:R-:W-:-:S06]  /*0570*/  UMOV UR5, 0x3edd0f40 ;  /* 0x3edd0f4000057882 */ /* 0x000fcc0000000000 */
[----:B------:R-:W-:Y:S01]  /*0580*/  DFMA R16, R12, R14, UR4 ;  /* 0x000000040c107e2b */ /* 0x000fe2000800000e */
[----:B------:R-:W-:Y:S01]  /*0590*/  UMOV UR4, 0xfa9e0e1f ;  /* 0xfa9e0e1f00047882 */ /* 0x000fe20000000000 */
[----:B------:R-:W-:Y:S01]  /*05a0*/  UMOV UR5, 0x3ef46d4c ;  /* 0x3ef46d4c00057882 */ /* 0x000fe20000000000 */
[----:B------:R-:W-:Y:S02]  /*05b0*/  VIADD R15, R13, 0xfff00000 ;  /* 0xfff000000d0f7836 */ /* 0x000fe40000000000 */
[----:B------:R-:W-:-:S03]  /*05c0*/  IMAD.MOV.U32 R14, RZ, RZ, R12 ;  /* 0x000000ffff0e7224 */ /* 0x000fc600078e000c */
[----:B------:R-:W-:Y:S01]  /*05d0*/  DFMA R18, R12, R16, UR4 ;  /* 0x000000040c127e2b */ /* 0x000fe20008000010 */
[----:B------:R-:W-:Y:S01]  /*05e0*/  UMOV UR4, 0x8d1e2422 ;  /* 0x8d1e242200047882 */ /* 0x000fe20000000000 */
[----:B------:R-:W-:Y:S01]  /*05f0*/  UMOV UR5, 0x3f079c16 ;  /* 0x3f079c1600057882 */ /* 0x000fe20000000000 */
[----:B------:R-:W0:Y:S01]  /*0600*/  MUFU.RSQ64H R17, R15 ;  /* 0x0000000f00117308 */ /* 0x000e220000001c00 */
[----:B------:R-:W-:-:S04]  /*0610*/  MOV R16, RZ ;  /* 0x000000ff00107202 */ /* 0x000fc80000000f00 */
[----:B------:R-:W-:Y:S01]  /*0620*/  DFMA R18, R12, R18, UR4 ;  /* 0x000000040c127e2b */ /* 0x000fe20008000012 */
[----:B------:R-:W-:Y:S01]  /*0630*/  UMOV UR4, 0xc3bca540 ;  /* 0xc3bca54000047882 */ /* 0x000fe20000000000 */
[----:B------:R-:W-:-:S06]  /*0640*/  UMOV UR5, 0x3f1c9a88 ;  /* 0x3f1c9a8800057882 */ /* 0x000fcc0000000000 */
[----:B------:R-:W-:Y:S01]  /*0650*/  DFMA R18, R12, R18, UR4 ;  /* 0x000000040c127e2b */ /* 0x000fe20008000012 */
[----:B------:R-:W-:Y:S01]  /*0660*/  UMOV UR4, 0x4bd476df ;  /* 0x4bd476df00047882 */ /* 0x000fe20000000000 */
[----:B------:R-:W-:Y:S01]  /*0670*/  UMOV UR5, 0x3f31c4e6 ;  /* 0x3f31c4e600057882 */ /* 0x000fe20000000000 */
[----:B0-----:R-:W-:-:S05]  /*0680*/  DMUL R20, R14, R16 ;  /* 0x000000100e147228 */ /* 0x001fca0000000000 */
[----:B------:R-:W-:Y:S01]  /*0690*/  DFMA R24, R12, R18, UR4 ;  /* 0x000000040c187e2b */ /* 0x000fe20008000012 */
[----:B------:R-:W-:Y:S01]  /*06a0*/  UMOV UR4, 0x60009c8f ;  /* 0x60009c8f00047882 */ /* 0x000fe20000000000 */
[----:B------:R-:W-:Y:S01]  /*06b0*/  UMOV UR5, 0x3f46e8ba ;  /* 0x3f46e8ba00057882 */ /* 0x000fe20000000000 */
[----:B------:R-:W-:Y:S01]  /*06c0*/  VIADD R19, R17, 0xfff00000 ;  /* 0xfff0000011137836 */ /* 0x000fe20000000000 */
[----:B------:R-:W-:Y:S01]  /*06d0*/  DFMA R22, R20, -R20, R14 ;  /* 0x800000141416722b */ /* 0x000fe2000000000e */
[----:B------:R-:W-:-:S03]  /*06e0*/  IMAD.MOV.U32 R18, RZ, RZ, RZ ;  /* 0x000000ffff127224 */ /* 0x000fc600078e00ff */
[----:B------:R-:W-:Y:S01]  /*06f0*/  DFMA R24, R12, R24, UR4 ;  /* 0x000000040c187e2b */ /* 0x000fe20008000018 */
[----:B------:R-:W-:Y:S01]  /*0700*/  UMOV UR4, 0xc62b05a2 ;  /* 0xc62b05a200047882 */ /* 0x000fe20000000000 */
[----:B------:R-:W-:Y:S02]  /*0710*/  UMOV UR5, 0x3f5f1c71 ;  /* 0x3f5f1c7100057882 */ /* 0x000fe40000000000 */
[----:B------:R-:W-:-:S04]  /*0720*/  DFMA R20, R18, R22, R20 ;  /* 0x000000161214722b */ /* 0x000fc80000000014 */
[----:B------:R-:W-:Y:S01]  /*0730*/  DFMA R24, R12, R24, UR4 ;  /* 0x000000040c187e2b */ /* 0x000fe20008000018 */
[----:B------:R-:W-:Y:S01]  /*0740*/  UMOV UR4, 0xb6dc9f2c ;  /* 0xb6dc9f2c00047882 */ /* 0x000fe20000000000 */
[----:B------:R-:W-:Y:S02]  /*0750*/  UMOV UR5, 0x3f76db6d ;  /* 0x3f76db6d00057882 */ /* 0x000fe40000000000 */
[-C--:B------:R-:W-:Y:S02]  /*0760*/  DFMA R16, R16, -R20.reuse, 1 ;  /* 0x3ff000001010742b */ /* 0x080fe40000000814 */
[----:B------:R-:W-:Y:S02]  /*0770*/  DFMA R14, R20, -R20, R14 ;  /* 0x80000014140e722b */ /* 0x000fe4000000000e */
[----:B------:R-:W-:Y:S01]  /*0780*/  DFMA R24, R12, R24, UR4 ;  /* 0x000000040c187e2b */ /* 0x000fe20008000018 */
[----:B------:R-:W-:Y:S01]  /*0790*/  UMOV UR4, 0x3333329c ;  /* 0x3333329c00047882 */ /* 0x000fe20000000000 */
[----:B------:R-:W-:-:S02]  /*07a0*/  UMOV UR5, 0x3f933333 ;  /* 0x3f93333300057882 */ /* 0x000fc40000000000 */
[----:B------:R-:W-:-:S04]  /*07b0*/  DFMA R16, R18, R16, R18 ;  /* 0x000000101210722b */ /* 0x000fc80000000012 */
[----:B------:R-:W-:Y:S01]  /*07c0*/  DFMA R24, R12, R24, UR4 ;  /* 0x000000040c187e2b */ /* 0x000fe20008000018 */
[----:B------:R-:W-:Y:S01]  /*07d0*/  UMOV UR4, 0x55555555 ;  /* 0x5555555500047882 */ /* 0x000fe20000000000 */
[----:B------:R-:W-:Y:S02]  /*07e0*/  UMOV UR5, 0x3fb55555 ;  /* 0x3fb5555500057882 */ /* 0x000fe40000000000 */
[----:B------:R-:W-:Y:S02]  /*07f0*/  DFMA R14, R16, R14, R20 ;  /* 0x0000000e100e722b */ /* 0x000fe40000000014 */
[----:B------:R-:W-:Y:S02]  /*0800*/  DMUL R16, RZ, |R6| ;  /* 0x40000006ff107228 */ /* 0x000fe40000000000 */
[----:B------:R-:W-:Y:S01]  /*0810*/  DFMA R24, R12, R24, UR4 ;  /* 0x000000040c187e2b */ /* 0x000fe20008000018 */
[----:B------:R-:W-:Y:S01]  /*0820*/  UMOV UR4, 0x33145c07 ;  /* 0x33145c0700047882 */ /* 0x000fe20000000000 */
[----:B------:R-:W-:-:S04]  /*0830*/  UMOV UR5, 0x3ca1a626 ;  /* 0x3ca1a62600057882 */ /* 0x000fc80000000000 */
[----:B------:R-:W-:Y:S02]  /*0840*/  IADD3 R15, PT, PT, R15, 0x100000, RZ ;  /* 0x001000000f0f7810 */ /* 0x000fe40007ffe0ff */
[----:B------:R-:W-:-:S08]  /*0850*/  DMUL R24, R12, R24 ;  /* 0x000000180c187228 */ /* 0x000fd00000000000 */
[----:B------:R-:W-:-:S10]  /*0860*/  DFMA R24, R14, R24, R14 ;  /* 0x000000180e18722b */ /* 0x000fd4000000000e */
[----:B------:R-:W-:Y:S02]  /*0870*/  FSEL R16, R16, R24, !P1 ;  /* 0x0000001810107208 */ /* 0x000fe40004800000 */
[----:B------:R-:W-:Y:S02]  /*0880*/  FSEL R17, R17, R25, !P1 ;  /* 0x0000001911117208 */ /* 0x000fe40004800000 */
[----:B------:R-:W-:-:S04]  /*0890*/  ISETP.GE.AND P1, PT, R13, RZ, PT ;  /* 0x000000ff0d00720c */ /* 0x000fc80003f26270 */
[----:B------:R-:W-:-:S10]  /*08a0*/  DMUL R14, R16, +INF ;  /* 0x7ff00000100e7828 */ /* 0x000fd40000000000 */
[----:B------:R-:W-:Y:S02]  /*08b0*/  FSEL R14, R14, R16, !P1 ;  /* 0x000000100e0e7208 */ /* 0x000fe40004800000 */
[----:B------:R-:W-:Y:S02]  /*08c0*/  FSEL R15, R15, R17, !P1 ;  /* 0x000000110f0f7208 */ /* 0x000fe40004800000 */
[----:B------:R-:W-:-:S04]  /*08d0*/  ISETP.GE.AND P1, PT, R7, RZ, PT ;  /* 0x000000ff0700720c */ /* 0x000fc80003f26270 */
[----:B------:R-:W-:Y:S01]  /*08e0*/  DADD R12, R14, -UR4 ;  /* 0x800000040e0c7e29 */ /* 0x000fe20008000000 */
[----:B------:R-:W-:Y:S01]  /*08f0*/  UMOV UR4, 0x54442d18 ;  /* 0x54442d1800047882 */ /* 0x000fe20000000000 */
[----:B------:R-:W-:-:S06]  /*0900*/  UMOV UR5, 0x400921fb ;  /* 0x400921fb00057882 */ /* 0x000fcc0000000000 */
[----:B------:R-:W-:-:S10]  /*0910*/  DADD R12, -R12, UR4 ;  /* 0x000000040c0c7e29 */ /* 0x000fd40008000100 */
[----:B------:R-:W-:Y:S02]  /*0920*/  FSEL R6, R12, R14, !P1 ;  /* 0x0000000e0c067208 */ /* 0x000fe40004800000 */
[----:B------:R-:W-:-:S07]  /*0930*/  FSEL R7, R13, R15, !P1 ;  /* 0x0000000f0d077208 */ /* 0x000fce0004800000 */
.L_x_145:
[----:B------:R-:W-:Y:S05]  /*0940*/  BSYNC.RECONVERGENT B0 ;  /* 0x0000000000007941 */ /* 0x000fea0003800200 */
.L_x_143:
[----:B---3--:R-:W-:-:S05]  /*0950*/  IMAD.WIDE R10, R11, 0x8, R4 ;  /* 0x000000080b0a7825 */ /* 0x008fca00078e0204 */
[----:B------:R1:W-:Y:S01]  /*0960*/  STG.E.64 desc[UR6][R10.64], R6 ;  /* 0x000000060a007986 */ /* 0x0003e2000c101b06 */
[----:B------:R-:W-:Y:S05]  /*0970*/  @!P0 BRA `(.L_x_146) ;  /* 0xfffffff400d88947 */ /* 0x000fea000383ffff */
[----:B------:R-:W-:Y:S05]  /*0980*/  EXIT ;  /* 0x000000000000794d */ /* 0x000fea0003800000 */
.L_x_147:
        /* <DEDUP_REMOVED lines=15> */
.L_x_253:


//--------------------- .text.a4c_tanf64          --------------------------
	.section	.text.a4c_tanf64,"ax",@progbits
	.align	128
        .global         a4c_tanf64
        .type           a4c_tanf64,@function
        .size           a4c_tanf64,(.L_x_230 - a4c_tanf64)
        .other          a4c_tanf64,@"STO_CUDA_ENTRY STV_DEFAULT"
a4c_tanf64:
.text.a4c_tanf64:
[----:B------:R-:W0:Y:S01]  /*0000*/  LDC R1, c[0x0][0x37c] ;  /* 0x0000df00ff017b82 */ /* 0x000e220000000800 */
[----:B------:R-:W1:Y:S07]  /*0010*/  S2R R23, SR_TID.X ;  /* 0x0000000000177919 */ /* 0x000e6e0000002100 */
[----:B------:R-:W1:Y:S01]  /*0020*/  S2UR UR4, SR_CTAID.X ;  /* 0x00000000000479c3 */ /* 0x000e620000002500 */
[----:B------:R-:W2:Y:S01]  /*0030*/  LDCU UR5, c[0x0][0x388] ;  /* 0x00007100ff0577ac */ /* 0x000ea20008000800 */
[----:B0-----:R-:W-:-:S06]  /*0040*/  VIADD R1, R1, 0xffffffd8 ;  /* 0xffffffd801017836 */ /* 0x001fcc0000000000 */
[----:B------:R-:W1:Y:S02]  /*0050*/  LDC R14, c[0x0][0x360] ;  /* 0x0000d800ff0e7b82 */ /* 0x000e640000000800 */
[----:B-1----:R-:W-:-:S05]  /*0060*/  IMAD R23, R14, UR4, R23 ;  /* 0x000000040e177c24 */ /* 0x002fca000f8e0217 */
[----:B--2---:R-:W-:-:S13]  /*0070*/  ISETP.GE.AND P0, PT, R23, UR5, PT ;  /* 0x0000000517007c0c */ /* 0x004fda000bf06270 */
[----:B------:R-:W-:Y:S05]  /*0080*/  @P0 EXIT ;  /* 0x000000000000094d */ /* 0x000fea0003800000 */
[----:B------:R-:W0:Y:S01]  /*0090*/  LDC.64 R4, c[0x0][0x390] ;  /* 0x0000e400ff047b82 */ /* 0x000e220000000a00 */
[----:B------:R-:W1:Y:S01]  /*00a0*/  LDCU UR4, c[0x0][0x370] ;  /* 0x00006e00ff0477ac */ /* 0x000e620008000800 */
[----:B------:R-:W2:Y:S06]  /*00b0*/  LDCU.64 UR6, c[0x0][0x358] ;  /* 0x00006b00ff0677ac */ /* 0x000eac0008000a00 */
[----:B------:R-:W3:Y:S01]  /*00c0*/  LDC.64 R2, c[0x0][0x380] ;  /* 0x0000e000ff027b82 */ /* 0x000ee20000000a00 */
[----:B------:R-:W4:Y:S01]  /*00d0*/  LDCU UR8, c[0x0][0x388] ;  /* 0x00007100ff0877ac */ /* 0x000f220008000800 */
[----:B-1----:R-:W-:-:S07]  /*00e0*/  IMAD R14, R14, UR4, RZ ;  /* 0x000000040e0e7c24 */ /* 0x002fce000f8e02ff */
.L_x_154:
[----:B01----:R-:W-:-:S06]  /*00f0*/  IMAD.WIDE R6, R23, 0x8, R4 ;  /* 0x0000000817067825 */ /* 0x003fcc00078e0204 */
[----:B--2---:R-:W2:Y:S01]  /*0100*/  LDG.E.64 R6, desc[UR6][R6.64] ;  /* 0x0000000606067981 */ /* 0x004ea2000c1e1b00 */
[--C-:B------:R-:W-:Y:S01]  /*0110*/  IMAD.MOV.U32 R21, RZ, RZ, R23.reuse ;  /* 0x000000ffff157224 */ /* 0x100fe200078e0017 */
[----:B------:R-:W-:Y:S01]  /*0120*/  BSSY.RECONVERGENT B1, `(.L_x_148) ;  /* 0x000001e000017945 */ /* 0x000fe20003800200 */
[----:B------:R-:W-:-:S05]  /*0130*/  IMAD.IADD R23, R14, 0x1, R23 ;  /* 0x000000010e177824 */ /* 0x000fca00078e0217 */
[----:B----4-:R-:W-:Y:S01]  /*0140*/  ISETP.GE.AND P2, PT, R23, UR8, PT ;  /* 0x0000000817007c0c */ /* 0x010fe2000bf46270 */
[----:B--2---:R-:W-:-:S14]  /*0150*/  DSETP.NEU.AND P1, PT, |R6|, +INF , PT ;  /* 0x7ff000000600742a */ /* 0x004fdc0003f2d200 */
[----:B------:R-:W-:Y:S01]  /*0160*/  @!P1 DMUL R8, RZ, R6 ;  /* 0x00000006ff089228 */ /* 0x000fe20000000000 */
[----:B------:R-:W-:Y:S01]  /*0170*/  @!P1 PLOP3.LUT P0, PT, PT, PT, PT, 0x80, 0x8 ;  /* 0x000000000008981c */ /* 0x000fe20003f0f070 */
[----:B------:R-:W-:-:S12]  /*0180*/  @!P1 BRA `(.L_x_149) ;  /* 0x00000000005c9947 */ /* 0x000fd80003800000 */
[----:B------:R-:W-:Y:S01]  /*0190*/  UMOV UR4, 0x6dc9c883 ;  /* 0x6dc9c88300047882 */ /* 0x000fe20000000000 */
[----:B------:R-:W-:Y:S01]  /*01a0*/  UMOV UR5, 0x3fe45f30 ;  /* 0x3fe45f3000057882 */ /* 0x000fe20000000000 */
[C---:B------:R-:W-:Y:S01]  /*01b0*/  DSETP.GE.AND P0, PT, |R6|.reuse, 2.14748364800000000000e+09, PT ;  /* 0x41e000000600742a */ /* 0x040fe20003f06200 */
[----:B------:R-:W-:Y:S01]  /*01c0*/  BSSY.RECONVERGENT B0, `(.L_x_150) ;  /* 0x0000011000007945 */ /* 0x000fe20003800200 */
[----:B------:R-:W-:Y:S01]  /*01d0*/  DMUL R10, R6, UR4 ;  /* 0x00000004060a7c28 */ /* 0x000fe20008000000 */
[----:B------:R-:W-:Y:S01]  /*01e0*/  UMOV UR4, 0x54442d18 ;  /* 0x54442d1800047882 */ /* 0x000fe20000000000 */
[----:B------:R-:W-:-:S08]  /*01f0*/  UMOV UR5, 0x3ff921fb ;  /* 0x3ff921fb00057882 */ /* 0x000fd00000000000 */
[----:B------:R-:W0:Y:S08]  /*0200*/  F2I.F64 R10, R10 ;  /* 0x0000000a000a7311 */ /* 0x000e300000301100 */
[----:B0-----:R-:W0:Y:S02]  /*0210*/  I2F.F64 R8, R10 ;  /* 0x0000000a00087312 */ /* 0x001e240000201c00 */
[----:B0-----:R-:W-:Y:S01]  /*0220*/  DFMA R12, R8, -UR4, R6 ;  /* 0x80000004080c7c2b */ /* 0x001fe20008000006 */
[----:B------:R-:W-:Y:S01]  /*0230*/  UMOV UR4, 0x33145c00 ;  /* 0x33145c0000047882 */ /* 0x000fe20000000000 */
[----:B------:R-:W-:-:S06]  /*0240*/  UMOV UR5, 0x3c91a626 ;  /* 0x3c91a62600057882 */ /* 0x000fcc0000000000 */
[----:B------:R-:W-:Y:S01]  /*0250*/  DFMA R12, R8, -UR4, R12 ;  /* 0x80000004080c7c2b */ /* 0x000fe2000800000c */
[----:B------:R-:W-:Y:S01]  /*0260*/  UMOV UR4, 0x252049c0 ;  /* 0x252049c000047882 */ /* 0x000fe20000000000 */
[----:B------:R-:W-:-:S06]  /*0270*/  UMOV UR5, 0x397b839a ;  /* 0x397b839a00057882 */ /* 0x000fcc0000000000 */
[----:B------:R-:W-:Y:S01]  /*0280*/  DFMA R8, R8, -UR4, R12 ;  /* 0x8000000408087c2b */ /* 0x000fe2000800000c */
[----:B------:R-:W-:Y:S10]  /*0290*/  @!P0 BRA `(.L_x_151) ;  /* 0x00000000000c8947 */ /* 0x000ff40003800000 */
[----:B------:R-:W-:-:S07]  /*02a0*/  MOV R16, 0x2c0 ;  /* 0x000002c000107802 */ /* 0x000fce0000000f00 */
[----:B---3--:R-:W-:Y:S05]  /*02b0*/  CALL.REL.NOINC `($a4c_tanf64$__internal_trig_reduction_slowpathd) ;  /* 0x0000000400147944 */ /* 0x008fea0003c00000 */
[----:B------:R-:W-:-:S07]  /*02c0*/  IMAD.MOV.U32 R10, RZ, RZ, R0 ;  /* 0x000000ffff0a7224 */ /* 0x000fce00078e0000 */
.L_x_151:
[----:B------:R-:W-:Y:S05]  /*02d0*/  BSYNC.RECONVERGENT B0 ;  /* 0x0000000000007941 */ /* 0x000fea0003800200 */
.L_x_150:
[----:B------:R-:W-:-:S04]  /*02e0*/  LOP3.LUT R10, R10, 0x1, RZ, 0xc0, !PT ;  /* 0x000000010a0a7812 */ /* 0x000fc800078ec0ff */
[----:B------:R-:W-:-:S13]  /*02f0*/  ISETP.NE.U32.AND P0, PT, R10, 0x1, PT ;  /* 0x000000010a00780c */ /* 0x000fda0003f05070 */
.L_x_149:
[----:B------:R-:W-:Y:S05]  /*0300*/  BSYNC.RECONVERGENT B1 ;  /* 0x0000000000017941 */ /* 0x000fea0003800200 */
.L_x_148:
[----:B------:R-:W-:Y:S01]  /*0310*/  DMUL R6, R8, R8 ;  /* 0x0000000808067228 */ /* 0x000fe20000000000 */
[----:B------:R-:W-:Y:S01]  /*0320*/  IMAD.MOV.U32 R10, RZ, RZ, 0x5b27ebb1 ;  /* 0x5b27ebb1ff0a7424 */ /* 0x000fe200078e00ff */
[----:B------:R-:W-:Y:S01]  /*0330*/  UMOV UR4, 0x2799bcb9 ;  /* 0x2799bcb900047882 */ /* 0x000fe20000000000 */
[----:B------:R-:W-:Y:S01]  /*0340*/  IMAD.MOV.U32 R11, RZ, RZ, 0x3ef9757c ;  /* 0x3ef9757cff0b7424 */ /* 0x000fe200078e00ff */
[----:B------:R-:W-:Y:S01]  /*0350*/  UMOV UR5, 0x3ee48dac ;  /* 0x3ee48dac00057882 */ /* 0x000fe20000000000 */
[----:B------:R-:W-:Y:S04]  /*0360*/  BSSY.RECONVERGENT B0, `(.L_x_152) ;  /* 0x0000036000007945 */ /* 0x000fe80003800200 */
        /* <DEDUP_REMOVED lines=42> */
[----:B------:R-:W-:Y:S10]  /*0610*/  @P0 BRA `(.L_x_153) ;  /* 0x0000000000280947 */ /* 0x000ff40003800000 */
[----:B------:R-:W0:Y:S01]  /*0620*/  MUFU.RCP64H R13, R7 ;  /* 0x00000007000d7308 */ /* 0x000e220000001800 */
[----:B------:R-:W-:-:S06]  /*0630*/  IMAD.MOV.U32 R12, RZ, RZ, RZ ;  /* 0x000000ffff0c7224 */ /* 0x000fcc00078e00ff */
[----:B0-----:R-:W-:-:S08]  /*0640*/  DFMA R10, -R6, R12, 1 ;  /* 0x3ff00000060a742b */ /* 0x001fd0000000010c */
[----:B------:R-:W-:Y:S02]  /*0650*/  DFMA R16, R10, R10, R10 ;  /* 0x0000000a0a10722b */ /* 0x000fe4000000000a */
[----:B------:R-:W-:-:S06]  /*0660*/  DADD R10, R6, -R8 ;  /* 0x00000000060a7229 */ /* 0x000fcc0000000808 */
[----:B------:R-:W-:Y:S02]  /*0670*/  DFMA R16, R12, R16, R12 ;  /* 0x000000100c10722b */ /* 0x000fe4000000000c */
[----:B------:R-:W-:-:S06]  /*0680*/  DFMA R10, R18, R8, -R10 ;  /* 0x00000008120a722b */ /* 0x000fcc000000080a */
[----:B------:R-:W-:-:S08]  /*0690*/  DFMA R8, R6, -R16, 1 ;  /* 0x3ff000000608742b */ /* 0x000fd00000000810 */
[----:B------:R-:W-:-:S08]  /*06a0*/  DFMA R8, R10, -R16, R8 ;  /* 0x800000100a08722b */ /* 0x000fd00000000008 */
[----:B------:R-:W-:-:S11]  /*06b0*/  DFMA R6, -R16, R8, -R16 ;  /* 0x000000081006722b */ /* 0x000fd60000000910 */
.L_x_153:
[----:B------:R-:W-:Y:S05]  /*06c0*/  BSYNC.RECONVERGENT B0 ;  /* 0x0000000000007941 */ /* 0x000fea0003800200 */
.L_x_152:
[----:B---3--:R-:W-:-:S05]  /*06d0*/  IMAD.WIDE R8, R21, 0x8, R2 ;  /* 0x0000000815087825 */ /* 0x008fca00078e0202 */
[----:B------:R1:W-:Y:S01]  /*06e0*/  STG.E.64 desc[UR6][R8.64], R6 ;  /* 0x0000000608007986 */ /* 0x0003e2000c101b06 */
[----:B------:R-:W-:Y:S05]  /*06f0*/  @!P2 BRA `(.L_x_154) ;  /* 0xfffffff8007ca947 */ /* 0x000fea000383ffff */
[----:B------:R-:W-:Y:S05]  /*0700*/  EXIT ;  /* 0x000000000000794d */ /* 0x000fea0003800000 */
        .type           $a4c_tanf64$__internal_trig_reduction_slowpathd,@function
        .size           $a4c_tanf64$__internal_trig_reduction_slowpathd,(.L_x_230 - $a4c_tanf64$__internal_trig_reduction_slowpathd)
$a4c_tanf64$__internal_trig_reduction_slowpathd:
[--C-:B------:R-:W-:Y:S01]  /*0710*/  SHF.R.U32.HI R12, RZ, 0x14, R7.reuse ;  /* 0x00000014ff0c7819 */ /* 0x100fe20000011607 */
[----:B------:R-:W-:Y:S02]  /*0720*/  IMAD.MOV.U32 R8, RZ, RZ, R6 ;  /* 0x000000ffff087224 */ /* 0x000fe400078e0006 */
[----:B------:R-:W-:Y:S01]  /*0730*/  IMAD.MOV.U32 R9, RZ, RZ, R7 ;  /* 0x000000ffff097224 */ /* 0x000fe200078e0007 */
[----:B------:R-:W-:Y:S01]  /*0740*/  LOP3.LUT R10, R12, 0x7ff, RZ, 0xc0, !PT ;  /* 0x000007ff0c0a7812 */ /* 0x000fe200078ec0ff */
[----:B------:R-:W-:-:S03]  /*0750*/  IMAD.MOV.U32 R0, RZ, RZ, RZ ;  /* 0x000000ffff007224 */ /* 0x000fc600078e00ff */
[----:B------:R-:W-:-:S13]  /*0760*/  ISETP.NE.AND P0, PT, R10, 0x7ff, PT ;  /* 0x000007ff0a00780c */ /* 0x000fda0003f05270 */
[----:B------:R-:W-:Y:S05]  /*0770*/  @!P0 BRA `(.L_x_155) ;  /* 0x00000008004c8947 */ /* 0x000fea0003800000 */
[----:B------:R-:W-:Y:S01]  /*0780*/  VIADD R0, R10, 0xfffffc00 ;  /* 0xfffffc000a007836 */ /* 0x000fe20000000000 */
[----:B------:R-:W-:Y:S01]  /*0790*/  BSSY.RECONVERGENT B2, `(.L_x_156) ;  /* 0x0000030000027945 */ /* 0x000fe20003800200 */
[----:B------:R-:W-:Y:S01]  /*07a0*/  IMAD.MOV.U32 R17, RZ, RZ, R7 ;  /* 0x000000ffff117224 */ /* 0x000fe200078e0007 */
[----:B------:R-:W-:Y:S02]  /*07b0*/  CS2R R10, SRZ ;  /* 0x00000000000a7805 */ /* 0x000fe4000001ff00 */
[----:B------:R-:W-:Y:S02]  /*07c0*/  SHF.R.U32.HI R19, RZ, 0x6, R0 ;  /* 0x00000006ff137819 */ /* 0x000fe40000011600 */
[----:B------:R-:W-:Y:S02]  /*07d0*/  ISETP.GE.U32.AND P0, PT, R0, 0x80, PT ;  /* 0x000000800000780c */ /* 0x000fe40003f06070 */
[C---:B------:R-:W-:Y:S02]  /*07e0*/  IADD3 R0, PT, PT, -R19.reuse, 0x13, RZ ;  /* 0x0000001313007810 */ /* 0x040fe40007ffe1ff */
[----:B------:R-:W-:-:S02]  /*07f0*/  IADD3 R13, PT, PT, -R19, 0xf, RZ ;  /* 0x0000000f130d7810 */ /* 0x000fc40007ffe1ff */
[----:B------:R-:W-:-:S04]  /*0800*/  SEL R0, R0, 0x12, P0 ;  /* 0x0000001200007807 */ /* 0x000fc80000000000 */
[----:B------:R-:W-:-:S13]  /*0810*/  ISETP.GE.AND P0, PT, R13, R0, PT ;  /* 0x000000000d00720c */ /* 0x000fda0003f06270 */
[----:B------:R-:W-:Y:S05]  /*0820*/  @P0 BRA `(.L_x_157) ;  /* 0x0000000000980947 */ /* 0x000fea0003800000 */
[----:B------:R-:W0:Y:S01]  /*0830*/  LDC.64 R6, c[0x0][0x358] ;  /* 0x0000d600ff067b82 */ /* 0x000e220000000a00 */
[C---:B------:R-:W-:Y:S01]  /*0840*/  SHF.L.U64.HI R25, R8.reuse, 0xb, R9 ;  /* 0x0000000b08197819 */ /* 0x040fe20000010209 */
[----:B------:R-:W-:Y:S01]  /*0850*/  BSSY.RECONVERGENT B3, `(.L_x_158) ;  /* 0x0000022000037945 */ /* 0x000fe20003800200 */
[----:B------:R-:W-:Y:S01]  /*0860*/  IMAD.SHL.U32 R15, R8, 0x800, RZ ;  /* 0x00000800080f7824 */ /* 0x000fe200078e00ff */
[----:B------:R-:W-:Y:S01]  /*0870*/  IADD3 R18, PT, PT, RZ, -R19, -R0 ;  /* 0x80000013ff127210 */ /* 0x000fe20007ffe800 */
[----:B------:R-:W-:Y:S01]  /*0880*/  IMAD.MOV.U32 R20, RZ, RZ, RZ ;  /* 0x000000ffff147224 */ /* 0x000fe200078e00ff */
[----:B------:R-:W-:Y:S02]  /*0890*/  CS2R R10, SRZ ;  /* 0x00000000000a7805 */ /* 0x000fe4000001ff00 */
[----:B------:R-:W-:-:S07]  /*08a0*/  LOP3.LUT R25, R25, 0x80000000, RZ, 0xfc, !PT ;  /* 0x8000000019197812 */ /* 0x000fce00078efcff */
.L_x_159:
[----:B------:R-:W1:Y:S01]  /*08b0*/  LDC.64 R8, c[0x4][0x8] ;  /* 0x01000200ff087b82 */ /* 0x000e620000000a00 */
[----:B0-----:R-:W-:Y:S02]  /*08c0*/  R2UR UR4, R6 ;  /* 0x00000000060472ca */ /* 0x001fe400000e0000 */
[----:B------:R-:W-:Y:S01]  /*08d0*/  R2UR UR5, R7 ;  /* 0x00000000070572ca */ /* 0x000fe200000e0000 */
[----:B-1----:R-:W-:-:S12]  /*08e0*/  IMAD.WIDE R8, R13, 0x8, R8 ;  /* 0x000000080d087825 */ /* 0x002fd800078e0208 */
[----:B------:R-:W2:Y:S01]  /*08f0*/  LDG.E.64.CONSTANT R8, desc[UR4][R8.64] ;  /* 0x0000000408087981 */ /* 0x000ea2000c1e9b00 */
[----:B------:R-:W-:Y:S02]  /*0900*/  VIADD R18, R18, 0x1 ;  /* 0x0000000112127836 */ /* 0x000fe40000000000 */
[----:B------:R-:W-:Y:S02]  /*0910*/  VIADD R13, R13, 0x1 ;  /* 0x000000010d0d7836 */ /* 0x000fe40000000000 */
[----:B--2---:R-:W-:-:S04]  /*0920*/  IMAD.WIDE.U32 R10, P3, R8, R15, R10 ;  /* 0x0000000f080a7225 */ /* 0x004fc8000786000a */
[----:B------:R-:W-:Y:S02]  /*0930*/  IMAD R27, R8, R25, RZ ;  /* 0x00000019081b7224 */ /* 0x000fe400078e02ff */
[CC--:B------:R-:W-:Y:S02]  /*0940*/  IMAD R22, R9.reuse, R15.reuse, RZ ;  /* 0x0000000f09167224 */ /* 0x0c0fe400078e02ff */
[----:B------:R-:W-:Y:S01]  /*0950*/  IMAD.HI.U32 R29, R9, R15, RZ ;  /* 0x0000000f091d7227 */ /* 0x000fe200078e00ff */
[----:B------:R-:W-:-:S03]  /*0960*/  IADD3 R11, P0, PT, R27, R11, RZ ;  /* 0x0000000b1b0b7210 */ /* 0x000fc60007f1e0ff */
[----:B------:R-:W-:Y:S01]  /*0970*/  IMAD R27, R20, 0x8, R1 ;  /* 0x00000008141b7824 */ /* 0x000fe200078e0201 */
[----:B------:R-:W-:Y:S01]  /*0980*/  IADD3 R11, P1, PT, R22, R11, RZ ;  /* 0x0000000b160b7210 */ /* 0x000fe20007f3e0ff */
[----:B------:R-:W-:-:S04]  /*0990*/  IMAD.HI.U32 R22, R8, R25, RZ ;  /* 0x0000001908167227 */ /* 0x000fc800078e00ff */
[----:B------:R-:W-:Y:S01]  /*09a0*/  IMAD.X R8, RZ, RZ, R22, P3 ;  /* 0x000000ffff087224 */ /* 0x000fe200018e0616 */
[----:B------:R0:W-:Y:S01]  /*09b0*/  STL.64 [R27], R10 ;  /* 0x0000000a1b007387 */ /* 0x0001e20000100a00 */
[----:B------:R-:W-:-:S03]  /*09c0*/  IMAD.HI.U32 R22, R9, R25, RZ ;  /* 0x0000001909167227 */ /* 0x000fc600078e00ff */
[----:B------:R-:W-:Y:S01]  /*09d0*/  IADD3.X R8, P0, PT, R29, R8, RZ, P0, !PT ;  /* 0x000000081d087210 */ /* 0x000fe2000071e4ff */
[----:B------:R-:W-:Y:S02]  /*09e0*/  IMAD R9, R9, R25, RZ ;  /* 0x0000001909097224 */ /* 0x000fe400078e02ff */
[----:B------:R-:W-:-:S03]  /*09f0*/  VIADD R20, R20, 0x1 ;  /* 0x0000000114147836 */ /* 0x000fc60000000000 */
[----:B------:R-:W-:Y:S01]  /*0a00*/  IADD3.X R9, P1, PT, R9, R8, RZ, P1, !PT ;  /* 0x0000000809097210 */ /* 0x000fe20000f3e4ff */
[----:B------:R-:W-:Y:S01]  /*0a10*/  IMAD.X R8, RZ, RZ, R22, P0 ;  /* 0x000000ffff087224 */ /* 0x000fe200000e0616 */
[----:B------:R-:W-:-:S03]  /*0a20*/  ISETP.NE.AND P0, PT, R18, -0xf, PT ;  /* 0xfffffff11200780c */ /* 0x000fc60003f05270 */
[----:B------:R-:W-:Y:S02]  /*0a30*/  IMAD.X R8, RZ, RZ, R8, P1 ;  /* 0x000000ffff087224 */ /* 0x000fe400008e0608 */
[----:B0-----:R-:W-:Y:S02]  /*0a40*/  IMAD.MOV.U32 R10, RZ, RZ, R9 ;  /* 0x000000ffff0a7224 */ /* 0x001fe400078e0009 */
[----:B------:R-:W-:-:S06]  /*0a50*/  IMAD.MOV.U32 R11, RZ, RZ, R8 ;  /* 0x000000ffff0b7224 */ /* 0x000fcc00078e0008 */
[----:B------:R-:W-:Y:S05]  /*0a60*/  @P0 BRA `(.L_x_159) ;  /* 0xfffffffc00900947 */ /* 0x000fea000383ffff */
[----:B------:R-:W-:Y:S05]  /*0a70*/  BSYNC.RECONVERGENT B3 ;  /* 0x0000000000037941 */ /* 0x000fea0003800200 */
.L_x_158:
[----:B------:R-:W-:-:S07]  /*0a80*/  IMAD.MOV.U32 R13, RZ, RZ, R0 ;  /* 0x000000ffff0d7224 */ /* 0x000fce00078e0000 */
.L_x_157:
[----:B------:R-:W-:Y:S05]  /*0a90*/  BSYNC.RECONVERGENT B2 ;  /* 0x0000000000027941 */ /* 0x000fea0003800200 */
.L_x_156:
[----:B------:R-:W-:Y:S01]  /*0aa0*/  LOP3.LUT P0, R29, R12, 0x3f, RZ, 0xc0, !PT ;  /* 0x0000003f0c1d7812 */ /* 0x000fe2000780c0ff */
[----:B------:R-:W-:-:S04]  /*0ab0*/  IMAD.IADD R0, R19, 0x1, R13 ;  /* 0x0000000113007824 */ /* 0x000fc800078e020d */
[----:B------:R-:W-:-:S05]  /*0ac0*/  IMAD.U32 R20, R0, 0x8, R1 ;  /* 0x0000000800147824 */ /* 0x000fca00078e0001 */
[----:B------:R0:W-:Y:S04]  /*0ad0*/  STL.64 [R20+-0x78], R10 ;  /* 0xffff880a14007387 */ /* 0x0001e80000100a00 */
[----:B------:R-:W2:Y:S04]  /*0ae0*/  @P0 LDL.64 R18, [R1+0x8] ;  /* 0x0000080001120983 */ /* 0x000ea80000100a00 */
[----:B------:R-:W3:Y:S04]  /*0af0*/  LDL.64 R8, [R1+0x10] ;  /* 0x0000100001087983 */ /* 0x000ee80000100a00 */
[----:B------:R-:W4:Y:S01]  /*0b00*/  LDL.64 R6, [R1+0x18] ;  /* 0x0000180001067983 */ /* 0x000f220000100a00 */
[----:B------:R-:W-:Y:S01]  /*0b10*/  @P0 LOP3.LUT R0, R29, 0x3f, RZ, 0x3c, !PT ;  /* 0x0000003f1d000812 */ /* 0x000fe200078e3cff */
[----:B------:R-:W-:Y:S01]  /*0b20*/  BSSY.RECONVERGENT B2, `(.L_x_160) ;  /* 0x0000034000027945 */ /* 0x000fe20003800200 */
[----:B--2---:R-:W-:-:S02]  /*0b30*/  @P0 SHF.R.U64 R13, R18, 0x1, R19 ;  /* 0x00000001120d0819 */ /* 0x004fc40000001213 */
[----:B------:R-:W-:Y:S02]  /*0b40*/  @P0 SHF.R.U32.HI R15, RZ, 0x1, R19 ;  /* 0x00000001ff0f0819 */ /* 0x000fe40000011613 */
[CC--:B---3--:R-:W-:Y:S02]  /*0b50*/  @P0 SHF.L.U32 R19, R8.reuse, R29.reuse, RZ ;  /* 0x0000001d08130219 */ /* 0x0c8fe400000006ff */
[----:B0-----:R-:W-:Y:S02]  /*0b60*/  @P0 SHF.R.U64 R10, R13, R0, R15 ;  /* 0x000000000d0a0219 */ /* 0x001fe4000000120f */
[--C-:B------:R-:W-:Y:S02]  /*0b70*/  @P0 SHF.R.U32.HI R27, RZ, 0x1, R9.reuse ;  /* 0x00000001ff1b0819 */ /* 0x100fe40000011609 */
[C-C-:B------:R-:W-:Y:S02]  /*0b80*/  @P0 SHF.R.U64 R25, R8.reuse, 0x1, R9.reuse ;  /* 0x0000000108190819 */ /* 0x140fe40000001209 */
[----:B------:R-:W-:-:S02]  /*0b90*/  @P0 SHF.L.U64.HI R12, R8, R29, R9 ;  /* 0x0000001d080c0219 */ /* 0x000fc40000010209 */
[----:B------:R-:W-:Y:S02]  /*0ba0*/  @P0 SHF.R.U32.HI R11, RZ, R0, R15 ;  /* 0x00000000ff0b0219 */ /* 0x000fe4000001160f */
[----:B------:R-:W-:Y:S02]  /*0bb0*/  @P0 LOP3.LUT R8, R19, R10, RZ, 0xfc, !PT ;  /* 0x0000000a13080212 */ /* 0x000fe400078efcff */
[----:B----4-:R-:W-:Y:S02]  /*0bc0*/  @P0 SHF.L.U32 R13, R6, R29, RZ ;  /* 0x0000001d060d0219 */ /* 0x010fe400000006ff */
[----:B------:R-:W-:Y:S01]  /*0bd0*/  @P0 SHF.R.U64 R18, R25, R0, R27 ;  /* 0x0000000019120219 */ /* 0x000fe2000000121b */
[----:B------:R-:W-:Y:S01]  /*0be0*/  IMAD.SHL.U32 R10, R8, 0x4, RZ ;  /* 0x00000004080a7824 */ /* 0x000fe200078e00ff */
[----:B------:R-:W-:Y:S02]  /*0bf0*/  @P0 LOP3.LUT R9, R12, R11, RZ, 0xfc, !PT ;  /* 0x0000000b0c090212 */ /* 0x000fe400078efcff */
[----:B------:R-:W-:-:S02]  /*0c00*/  @P0 SHF.L.U64.HI R29, R6, R29, R7 ;  /* 0x0000001d061d0219 */ /* 0x000fc40000010207 */
[----:B------:R-:W-:Y:S02]  /*0c10*/  @P0 SHF.R.U32.HI R0, RZ, R0, R27 ;  /* 0x00000000ff000219 */ /* 0x000fe4000001161b */
[----:B------:R-:W-:Y:S02]  /*0c20*/  @P0 LOP3.LUT R6, R13, R18, RZ, 0xfc, !PT ;  /* 0x000000120d060212 */ /* 0x000fe400078efcff */
[----:B------:R-:W-:Y:S02]  /*0c30*/  SHF.L.U64.HI R11, R8, 0x2, R9 ;  /* 0x00000002080b7819 */ /* 0x000fe40000010209 */
[----:B------:R-:W-:Y:S02]  /*0c40*/  @P0 LOP3.LUT R7, R29, R0, RZ, 0xfc, !PT ;  /* 0x000000001d070212 */ /* 0x000fe400078efcff */
[----:B------:R-:W-:Y:S02]  /*0c50*/  SHF.L.W.U32.HI R9, R9, 0x2, R6 ;  /* 0x0000000209097819 */ /* 0x000fe40000010e06 */
[----:B------:R-:W-:-:S02]  /*0c60*/  IADD3 RZ, P0, PT, RZ, -R10, RZ ;  /* 0x8000000affff7210 */ /* 0x000fc40007f1e0ff */
[----:B------:R-:W-:Y:S02]  /*0c70*/  LOP3.LUT R0, RZ, R11, RZ, 0x33, !PT ;  /* 0x0000000bff007212 */ /* 0x000fe400078e33ff */
[----:B------:R-:W-:Y:S02]  /*0c80*/  SHF.L.W.U32.HI R6, R6, 0x2, R7 ;  /* 0x0000000206067819 */ /* 0x000fe40000010e07 */
[----:B------:R-:W-:Y:S02]  /*0c90*/  LOP3.LUT R8, RZ, R9, RZ, 0x33, !PT ;  /* 0x00000009ff087212 */ /* 0x000fe400078e33ff */
[----:B------:R-:W-:Y:S02]  /*0ca0*/  IADD3.X R12, P0, PT, RZ, R0, RZ, P0, !PT ;  /* 0x00000000ff0c7210 */ /* 0x000fe4000071e4ff */
[----:B------:R-:W-:Y:S02]  /*0cb0*/  LOP3.LUT R0, RZ, R6, RZ, 0x33, !PT ;  /* 0x00000006ff007212 */ /* 0x000fe400078e33ff */
[----:B------:R-:W-:-:S02]  /*0cc0*/  IADD3.X R8, P1, PT, RZ, R8, RZ, P0, !PT ;  /* 0x00000008ff087210 */ /* 0x000fc4000073e4ff */
[----:B------:R-:W-:-:S03]  /*0cd0*/  ISETP.GT.U32.AND P3, PT, R9, -0x1, PT ;  /* 0xffffffff0900780c */ /* 0x000fc60003f64070 */
[----:B------:R-:W-:Y:S01]  /*0ce0*/  IMAD.X R13, RZ, RZ, R0, P1 ;  /* 0x000000ffff0d7224 */ /* 0x000fe200008e0600 */
[----:B------:R-:W-:-:S04]  /*0cf0*/  ISETP.GT.AND.EX P0, PT, R6, -0x1, PT, P3 ;  /* 0xffffffff0600780c */ /* 0x000fc80003f04330 */
[----:B------:R-:W-:Y:S02]  /*0d00*/  SEL R0, R6, R13, P0 ;  /* 0x0000000d06007207 */ /* 0x000fe40000000000 */
[----:B------:R-:W-:Y:S02]  /*0d10*/  SEL R9, R9, R8, P0 ;  /* 0x0000000809097207 */ /* 0x000fe40000000000 */
[----:B------:R-:W-:Y:S02]  /*0d20*/  ISETP.NE.U32.AND P1, PT, R0, RZ, PT ;  /* 0x000000ff0000720c */ /* 0x000fe40003f25070 */
[----:B------:R-:W-:Y:S02]  /*0d30*/  SEL R11, R11, R12, P0 ;  /* 0x0000000c0b0b7207 */ /* 0x000fe40000000000 */
[----:B------:R-:W-:Y:S01]  /*0d40*/  SEL R13, R9, R0, !P1 ;  /* 0x00000000090d7207 */ /* 0x000fe20004800000 */
[----:B------:R-:W-:-:S05]  /*0d50*/  @!P0 IMAD.MOV R10, RZ, RZ, -R10 ;  /* 0x000000ffff0a8224 */ /* 0x000fca00078e0a0a */
[----:B------:R-:W0:Y:S02]  /*0d60*/  FLO.U32 R13, R13 ;  /* 0x0000000d000d7300 */ /* 0x000e2400000e0000 */
[C---:B0-----:R-:W-:Y:S02]  /*0d70*/  IADD3 R15, PT, PT, -R13.reuse, 0x1f, RZ ;  /* 0x0000001f0d0f7810 */ /* 0x041fe40007ffe1ff */
[----:B------:R-:W-:-:S03]  /*0d80*/  IADD3 R8, PT, PT, -R13, 0x3f, RZ ;  /* 0x0000003f0d087810 */ /* 0x000fc60007ffe1ff */
[----:B------:R-:W-:-:S05]  /*0d90*/  @P1 IMAD.MOV R8, RZ, RZ, R15 ;  /* 0x000000ffff081224 */ /* 0x000fca00078e020f */
[----:B------:R-:W-:-:S13]  /*0da0*/  ISETP.NE.AND P1, PT, R8, RZ, PT ;  /* 0x000000ff0800720c */ /* 0x000fda0003f25270 */
[----:B------:R-:W-:Y:S05]  /*0db0*/  @!P1 BRA `(.L_x_161) ;  /* 0x0000000000289947 */ /* 0x000fea0003800000 */
[--C-:B------:R-:W-:Y:S02]  /*0dc0*/  SHF.R.U64 R12, R10, 0x1, R11.reuse ;  /* 0x000000010a0c7819 */ /* 0x100fe4000000120b */
[C---:B------:R-:W-:Y:S02]  /*0dd0*/  LOP3.LUT R10, R8.reuse, 0x3f, RZ, 0xc0, !PT ;  /* 0x0000003f080a7812 */ /* 0x040fe400078ec0ff */
[----:B------:R-:W-:Y:S02]  /*0de0*/  SHF.R.U32.HI R18, RZ, 0x1, R11 ;  /* 0x00000001ff127819 */ /* 0x000fe4000001160b */
[----:B------:R-:W-:Y:S02]  /*0df0*/  LOP3.LUT R11, R8, 0x3f, RZ, 0xc, !PT ;  /* 0x0000003f080b7812 */ /* 0x000fe400078e0cff */
[CC--:B------:R-:W-:Y:S02]  /*0e00*/  SHF.L.U64.HI R13, R9.reuse, R10.reuse, R0 ;  /* 0x0000000a090d7219 */ /* 0x0c0fe40000010200 */
[----:B------:R-:W-:-:S02]  /*0e10*/  SHF.L.U32 R10, R9, R10, RZ ;  /* 0x0000000a090a7219 */ /* 0x000fc400000006ff */
[-CC-:B------:R-:W-:Y:S02]  /*0e20*/  SHF.R.U64 R9, R12, R11.reuse, R18.reuse ;  /* 0x0000000b0c097219 */ /* 0x180fe40000001212 */
[----:B------:R-:W-:Y:S02]  /*0e30*/  SHF.R.U32.HI R0, RZ, R11, R18 ;  /* 0x0000000bff007219 */ /* 0x000fe40000011612 */
[----:B------:R-:W-:Y:S02]  /*0e40*/  LOP3.LUT R9, R10, R9, RZ, 0xfc, !PT ;  /* 0x000000090a097212 */ /* 0x000fe400078efcff */
[----:B------:R-:W-:-:S07]  /*0e50*/  LOP3.LUT R0, R13, R0, RZ, 0xfc, !PT ;  /* 0x000000000d007212 */ /* 0x000fce00078efcff */
.L_x_161:
[----:B------:R-:W-:Y:S05]  /*0e60*/  BSYNC.RECONVERGENT B2 ;  /* 0x0000000000027941 */ /* 0x000fea0003800200 */
.L_x_160:
[----:B------:R-:W-:-:S04]  /*0e70*/  IMAD.WIDE.U32 R12, R9, 0x2168c235, RZ ;  /* 0x2168c235090c7825 */ /* 0x000fc800078e00ff */
[----:B------:R-:W-:Y:S01]  /*0e80*/  IMAD.MOV.U32 R10, RZ, RZ, R13 ;  /* 0x000000ffff0a7224 */ /* 0x000fe200078e000d */
[----:B------:R-:W-:Y:S01]  /*0e90*/  IADD3 RZ, P1, PT, R12, R12, RZ ;  /* 0x0000000c0cff7210 */ /* 0x000fe20007f3e0ff */
[----:B------:R-:W-:Y:S02]  /*0ea0*/  IMAD.MOV.U32 R11, RZ, RZ, RZ ;  /* 0x000000ffff0b7224 */ /* 0x000fe400078e00ff */
[----:B------:R-:W-:Y:S02]  /*0eb0*/  IMAD R13, R0, -0x36f0255e, RZ ;  /* 0xc90fdaa2000d7824 */ /* 0x000fe400078e02ff */
[----:B------:R-:W-:-:S04]  /*0ec0*/  IMAD.WIDE.U32 R10, R9, -0x36f0255e, R10 ;  /* 0xc90fdaa2090a7825 */ /* 0x000fc800078e000a */
[----:B------:R-:W-:-:S04]  /*0ed0*/  IMAD.HI.U32 R9, R0, -0x36f0255e, RZ ;  /* 0xc90fdaa200097827 */ /* 0x000fc800078e00ff */
[----:B------:R-:W-:-:S04]  /*0ee0*/  IMAD.WIDE.U32 R10, P3, R0, 0x2168c235, R10 ;  /* 0x2168c235000a7825 */ /* 0x000fc8000786000a */
[----:B------:R-:W-:Y:S01]  /*0ef0*/  IMAD.X R0, RZ, RZ, R9, P3 ;  /* 0x000000ffff007224 */ /* 0x000fe200018e0609 */
[----:B------:R-:W-:Y:S02]  /*0f00*/  IADD3 R9, P3, PT, R13, R11, RZ ;  /* 0x0000000b0d097210 */ /* 0x000fe40007f7e0ff */
[----:B------:R-:W-:Y:S02]  /*0f10*/  IADD3.X RZ, P1, PT, R10, R10, RZ, P1, !PT ;  /* 0x0000000a0aff7210 */ /* 0x000fe40000f3e4ff */
[C---:B------:R-:W-:Y:S01]  /*0f20*/  ISETP.GT.U32.AND P4, PT, R9.reuse, RZ, PT ;  /* 0x000000ff0900720c */ /* 0x040fe20003f84070 */
[----:B------:R-:W-:Y:S01]  /*0f30*/  IMAD.X R0, RZ, RZ, R0, P3 ;  /* 0x000000ffff007224 */ /* 0x000fe200018e0600 */
[----:B------:R-:W-:-:S04]  /*0f40*/  IADD3.X R10, P3, PT, R9, R9, RZ, P1, !PT ;  /* 0x00000009090a7210 */ /* 0x000fc80000f7e4ff */
[C---:B------:R-:W-:Y:S01]  /*0f50*/  ISETP.GT.AND.EX P1, PT, R0.reuse, RZ, PT, P4 ;  /* 0x000000ff0000720c */ /* 0x040fe20003f24340 */
[----:B------:R-:W-:-:S03]  /*0f60*/  IMAD.X R11, R0, 0x1, R0, P3 ;  /* 0x00000001000b7824 */ /* 0x000fc600018e0600 */
[----:B------:R-:W-:Y:S02]  /*0f70*/  SEL R10, R10, R9, P1 ;  /* 0x000000090a0a7207 */ /* 0x000fe40000800000 */
[----:B------:R-:W-:Y:S02]  /*0f80*/  SEL R9, R11, R0, P1 ;  /* 0x000000000b097207 */ /* 0x000fe40000800000 */
[----:B------:R-:W-:Y:S02]  /*0f90*/  IADD3 R0, P3, PT, R10, 0x1, RZ ;  /* 0x000000010a007810 */ /* 0x000fe40007f7e0ff */
[----:B------:R-:W-:Y:S02]  /*0fa0*/  SEL R11, RZ, 0xffffffff, !P1 ;  /* 0xffffffffff0b7807 */ /* 0x000fe40004800000 */
[----:B------:R-:W-:Y:S01]  /*0fb0*/  LOP3.LUT P1, R17, R17, 0x80000000, RZ, 0xc0, !PT ;  /* 0x8000000011117812 */ /* 0x000fe2000782c0ff */
[----:B------:R-:W-:Y:S02]  /*0fc0*/  IMAD.X R9, RZ, RZ, R9, P3 ;  /* 0x000000ffff097224 */ /* 0x000fe400018e0609 */
[----:B------:R-:W-:Y:S01]  /*0fd0*/  IMAD.IADD R10, R11, 0x1, -R8 ;  /* 0x000000010b0a7824 */ /* 0x000fe200078e0a08 */
[----:B------:R-:W-:-:S02]  /*0fe0*/  SHF.R.U32.HI R11, RZ, 0x1e, R7 ;  /* 0x0000001eff0b7819 */ /* 0x000fc40000011607 */
[----:B------:R-:W-:Y:S01]  /*0ff0*/  SHF.R.U64 R0, R0, 0xa, R9 ;  /* 0x0000000a00007819 */ /* 0x000fe20000001209 */
[----:B------:R-:W-:Y:S01]  /*1000*/  IMAD.SHL.U32 R7, R10, 0x100000, RZ ;  /* 0x001000000a077824 */ /* 0x000fe200078e00ff */
[----:B------:R-:W-:Y:S02]  /*1010*/  @!P0 LOP3.LUT R17, R17, 0x80000000, RZ, 0x3c, !PT ;  /* 0x8000000011118812 */ /* 0x000fe400078e3cff */
[----:B------:R-:W-:-:S04]  /*1020*/  IADD3 R0, P3, PT, R0, 0x1, RZ ;  /* 0x0000000100007810 */ /* 0x000fc80007f7e0ff */
[----:B------:R-:W-:-:S04]  /*1030*/  LEA.HI.X R9, R9, RZ, RZ, 0x16, P3 ;  /* 0x000000ff09097211 */ /* 0x000fc800018fb4ff */
[--C-:B------:R-:W-:Y:S02]  /*1040*/  SHF.R.U64 R8, R0, 0x1, R9.reuse ;  /* 0x0000000100087819 */ /* 0x100fe40000001209 */
[----:B------:R-:W-:Y:S02]  /*1050*/  SHF.R.U32.HI R10, RZ, 0x1, R9 ;  /* 0x00000001ff0a7819 */ /* 0x000fe40000011609 */
[----:B------:R-:W-:Y:S02]  /*1060*/  IADD3 R8, P3, P4, RZ, RZ, R8 ;  /* 0x000000ffff087210 */ /* 0x000fe40007c7e008 */
[----:B------:R-:W-:Y:S02]  /*1070*/  LEA.HI R0, R6, R11, RZ, 0x1 ;  /* 0x0000000b06007211 */ /* 0x000fe400078f08ff */
[----:B------:R-:W-:-:S03]  /*1080*/  IADD3.X R6, PT, PT, R7, 0x3fe00000, R10, P3, P4 ;  /* 0x3fe0000007067810 */ /* 0x000fc60001fe840a */
[----:B------:R-:W-:Y:S01]  /*1090*/  @P1 IMAD.MOV R0, RZ, RZ, -R0 ;  /* 0x000000ffff001224 */ /* 0x000fe200078e0a00 */
[----:B------:R-:W-:-:S07]  /*10a0*/  LOP3.LUT R9, R6, R17, RZ, 0xfc, !PT ;  /* 0x0000001106097212 */ /* 0x000fce00078efcff */
.L_x_155:
[----:B------:R-:W-:-:S04]  /*10b0*/  IMAD.MOV.U32 R17, RZ, RZ, 0x0 ;  /* 0x00000000ff117424 */ /* 0x000fc800078e00ff */
[----:B------:R-:W-:Y:S05]  /*10c0*/  RET.REL.NODEC R16 `(a4c_tanf64) ;  /* 0xffffffec10cc7950 */ /* 0x000fea0003c3ffff */
.L_x_162:
        /* <DEDUP_REMOVED lines=11> */
.L_x_230:


//--------------------- .text.a4c_sinf64          --------------------------
	.section	.text.a4c_sinf64,"ax",@progbits
	.align	128
        .global         a4c_sinf64
        .type           a4c_sinf64,@function
        .size           a4c_sinf64,(.L_x_231 - a4c_sinf64)
        .other          a4c_sinf64,@"STO_CUDA_ENTRY STV_DEFAULT"
a4c_sinf64:
.text.a4c_sinf64:
        /* <DEDUP_REMOVED lines=14> */
[----:B------:R-:W0:Y:S01]  /*00e0*/  LDCU.64 UR8, c[0x4][0x10] ;  /* 0x01000200ff0877ac */ /* 0x000e220008000a00 */
[----:B-1----:R-:W-:-:S07]  /*00f0*/  IMAD R3, R3, UR4, RZ ;  /* 0x0000000403037c24 */ /* 0x002fce000f8e02ff */
.L_x_165:
[----:B0-----:R-:W-:-:S06]  /*0100*/  IMAD.WIDE R10, R0, 0x8, R6 ;  /* 0x00000008000a7825 */ /* 0x001fcc00078e0206 */
[----:B--2---:R-:W2:Y:S01]  /*0110*/  LDG.E.64 R10, desc[UR6][R10.64] ;  /* 0x000000060a0a7981 */ /* 0x004ea2000c1e1b00 */
[----:B------:R-:W-:Y:S01]  /*0120*/  BSSY.RECONVERGENT B0, `(.L_x_163) ;  /* 0x000001a000007945 */ /* 0x000fe20003800200 */
[----:B--2---:R-:W-:-:S14]  /*0130*/  DSETP.NEU.AND P0, PT, |R10|, +INF , PT ;  /* 0x7ff000000a00742a */ /* 0x004fdc0003f0d200 */
[----:B------:R-:W-:Y:S01]  /*0140*/  @!P0 DMUL R20, RZ, R10 ;  /* 0x0000000aff148228 */ /* 0x000fe20000000000 */
[----:B------:R-:W-:Y:S01]  /*0150*/  @!P0 IMAD.MOV.U32 R2, RZ, RZ, RZ ;  /* 0x000000ffff028224 */ /* 0x000fe200078e00ff */
[----:B------:R-:W-:Y:S09]  /*0160*/  @!P0 BRA `(.L_x_164) ;  /* 0x0000000000548947 */ /* 0x000ff20003800000 */
[----:B------:R-:W-:Y:S01]  /*0170*/  UMOV UR4, 0x6dc9c883 ;  /* 0x6dc9c88300047882 */ /* 0x000fe20000000000 */
[----:B------:R-:W-:Y:S01]  /*0180*/  UMOV UR5, 0x3fe45f30 ;  /* 0x3fe45f3000057882 */ /* 0x000fe20000000000 */
[C---:B------:R-:W-:Y:S02]  /*0190*/  DSETP.GE.AND P0, PT, |R10|.reuse, 2.14748364800000000000e+09, PT ;  /* 0x41e000000a00742a */ /* 0x040fe40003f06200 */
[----:B------:R-:W-:Y:S01]  /*01a0*/  DMUL R8, R10, UR4 ;  /* 0x000000040a087c28 */ /* 0x000fe20008000000 */
[----:B------:R-:W-:Y:S01]  /*01b0*/  UMOV UR4, 0x54442d18 ;  /* 0x54442d1800047882 */ /* 0x000fe20000000000 */
[----:B------:R-:W-:-:S04]  /*01c0*/  UMOV UR5, 0x3ff921fb ;  /* 0x3ff921fb00057882 */ /* 0x000fc80000000000 */
        /* <DEDUP_REMOVED lines=11> */
[----:B---34-:R-:W-:Y:S05]  /*0280*/  CALL.REL.NOINC `($a4c_sinf64$__internal_trig_reduction_slowpathd) ;  /* 0x0000000000987944 */ /* 0x018fea0003c00000 */
[----:B------:R-:W-:Y:S02]  /*0290*/  IMAD.MOV.U32 R2, RZ, RZ, R10 ;  /* 0x000000ffff027224 */ /* 0x000fe400078e000a */
[----:B------:R-:W-:Y:S02]  /*02a0*/  IMAD.MOV.U32 R20, RZ, RZ, R12 ;  /* 0x000000ffff147224 */ /* 0x000fe400078e000c */
[----:B------:R-:W-:-:S07]  /*02b0*/  IMAD.MOV.U32 R21, RZ, RZ, R13 ;  /* 0x000000ffff157224 */ /* 0x000fce00078e000d */
.L_x_164:
[----:B----4-:R-:W-:Y:S05]  /*02c0*/  BSYNC.RECONVERGENT B0 ;  /* 0x0000000000007941 */ /* 0x010fea0003800200 */
.L_x_163:
[----:B------:R-:W-:-:S05]  /*02d0*/  IMAD.SHL.U32 R8, R2, 0x40, RZ ;  /* 0x0000004002087824 */ /* 0x000fca00078e00ff */
[----:B------:R-:W-:-:S04]  /*02e0*/  LOP3.LUT R8, R8, 0x40, RZ, 0xc0, !PT ;  /* 0x0000004008087812 */ /* 0x000fc800078ec0ff */
[----:B------:R-:W-:-:S05]  /*02f0*/  IADD3 R26, P0, PT, R8, UR8, RZ ;  /* 0x00000008081a7c10 */ /* 0x000fca000ff1e0ff */
[----:B------:R-:W-:-:S05]  /*0300*/  IMAD.X R27, RZ, RZ, UR9, P0 ;  /* 0x00000009ff1b7e24 */ /* 0x000fca00080e06ff */
[----:B------:R-:W2:Y:S04]  /*0310*/  LDG.E.128.CONSTANT R8, desc[UR6][R26.64] ;  /* 0x000000061a087981 */ /* 0x000ea8000c1e9d00 */
[----:B------:R-:W4:Y:S04]  /*0320*/  LDG.E.128.CONSTANT R12, desc[UR6][R26.64+0x10] ;  /* 0x000010061a0c7981 */ /* 0x000f28000c1e9d00 */
[----:B------:R-:W5:Y:S01]  /*0330*/  LDG.E.128.CONSTANT R16, desc[UR6][R26.64+0x20] ;  /* 0x000020061a107981 */ /* 0x000f62000c1e9d00 */
[----:B------:R-:W-:Y:S01]  /*0340*/  LOP3.LUT R22, R2, 0x1, RZ, 0xc0, !PT ;  /* 0x0000000102167812 */ /* 0x000fe200078ec0ff */
[----:B------:R-:W-:-:S02]  /*0350*/  IMAD.MOV.U32 R24, RZ, RZ, 0x20fd8164 ;  /* 0x20fd8164ff187424 */ /* 0x000fc400078e00ff */
[----:B------:R-:W-:Y:S01]  /*0360*/  IMAD.MOV.U32 R25, RZ, RZ, 0x3da8ff83 ;  /* 0x3da8ff83ff197424 */ /* 0x000fe200078e00ff */
[----:B------:R-:W-:Y:S01]  /*0370*/  ISETP.NE.U32.AND P0, PT, R22, 0x1, PT ;  /* 0x000000011600780c */ /* 0x000fe20003f05070 */
[----:B------:R-:W-:-:S03]  /*0380*/  DMUL R22, R20, R20 ;  /* 0x0000001414167228 */ /* 0x000fc60000000000 */
[----:B------:R-:W-:Y:S02]  /*0390*/  FSEL R24, R24, -8.06006814911005101289e+34, !P0 ;  /* 0xf9785eba18187808 */ /* 0x000fe40004000000 */
[----:B------:R-:W-:-:S06]  /*03a0*/  FSEL R25, -R25, 0.11223486810922622681, !P0 ;  /* 0x3de5db6519197808 */ /* 0x000fcc0004000100 */
[----:B--2---:R-:W-:-:S08]  /*03b0*/  DFMA R8, R22, R24, R8 ;  /* 0x000000181608722b */ /* 0x004fd00000000008 */
[----:B------:R-:W-:-:S08]  /*03c0*/  DFMA R8, R22, R8, R10 ;  /* 0x000000081608722b */ /* 0x000fd0000000000a */
[----:B----4-:R-:W-:-:S08]  /*03d0*/  DFMA R8, R22, R8, R12 ;  /* 0x000000081608722b */ /* 0x010fd0000000000c */
[----:B------:R-:W-:-:S08]  /*03e0*/  DFMA R8, R22, R8, R14 ;  /* 0x000000081608722b */ /* 0x000fd0000000000e */
[----:B-----5:R-:W-:-:S08]  /*03f0*/  DFMA R8, R22, R8, R16 ;  /* 0x000000081608722b */ /* 0x020fd00000000010 */
[----:B------:R-:W-:-:S08]  /*0400*/  DFMA R8, R22, R8, R18 ;  /* 0x000000081608722b */ /* 0x000fd00000000012 */
[----:B------:R-:W-:Y:S02]  /*0410*/  DFMA R20, R8, R20, R20 ;  /* 0x000000140814722b */ /* 0x000fe40000000014 */
[----:B------:R-:W-:-:S10]  /*0420*/  DFMA R8, R22, R8, 1 ;  /* 0x3ff000001608742b */ /* 0x000fd40000000008 */
[----:B------:R-:W-:Y:S02]  /*0430*/  FSEL R10, R8, R20, !P0 ;  /* 0x00000014080a7208 */ /* 0x000fe40004000000 */
[----:B------:R-:W-:Y:S02]  /*0440*/  FSEL R11, R9, R21, !P0 ;  /* 0x00000015090b7208 */ /* 0x000fe40004000000 */
[----:B------:R-:W-:-:S04]  /*0450*/  LOP3.LUT P0, RZ, R2, 0x2, RZ, 0xc0, !PT ;  /* 0x0000000202ff7812 */ /* 0x000fc8000780c0ff */
[----:B------:R-:W-:-:S10]  /*0460*/  DADD R8, RZ, -R10 ;  /* 0x00000000ff087229 */ /* 0x000fd4000000080a */
[----:B------:R-:W-:Y:S02]  /*0470*/  FSEL R10, R10, R8, !P0 ;  /* 0x000000080a0a7208 */ /* 0x000fe40004000000 */
[----:B------:R-:W-:Y:S01]  /*0480*/  FSEL R11, R11, R9, !P0 ;  /* 0x000000090b0b7208 */ /* 0x000fe20004000000 */
[----:B---3--:R-:W-:-:S04]  /*0490*/  IMAD.WIDE R8, R0, 0x8, R4 ;  /* 0x0000000800087825 */ /* 0x008fc800078e0204 */
[----:B------:R-:W-:Y:S01]  /*04a0*/  IMAD.IADD R0, R3, 0x1, R0 ;  /* 0x0000000103007824 */ /* 0x000fe200078e0200 */
[----:B------:R1:W-:Y:S04]  /*04b0*/  STG.E.64 desc[UR6][R8.64], R10 ;  /* 0x0000000a08007986 */ /* 0x0003e8000c101b06 */
[----:B------:R-:W-:-:S13]  /*04c0*/  ISETP.GE.AND P0, PT, R0, UR10, PT ;  /* 0x0000000a00007c0c */ /* 0x000fda000bf06270 */
[----:B-1----:R-:W-:Y:S05]  /*04d0*/  @!P0 BRA `(.L_x_165) ;  /* 0xfffffffc00088947 */ /* 0x002fea000383ffff */
[----:B------:R-:W-:Y:S05]  /*04e0*/  EXIT ;  /* 0x000000000000794d */ /* 0x000fea0003800000 */
        .type           $a4c_sinf64$__internal_trig_reduction_slowpathd,@function
        .size           $a4c_sinf64$__internal_trig_reduction_slowpathd,(.L_x_231 - $a4c_sinf64$__internal_trig_reduction_slowpathd)
$a4c_sinf64$__internal_trig_reduction_slowpathd:
        /* <DEDUP_REMOVED lines=9> */
[----:B------:R-:W-:-:S03]  /*0580*/  CS2R R16, SRZ ;  /* 0x0000000000107805 */ /* 0x000fc6000001ff00 */
[----:B------:R-:W-:Y:S02]  /*0590*/  SHF.R.U32.HI R9, RZ, 0x6, R10 ;  /* 0x00000006ff097819 */ /* 0x000fe4000001160a */
[----:B------:R-:W-:Y:S02]  /*05a0*/  ISETP.GE.U32.AND P0, PT, R10, 0x80, PT ;  /* 0x000000800a00780c */ /* 0x000fe40003f06070 */
[C---:B------:R-:W-:Y:S02]  /*05b0*/  IADD3 R10, PT, PT, -R9.reuse, 0x13, RZ ;  /* 0x00000013090a7810 */ /* 0x040fe40007ffe1ff */
[----:B------:R-:W-:Y:S02]  /*05c0*/  IADD3 R23, PT, PT, -R9, 0xf, RZ ;  /* 0x0000000f09177810 */ /* 0x000fe40007ffe1ff */
        /* <DEDUP_REMOVED lines=11> */
.L_x_170:
        /* <DEDUP_REMOVED lines=29> */
.L_x_169:
[----:B------:R-:W-:-:S07]  /*0850*/  IMAD.MOV.U32 R23, RZ, RZ, R10 ;  /* 0x000000ffff177224 */ /* 0x000fce00078e000a */
.L_x_168:
[----:B------:R-:W-:Y:S05]  /*0860*/  BSYNC.RECONVERGENT B1 ;  /* 0x0000000000017941 */ /* 0x000fea0003800200 */
.L_x_167:
[----:B------:R-:W-:Y:S01]  /*0870*/  LOP3.LUT P0, R27, R8, 0x3f, RZ, 0xc0, !PT ;  /* 0x0000003f081b7812 */ /* 0x000fe2000780c0ff */
[----:B------:R-:W-:-:S04]  /*0880*/  IMAD.IADD R8, R9, 0x1, R23 ;  /* 0x0000000109087824 */ /* 0x000fc800078e0217 */
[----:B------:R-:W-:-:S05]  /*0890*/  IMAD.U32 R29, R8, 0x8, R1 ;  /* 0x00000008081d7824 */ /* 0x000fca00078e0001 */
[----:B------:R0:W-:Y:S04]  /*08a0*/  STL.64 [R29+-0x78], R16 ;  /* 0xffff88101d007387 */ /* 0x0001e80000100a00 */
[----:B------:R-:W2:Y:S04]  /*08b0*/  @P0 LDL.64 R18, [R1+0x8] ;  /* 0x0000080001120983 */ /* 0x000ea80000100a00 */
[----:B------:R-:W3:Y:S04]  /*08c0*/  LDL.64 R12, [R1+0x10] ;  /* 0x00001000010c7983 */ /* 0x000ee80000100a00 */
[----:B------:R-:W0:Y:S01]  /*08d0*/  LDL.64 R8, [R1+0x18] ;  /* 0x0000180001087983 */ /* 0x000e220000100a00 */
[----:B------:R-:W-:Y:S01]  /*08e0*/  @P0 LOP3.LUT R10, R27, 0x3f, RZ, 0x3c, !PT ;  /* 0x0000003f1b0a0812 */ /* 0x000fe200078e3cff */
[----:B------:R-:W-:Y:S01]  /*08f0*/  BSSY.RECONVERGENT B1, `(.L_x_171) ;  /* 0x0000034000017945 */ /* 0x000fe20003800200 */
[----:B--2---:R-:W-:-:S02]  /*0900*/  @P0 SHF.R.U64 R15, R18, 0x1, R19 ;  /* 0x00000001120f0819 */ /* 0x004fc40000001213 */
[----:B------:R-:W-:Y:S02]  /*0910*/  @P0 SHF.R.U32.HI R19, RZ, 0x1, R19 ;  /* 0x00000001ff130819 */ /* 0x000fe40000011613 */
[CC--:B---3--:R-:W-:Y:S02]  /*0920*/  @P0 SHF.L.U32 R21, R12.reuse, R27.reuse, RZ ;  /* 0x0000001b0c150219 */ /* 0x0c8fe400000006ff */
[----:B------:R-:W-:Y:S02]  /*0930*/  @P0 SHF.R.U64 R14, R15, R10, R19 ;  /* 0x0000000a0f0e0219 */ /* 0x000fe40000001213 */
[--C-:B------:R-:W-:Y:S02]  /*0940*/  @P0 SHF.R.U32.HI R25, RZ, 0x1, R13.reuse ;  /* 0x00000001ff190819 */ /* 0x100fe4000001160d */
[C-C-:B------:R-:W-:Y:S02]  /*0950*/  @P0 SHF.R.U64 R23, R12.reuse, 0x1, R13.reuse ;  /* 0x000000010c170819 */ /* 0x140fe4000000120d */
[----:B------:R-:W-:-:S02]  /*0960*/  @P0 SHF.L.U64.HI R18, R12, R27, R13 ;  /* 0x0000001b0c120219 */ /* 0x000fc4000001020d */
[----:B------:R-:W-:Y:S02]  /*0970*/  @P0 SHF.R.U32.HI R15, RZ, R10, R19 ;  /* 0x0000000aff0f0219 */ /* 0x000fe40000011613 */
[----:B------:R-:W-:Y:S02]  /*0980*/  @P0 LOP3.LUT R12, R21, R14, RZ, 0xfc, !PT ;  /* 0x0000000e150c0212 */ /* 0x000fe400078efcff */
[----:B0-----:R-:W-:Y:S02]  /*0990*/  @P0 SHF.L.U32 R16, R8, R27, RZ ;  /* 0x0000001b08100219 */ /* 0x001fe400000006ff */
        /* <DEDUP_REMOVED lines=41> */
.L_x_172:
[----:B------:R-:W-:Y:S05]  /*0c30*/  BSYNC.RECONVERGENT B1 ;  /* 0x0000000000017941 */ /* 0x000fea0003800200 */
.L_x_171:
[----:B------:R-:W-:Y:S01]  /*0c40*/  IMAD.WIDE.U32 R16, R13, 0x2168c235, RZ ;  /* 0x2168c2350d107825 */ /* 0x000fe200078e00ff */
[----:B------:R-:W-:-:S03]  /*0c50*/  SHF.R.U32.HI R9, RZ, 0x1e, R9 ;  /* 0x0000001eff097819 */ /* 0x000fc60000011609 */
[----:B------:R-:W-:Y:S01]  /*0c60*/  IMAD.MOV.U32 R14, RZ, RZ, R17 ;  /* 0x000000ffff0e7224 */ /* 0x000fe200078e0011 */
[----:B------:R-:W-:Y:S01]  /*0c70*/  IADD3 RZ, P1, PT, R16, R16, RZ ;  /* 0x0000001010ff7210 */ /* 0x000fe20007f3e0ff */
[----:B------:R-:W-:Y:S01]  /*0c80*/  IMAD.MOV.U32 R15, RZ, RZ, RZ ;  /* 0x000000ffff0f7224 */ /* 0x000fe200078e00ff */
[----:B------:R-:W-:Y:S01]  /*0c90*/  LEA.HI R9, R8, R9, RZ, 0x1 ;  /* 0x0000000908097211 */ /* 0x000fe200078f08ff */
        /* <DEDUP_REMOVED lines=19> */
[----:B------:R-:W-:-:S02]  /*0dd0*/  @!P0 LOP3.LUT R11, R11, 0x80000000, RZ, 0x3c, !PT ;  /* 0x800000000b0b8812 */ /* 0x000fc400078e3cff */
[----:B------:R-:W-:-:S04]  /*0de0*/  SHF.R.U64 R10, R10, 0xa, R13 ;  /* 0x0000000a0a0a7819 */ /* 0x000fc8000000120d */
[----:B------:R-:W-:-:S03]  /*0df0*/  IADD3 R10, P2, PT, R10, 0x1, RZ ;  /* 0x000000010a0a7810 */ /* 0x000fc60007f5e0ff */
[----:B------:R-:W-:Y:S01]  /*0e00*/  @P1 IMAD.MOV R9, RZ, RZ, -R9 ;  /* 0x000000ffff091224 */ /* 0x000fe200078e0a09 */
[----:B------:R-:W-:-:S04]  /*0e10*/  LEA.HI.X R13, R13, RZ, RZ, 0x16, P2 ;  /* 0x000000ff0d0d7211 */ /* 0x000fc800010fb4ff */
[--C-:B------:R-:W-:Y:S01]  /*0e20*/  SHF.R.U64 R12, R10, 0x1, R13.reuse ;  /* 0x000000010a0c7819 */ /* 0x100fe2000000120d */
[----:B------:R-:W-:Y:S01]  /*0e30*/  IMAD.SHL.U32 R10, R14, 0x100000, RZ ;  /* 0x001000000e0a7824 */ /* 0x000fe200078e00ff */
[----:B------:R-:W-:Y:S02]  /*0e40*/  SHF.R.U32.HI R13, RZ, 0x1, R13 ;  /* 0x00000001ff0d7819 */ /* 0x000fe4000001160d */
[----:B------:R-:W-:-:S04]  /*0e50*/  IADD3 R12, P2, P3, RZ, RZ, R12 ;  /* 0x000000ffff0c7210 */ /* 0x000fc80007b5e00c */
[----:B------:R-:W-:-:S04]  /*0e60*/  IADD3.X R8, PT, PT, R10, 0x3fe00000, R13, P2, P3 ;  /* 0x3fe000000a087810 */ /* 0x000fc800017e640d */
[----:B------:R-:W-:-:S07]  /*0e70*/  LOP3.LUT R13, R8, R11, RZ, 0xfc, !PT ;  /* 0x0000000b080d7212 */ /* 0x000fce00078efcff */
.L_x_166:
[----:B------:R-:W-:Y:S02]  /*0e80*/  IMAD.MOV.U32 R10, RZ, RZ, R9 ;  /* 0x000000ffff0a7224 */ /* 0x000fe400078e0009 */
[----:B------:R-:W-:Y:S02]  /*0e90*/  IMAD.MOV.U32 R8, RZ, RZ, R2 ;  /* 0x000000ffff087224 */ /* 0x000fe400078e0002 */
[----:B------:R-:W-:-:S04]  /*0ea0*/  IMAD.MOV.U32 R9, RZ, RZ, 0x0 ;  /* 0x00000000ff097424 */ /* 0x000fc800078e00ff */
[----:B------:R-:W-:Y:S05]  /*0eb0*/  RET.REL.NODEC R8 `(a4c_sinf64) ;  /* 0xfffffff008507950 */ /* 0x000fea0003c3ffff */
.L_x_173:
        /* <DEDUP_REMOVED lines=12> */
.L_x_231:


//--------------------- .text.a4c_cosf64          --------------------------
	.section	.text.a4c_cosf64,"ax",@progbits
	.align	128
        .global         a4c_cosf64
        .type           a4c_cosf64,@function
        .size           a4c_cosf64,(.L_x_256 - a4c_cosf64)
        .other          a4c_cosf64,@"STO_CUDA_ENTRY STV_DEFAULT"
a4c_cosf64:
.text.a4c_cosf64:
        /* <DEDUP_REMOVED lines=8> */
[----:B------:R-:W0:Y:S01]  /*0080*/  LDCU UR4, c[0x0][0x370] ;  /* 0x00006e00ff0477ac */ /* 0x000e220008000800 */
[----:B------:R-:W1:Y:S01]  /*0090*/  LDCU.64 UR6, c[0x0][0x358] ;  /* 0x00006b00ff0677ac */ /* 0x000e620008000a00 */
[----:B0-----:R-:W-:-:S07]  /*00a0*/  IMAD R3, R3, UR4, RZ ;  /* 0x0000000403037c24 */ /* 0x001fce000f8e02ff */
.L_x_179:
[----:B------:R-:W0:Y:S02]  /*00b0*/  LDC.64 R6, c[0x0][0x390] ;  /* 0x0000e400ff067b82 */ /* 0x000e240000000a00 */
[----:B0-----:R-:W-:-:S06]  /*00c0*/  IMAD.WIDE R6, R2, 0x8, R6 ;  /* 0x0000000802067825 */ /* 0x001fcc00078e0206 */
[----:B-1----:R-:W2:Y:S01]  /*00d0*/  LDG.E.64 R6, desc[UR6][R6.64] ;  /* 0x0000000606067981 */ /* 0x002ea2000c1e1b00 */
[----:B------:R-:W-:Y:S01]  /*00e0*/  BSSY.RECONVERGENT B0, `(.L_x_174) ;  /* 0x000006a000007945 */ /* 0x000fe20003800200 */
[----:B--2---:R-:W0:Y:S02]  /*00f0*/  F2F.F32.F64 R0, R6 ;  /* 0x0000000600007310 */ /* 0x004e240000301000 */
[C---:B0-----:R-:W-:Y:S01]  /*0100*/  FMUL R5, R0.reuse, 0.63661974668502807617 ;  /* 0x3f22f98300057820 */ /* 0x041fe20000400000 */
[----:B------:R-:W-:-:S05]  /*0110*/  FSETP.GE.AND P0, PT, |R0|, 105615, PT ;  /* 0x47ce47800000780b */ /* 0x000fca0003f06200 */
[----:B------:R-:W0:Y:S02]  /*0120*/  F2I.NTZ R5, R5 ;  /* 0x0000000500057305 */ /* 0x000e240000203100 */
[----:B0-----:R-:W-:-:S05]  /*0130*/  I2FP.F32.S32 R9, R5 ;  /* 0x0000000500097245 */ /* 0x001fca0000201400 */
[----:B------:R-:W-:-:S04]  /*0140*/  FFMA R8, R9, -1.5707962512969970703, R0 ;  /* 0xbfc90fda09087823 */ /* 0x000fc80000000000 */
[----:B------:R-:W-:-:S04]  /*0150*/  FFMA R8, R9, -7.5497894158615963534e-08, R8 ;  /* 0xb3a2216809087823 */ /* 0x000fc80000000008 */
[----:B------:R-:W-:Y:S01]  /*0160*/  FFMA R8, R9, -5.3903029534742383927e-15, R8 ;  /* 0xa7c234c509087823 */ /* 0x000fe20000000008 */
[----:B------:R-:W-:Y:S06]  /*0170*/  @!P0 BRA `(.L_x_175) ;  /* 0x0000000400808947 */ /* 0x000fec0003800000 */
[----:B------:R-:W-:-:S13]  /*0180*/  FSETP.NEU.AND P0, PT, |R0|, +INF , PT ;  /* 0x7f8000000000780b */ /* 0x000fda0003f0d200 */
[----:B------:R-:W-:Y:S01]  /*0190*/  @!P0 FMUL R8, RZ, R0 ;  /* 0x00000000ff088220 */ /* 0x000fe20000400000 */
[----:B------:R-:W-:Y:S01]  /*01a0*/  @!P0 IMAD.MOV.U32 R5, RZ, RZ, RZ ;  /* 0x000000ffff058224 */ /* 0x000fe200078e00ff */
[----:B------:R-:W-:Y:S06]  /*01b0*/  @!P0 BRA `(.L_x_175) ;  /* 0x0000000400708947 */ /* 0x000fec0003800000 */
[----:B------:R-:W-:Y:S01]  /*01c0*/  IMAD.SHL.U32 R6, R0, 0x100, RZ ;  /* 0x0000010000067824 */ /* 0x000fe200078e00ff */
[----:B------:R-:W0:Y:S01]  /*01d0*/  LDCU.64 UR8, c[0x4][URZ] ;  /* 0x01000000ff0877ac */ /* 0x000e220008000a00 */
[----:B------:R-:W-:Y:S02]  /*01e0*/  IMAD.MOV.U32 R5, RZ, RZ, RZ ;  /* 0x000000ffff057224 */ /* 0x000fe400078e00ff */
[----:B------:R-:W-:Y:S01]  /*01f0*/  IMAD.MOV.U32 R16, RZ, RZ, RZ ;  /* 0x000000ffff107224 */ /* 0x000fe200078e00ff */
[----:B------:R-:W-:Y:S01]  /*0200*/  LOP3.LUT R15, R6, 0x80000000, RZ, 0xfc, !PT ;  /* 0x80000000060f7812 */ /* 0x000fe200078efcff */
[----:B------:R-:W-:Y:S01]  /*0210*/  UMOV UR5, URZ ;  /* 0x000000ff00057c82 */ /* 0x000fe20008000000 */
[----:B------:R-:W-:-:S05]  /*0220*/  UMOV UR4, URZ ;  /* 0x000000ff00047c82 */ /* 0x000fca0008000000 */
.L_x_176:
[----:B0-----:R-:W-:Y:S01]  /*0230*/  IMAD.U32 R8, RZ, RZ, UR8 ;  /* 0x00000008ff087e24 */ /* 0x001fe2000f8e00ff */
[----:B------:R-:W-:-:S05]  /*0240*/  MOV R9, UR9 ;  /* 0x0000000900097c02 */ /* 0x000fca0008000f00 */
[----:B------:R-:W2:Y:S01]  /*0250*/  LDG.E.CONSTANT R6, desc[UR6][R8.64] ;  /* 0x0000000608067981 */ /* 0x000ea2000c1e9900 */
[----:B------:R-:W-:Y:S01]  /*0260*/  UIADD3 UR4, UPT, UPT, UR4, 0x1, URZ ;  /* 0x0000000104047890 */ /* 0x000fe2000fffe0ff */
[C---:B------:R-:W-:Y:S01]  /*0270*/  ISETP.EQ.AND P0, PT, R16.reuse, RZ, PT ;  /* 0x000000ff1000720c */ /* 0x040fe20003f02270 */
[----:B------:R-:W-:Y:S01]  /*0280*/  UIADD3 UR8, UP1, UPT, UR8, 0x4, URZ ;  /* 0x0000000408087890 */ /* 0x000fe2000ff3e0ff */
[C---:B------:R-:W-:Y:S01]  /*0290*/  ISETP.EQ.AND P1, PT, R16.reuse, 0x4, PT ;  /* 0x000000041000780c */ /* 0x040fe20003f22270 */
[----:B------:R-:W-:Y:S01]  /*02a0*/  UISETP.NE.AND UP0, UPT, UR4, 0x6, UPT ;  /* 0x000000060400788c */ /* 0x000fe2000bf05270 */
[C---:B------:R-:W-:Y:S01]  /*02b0*/  ISETP.EQ.AND P2, PT, R16.reuse, 0x8, PT ;  /* 0x000000081000780c */ /* 0x040fe20003f42270 */
[----:B------:R-:W-:Y:S01]  /*02c0*/  UIADD3.X UR9, UPT, UPT, URZ, UR9, URZ, UP1, !UPT ;  /* 0x00000009ff097290 */ /* 0x000fe20008ffe4ff */
[C---:B------:R-:W-:Y:S02]  /*02d0*/  ISETP.EQ.AND P3, PT, R16.reuse, 0xc, PT ;  /* 0x0000000c1000780c */ /* 0x040fe40003f62270 */
[----:B------:R-:W-:-:S02]  /*02e0*/  ISETP.EQ.AND P4, PT, R16, 0x10, PT ;  /* 0x000000101000780c */ /* 0x000fc40003f82270 */
[C---:B------:R-:W-:Y:S01]  /*02f0*/  ISETP.EQ.AND P5, PT, R16.reuse, 0x14, PT ;  /* 0x000000141000780c */ /* 0x040fe20003fa2270 */
[----:B------:R-:W-:Y:S02]  /*0300*/  VIADD R16, R16, 0x4 ;  /* 0x0000000410107836 */ /* 0x000fe40000000000 */
[----:B--2---:R-:W-:-:S03]  /*0310*/  IMAD.WIDE.U32 R6, R6, R15, RZ ;  /* 0x0000000f06067225 */ /* 0x004fc600078e00ff */
[----:B------:R-:W-:-:S04]  /*0320*/  IADD3 R6, P6, PT, R6, R5, RZ ;  /* 0x0000000506067210 */ /* 0x000fc80007fde0ff */
[----:B------:R-:W-:Y:S01]  /*0330*/  IADD3.X R5, PT, PT, R7, UR5, RZ, P6, !PT ;  /* 0x0000000507057c10 */ /* 0x000fe2000b7fe4ff */
[--C-:B------:R-:W-:Y:S01]  /*0340*/  @P0 IMAD.MOV.U32 R4, RZ, RZ, R6.reuse ;  /* 0x000000ffff040224 */ /* 0x100fe200078e0006 */
[----:B------:R-:W-:Y:S01]  /*0350*/  @P4 MOV R14, R6 ;  /* 0x00000006000e4202 */ /* 0x000fe20000000f00 */
[--C-:B------:R-:W-:Y:S02]  /*0360*/  @P1 IMAD.MOV.U32 R11, RZ, RZ, R6.reuse ;  /* 0x000000ffff0b1224 */ /* 0x100fe400078e0006 */
[--C-:B------:R-:W-:Y:S02]  /*0370*/  @P2 IMAD.MOV.U32 R12, RZ, RZ, R6.reuse ;  /* 0x000000ffff0c2224 */ /* 0x100fe400078e0006 */
[--C-:B------:R-:W-:Y:S02]  /*0380*/  @P3 IMAD.MOV.U32 R13, RZ, RZ, R6.reuse ;  /* 0x000000ffff0d3224 */ /* 0x100fe400078e0006 */
[----:B------:R-:W-:Y:S01]  /*0390*/  @P5 IMAD.MOV.U32 R10, RZ, RZ, R6 ;  /* 0x000000ffff0a5224 */ /* 0x000fe200078e0006 */
[----:B------:R-:W-:Y:S06]  /*03a0*/  BRA.U UP0, `(.L_x_176) ;  /* 0xfffffffd00a07547 */ /* 0x000fec000b83ffff */
[----:B------:R-:W-:Y:S01]  /*03b0*/  SHF.R.U32.HI R6, RZ, 0x17, R0 ;  /* 0x00000017ff067819 */ /* 0x000fe20000011600 */
[----:B------:R-:W-:Y:S03]  /*03c0*/  BSSY.RECONVERGENT B1, `(.L_x_177) ;  /* 0x0000029000017945 */ /* 0x000fe60003800200 */
[C---:B------:R-:W-:Y:S02]  /*03d0*/  LOP3.LUT R7, R6.reuse, 0xe0, RZ, 0xc0, !PT ;  /* 0x000000e006077812 */ /* 0x040fe400078ec0ff */
[----:B------:R-:W-:-:S03]  /*03e0*/  LOP3.LUT P6, RZ, R6, 0x1f, RZ, 0xc0, !PT ;  /* 0x0000001f06ff7812 */ /* 0x000fc600078cc0ff */
[----:B------:R-:W-:-:S05]  /*03f0*/  VIADD R7, R7, 0xffffff80 ;  /* 0xffffff8007077836 */ /* 0x000fca0000000000 */
[----:B------:R-:W-:-:S05]  /*0400*/  SHF.R.U32.HI R7, RZ, 0x5, R7 ;  /* 0x00000005ff077819 */ /* 0x000fca0000011607 */
[----:B------:R-:W-:-:S05]  /*0410*/  IMAD.U32 R9, R7, -0x4, RZ ;  /* 0xfffffffc07097824 */ /* 0x000fca00078e00ff */
[C---:B------:R-:W-:Y:S02]  /*0420*/  ISETP.EQ.AND P3, PT, R9.reuse, -0x18, PT ;  /* 0xffffffe80900780c */ /* 0x040fe40003f62270 */
[C---:B------:R-:W-:Y:S02]  /*0430*/  ISETP.EQ.AND P4, PT, R9.reuse, -0x14, PT ;  /* 0xffffffec0900780c */ /* 0x040fe40003f82270 */
[C---:B------:R-:W-:Y:S02]  /*0440*/  ISETP.EQ.AND P2, PT, R9.reuse, -0x10, PT ;  /* 0xfffffff00900780c */ /* 0x040fe40003f42270 */
[C---:B------:R-:W-:Y:S02]  /*0450*/  ISETP.EQ.AND P1, PT, R9.reuse, -0xc, PT ;  /* 0xfffffff40900780c */ /* 0x040fe40003f22270 */
[C---:B------:R-:W-:Y:S02]  /*0460*/  ISETP.EQ.AND P0, PT, R9.reuse, -0x8, PT ;  /* 0xfffffff80900780c */ /* 0x040fe40003f02270 */
[----:B------:R-:W-:-:S03]  /*0470*/  ISETP.EQ.AND P5, PT, R9, RZ, PT ;  /* 0x000000ff0900720c */ /* 0x000fc60003fa2270 */
[----:B------:R-:W-:Y:S02]  /*0480*/  @P3 MOV R7, R4 ;  /* 0x0000000400073202 */ /* 0x000fe40000000f00 */
[C---:B------:R-:W-:Y:S01]  /*0490*/  ISETP.EQ.AND P3, PT, R9.reuse, -0x4, PT ;  /* 0xfffffffc0900780c */ /* 0x040fe20003f62270 */
[----:B------:R-:W-:Y:S02]  /*04a0*/  @P4 IMAD.MOV.U32 R8, RZ, RZ, R4 ;  /* 0x000000ffff084224 */ /* 0x000fe400078e0004 */
[----:B------:R-:W-:Y:S01]  /*04b0*/  @P4 IMAD.MOV.U32 R7, RZ, RZ, R11 ;  /* 0x000000ffff074224 */ /* 0x000fe200078e000b */
[----:B------:R-:W-:Y:S01]  /*04c0*/  ISETP.EQ.AND P4, PT, R9, 0x4, PT ;  /* 0x000000040900780c */ /* 0x000fe20003f82270 */
[----:B------:R-:W-:Y:S02]  /*04d0*/  @P2 IMAD.MOV.U32 R7, RZ, RZ, R12 ;  /* 0x000000ffff072224 */ /* 0x000fe400078e000c */
[----:B------:R-:W-:Y:S02]  /*04e0*/  @P1 IMAD.MOV.U32 R7, RZ, RZ, R13 ;  /* 0x000000ffff071224 */ /* 0x000fe400078e000d */
[----:B------:R-:W-:-:S02]  /*04f0*/  @P0 IMAD.MOV.U32 R7, RZ, RZ, R14 ;  /* 0x000000ffff070224 */ /* 0x000fc400078e000e */
[----:B------:R-:W-:Y:S01]  /*0500*/  @P2 IMAD.MOV.U32 R8, RZ, RZ, R11 ;  /* 0x000000ffff082224 */ /* 0x000fe200078e000b */
[----:B------:R-:W-:Y:S01]  /*0510*/  @P1 MOV R8, R12 ;  /* 0x0000000c00081202 */ /* 0x000fe20000000f00 */
[----:B------:R-:W-:Y:S01]  /*0520*/  @P0 IMAD.MOV.U32 R8, RZ, RZ, R13 ;  /* 0x000000ffff080224 */ /* 0x000fe200078e000d */
[----:B------:R-:W-:Y:S01]  /*0530*/  @P3 MOV R7, R10 ;  /* 0x0000000a00073202 */ /* 0x000fe20000000f00 */
[--C-:B------:R-:W-:Y:S02]  /*0540*/  @P5 IMAD.MOV.U32 R7, RZ, RZ, R5.reuse ;  /* 0x000000ffff075224 */ /* 0x100fe400078e0005 */
[----:B------:R-:W-:Y:S02]  /*0550*/  @P3 IMAD.MOV.U32 R8, RZ, RZ, R14 ;  /* 0x000000ffff083224 */ /* 0x000fe400078e000e */
[----:B------:R-:W-:Y:S02]  /*0560*/  @P5 IMAD.MOV.U32 R8, RZ, RZ, R10 ;  /* 0x000000ffff085224 */ /* 0x000fe400078e000a */
[----:B------:R-:W-:-:S02]  /*0570*/  @P4 IMAD.MOV.U32 R8, RZ, RZ, R5 ;  /* 0x000000ffff084224 */ /* 0x000fc400078e0005 */
[----:B------:R-:W-:Y:S01]  /*0580*/  IMAD.MOV.U32 R15, RZ, RZ, R7 ;  /* 0x000000ffff0f7224 */ /* 0x000fe200078e0007 */
[----:B------:R-:W-:Y:S06]  /*0590*/  @!P6 BRA `(.L_x_178) ;  /* 0x00000000002ce947 */ /* 0x000fec0003800000 */
[----:B------:R-:W-:Y:S01]  /*05a0*/  @P2 MOV R7, R4 ;  /* 0x0000000400072202 */ /* 0x000fe20000000f00 */
[----:B------:R-:W-:Y:S01]  /*05b0*/  @P1 IMAD.MOV.U32 R7, RZ, RZ, R11 ;  /* 0x000000ffff071224 */ /* 0x000fe200078e000b */
[----:B------:R-:W-:Y:S01]  /*05c0*/  LOP3.LUT R6, R6, 0x1f, RZ, 0xc0, !PT ;  /* 0x0000001f06067812 */ /* 0x000fe200078ec0ff */
[----:B------:R-:W-:Y:S01]  /*05d0*/  @P0 IMAD.MOV.U32 R7, RZ, RZ, R12 ;  /* 0x000000ffff070224 */ /* 0x000fe200078e000c */
[----:B------:R-:W-:Y:S01]  /*05e0*/  ISETP.EQ.AND P0, PT, R9, 0x8, PT ;  /* 0x000000080900780c */ /* 0x000fe20003f02270 */
[----:B------:R-:W-:Y:S01]  /*05f0*/  @P3 IMAD.MOV.U32 R7, RZ, RZ, R13 ;  /* 0x000000ffff073224 */ /* 0x000fe200078e000d */
[----:B------:R-:W-:Y:S01]  /*0600*/  @P5 MOV R7, R14 ;  /* 0x0000000e00075202 */ /* 0x000fe20000000f00 */
[----:B------:R-:W-:Y:S01]  /*0610*/  @P4 IMAD.MOV.U32 R7, RZ, RZ, R10 ;  /* 0x000000ffff074224 */ /* 0x000fe200078e000a */
[----:B------:R-:W-:-:S09]  /*0620*/  SHF.L.W.U32.HI R15, R8, R6, R15 ;  /* 0x00000006080f7219 */ /* 0x000fd20000010e0f */
[----:B------:R-:W-:-:S05]  /*0630*/  @P0 IMAD.MOV.U32 R7, RZ, RZ, R5 ;  /* 0x000000ffff070224 */ /* 0x000fca00078e0005 */
[----:B------:R-:W-:-:S07]  /*0640*/  SHF.L.W.U32.HI R8, R7, R6, R8 ;  /* 0x0000000607087219 */ /* 0x000fce0000010e08 */
.L_x_178:
[----:B------:R-:W-:Y:S05]  /*0650*/  BSYNC.RECONVERGENT B1 ;  /* 0x0000000000017941 */ /* 0x000fea0003800200 */
.L_x_177:
[C---:B------:R-:W-:Y:S01]  /*0660*/  SHF.L.W.U32.HI R16, R8.reuse, 0x2, R15 ;  /* 0x0000000208107819 */ /* 0x040fe20000010e0f */
[----:B------:R-:W-:Y:S01]  /*0670*/  IMAD.SHL.U32 R8, R8, 0x4, RZ ;  /* 0x0000000408087824 */ /* 0x000fe200078e00ff */
[----:B------:R-:W-:Y:S01]  /*0680*/  UMOV UR4, 0x54442d19 ;  /* 0x54442d1900047882 */ /* 0x000fe20000000000 */
[----:B------:R-:W-:Y:S01]  /*0690*/  UMOV UR5, 0x3bf921fb ;  /* 0x3bf921fb00057882 */ /* 0x000fe20000000000 */
[----:B------:R-:W-:Y:S02]  /*06a0*/  SHF.R.S32.HI R5, RZ, 0x1f, R16 ;  /* 0x0000001fff057819 */ /* 0x000fe40000011410 */
[----:B------:R-:W-:Y:S02]  /*06b0*/  ISETP.GE.AND P0, PT, R0, RZ, PT ;  /* 0x000000ff0000720c */ /* 0x000fe40003f06270 */
[C---:B------:R-:W-:Y:S02]  /*06c0*/  LOP3.LUT R8, R5.reuse, R8, RZ, 0x3c, !PT ;  /* 0x0000000805087212 */ /* 0x040fe400078e3cff */
[----:B------:R-:W-:-:S02]  /*06d0*/  LOP3.LUT R9, R5, R16, RZ, 0x3c, !PT ;  /* 0x0000001005097212 */ /* 0x000fc400078e3cff */
[----:B------:R-:W-:Y:S02]  /*06e0*/  SHF.R.U32.HI R5, RZ, 0x1e, R15 ;  /* 0x0000001eff057819 */ /* 0x000fe4000001160f */
[----:B------:R-:W0:Y:S01]  /*06f0*/  I2F.F64.S64 R6, R8 ;  /* 0x0000000800067312 */ /* 0x000e220000301c00 */
[C---:B------:R-:W-:Y:S02]  /*0700*/  LOP3.LUT R0, R16.reuse, R0, RZ, 0x3c, !PT ;  /* 0x0000000010007212 */ /* 0x040fe400078e3cff */
[----:B------:R-:W-:Y:S02]  /*0710*/  LEA.HI R5, R16, R5, RZ, 0x1 ;  /* 0x0000000510057211 */ /* 0x000fe400078f08ff */
[----:B------:R-:W-:Y:S02]  /*0720*/  ISETP.GE.AND P1, PT, R0, RZ, PT ;  /* 0x000000ff0000720c */ /* 0x000fe40003f26270 */
[----:B------:R-:W-:-:S05]  /*0730*/  IADD3 R0, PT, PT, -R5, RZ, RZ ;  /* 0x000000ff05007210 */ /* 0x000fca0007ffe1ff */
[----:B------:R-:W-:Y:S01]  /*0740*/  @!P0 IMAD.MOV.U32 R5, RZ, RZ, R0 ;  /* 0x000000ffff058224 */ /* 0x000fe200078e0000 */
[----:B0-----:R-:W-:-:S10]  /*0750*/  DMUL R6, R6, UR4 ;  /* 0x0000000406067c28 */ /* 0x001fd40008000000 */
[----:B------:R-:W0:Y:S02]  /*0760*/  F2F.F32.F64 R6, R6 ;  /* 0x0000000600067310 */ /* 0x000e240000301000 */
[----:B0-----:R-:W-:-:S07]  /*0770*/  FSEL R8, -R6, R6, !P1 ;  /* 0x0000000606087208 */ /* 0x001fce0004800100 */
.L_x_175:
[----:B------:R-:W-:Y:S05]  /*0780*/  BSYNC.RECONVERGENT B0 ;  /* 0x0000000000007941 */ /* 0x000fea0003800200 */
.L_x_174:
[C---:B------:R-:W-:Y:S01]  /*0790*/  LOP3.LUT R6, R5.reuse, 0x1, RZ, 0xc0, !PT ;  /* 0x0000000105067812 */ /* 0x040fe200078ec0ff */
[----:B------:R-:W-:Y:S02]  /*07a0*/  IMAD.MOV.U32 R0, RZ, RZ, 0x37cbac00 ;  /* 0x37cbac00ff007424 */ /* 0x000fe400078e00ff */
[----:B------:R-:W-:Y:S01]  /*07b0*/  FMUL R9, R8, R8 ;  /* 0x0000000808097220 */ /* 0x000fe20000400000 */
[----:B------:R-:W-:Y:S01]  /*07c0*/  IADD3 R5, PT, PT, R5, 0x1, RZ ;  /* 0x0000000105057810 */ /* 0x000fe20007ffe0ff */
[----:B------:R-:W-:Y:S01]  /*07d0*/  IMAD.MOV.U32 R7, RZ, RZ, 0x3e2aaaa8 ;  /* 0x3e2aaaa8ff077424 */ /* 0x000fe200078e00ff */
[----:B------:R-:W-:Y:S01]  /*07e0*/  ISETP.NE.U32.AND P0, PT, R6, 0x1, PT ;  /* 0x000000010600780c */ /* 0x000fe20003f05070 */
[----:B------:R-:W-:Y:S01]  /*07f0*/  FFMA R0, R9, R0, -0.0013887860113754868507 ;  /* 0xbab607ed09007423 */ /* 0x000fe20000000000 */
[----:B------:R-:W-:Y:S01]  /*0800*/  IMAD.MOV.U32 R6, RZ, RZ, 0x3c0885e4 ;  /* 0x3c0885e4ff067424 */ /* 0x000fe200078e00ff */
[----:B------:R-:W-:Y:S01]  /*0810*/  LOP3.LUT P1, RZ, R5, 0x2, RZ, 0xc0, !PT ;  /* 0x0000000205ff7812 */ /* 0x000fe2000782c0ff */
[----:B------:R-:W0:Y:S01]  /*0820*/  LDCU UR4, c[0x0][0x388] ;  /* 0x00007100ff0477ac */ /* 0x000e220008000800 */
[----:B------:R-:W-:-:S02]  /*0830*/  FSEL R5, -R7, -0.4999999701976776123, !P0 ;  /* 0xbeffffff07057808 */ /* 0x000fc40004000100 */
[----:B------:R-:W-:Y:S02]  /*0840*/  FSEL R0, R0, -0.00019574658654164522886, P0 ;  /* 0xb94d415300007808 */ /* 0x000fe40000000000 */
[----:B------:R-:W-:-:S05]  /*0850*/  FSEL R6, R6, 0.041666727513074874878, !P0 ;  /* 0x3d2aaabb06067808 */ /* 0x000fca0004000000 */
[C---:B------:R-:W-:Y:S01]  /*0860*/  FFMA R16, R9.reuse, R0, R6 ;  /* 0x0000000009107223 */ /* 0x040fe20000000006 */
[----:B------:R-:W-:Y:S01]  /*0870*/  FSEL R0, R8, 1, !P0 ;  /* 0x3f80000008007808 */ /* 0x000fe20004000000 */
[----:B------:R-:W1:Y:S02]  /*0880*/  LDC.64 R6, c[0x0][0x380] ;  /* 0x0000e000ff067b82 */ /* 0x000e640000000a00 */
[C---:B------:R-:W-:Y:S02]  /*0890*/  FFMA R5, R9.reuse, R16, R5 ;  /* 0x0000001009057223 */ /* 0x040fe40000000005 */
[----:B------:R-:W-:-:S04]  /*08a0*/  FFMA R9, R9, R0, RZ ;  /* 0x0000000009097223 */ /* 0x000fc800000000ff */
[----:B------:R-:W-:-:S04]  /*08b0*/  FFMA R9, R9, R5, R0 ;  /* 0x0000000509097223 */ /* 0x000fc80000000000 */
[----:B------:R-:W-:-:S06]  /*08c0*/  @P1 FADD R9, RZ, -R9 ;  /* 0x80000009ff091221 */ /* 0x000fcc0000000000 */
[----:B------:R-:W2:Y:S01]  /*08d0*/  F2F.F64.F32 R8, R9 ;  /* 0x0000000900087310 */ /* 0x000ea20000201800 */
[----:B-1----:R-:W-:-:S04]  /*08e0*/  IMAD.WIDE R6, R2, 0x8, R6 ;  /* 0x0000000802067825 */ /* 0x002fc800078e0206 */
[----:B------:R-:W-:Y:S01]  /*08f0*/  IMAD.IADD R2, R3, 0x1, R2 ;  /* 0x0000000103027824 */ /* 0x000fe200078e0202 */
[----:B--2---:R2:W-:Y:S04]  /*0900*/  STG.E.64 desc[UR6][R6.64], R8 ;  /* 0x0000000806007986 */ /* 0x0045e8000c101b06 */
[----:B0-----:R-:W-:-:S13]  /*0910*/  ISETP.GE.AND P0, PT, R2, UR4, PT ;  /* 0x0000000402007c0c */ /* 0x001fda000bf06270 */
[----:B--2---:R-:W-:Y:S05]  /*0920*/  @!P0 BRA `(.L_x_179) ;  /* 0xfffffff400e08947 */ /* 0x004fea000383ffff */
[----:B------:R-:W-:Y:S05]  /*0930*/  EXIT ;  /* 0x000000000000794d */ /* 0x000fea0003800000 */
.L_x_180:
        /* <DEDUP_REMOVED lines=12> */
.L_x_256:


//--------------------- .text.a4c_copysignf64     --------------------------
	.section	.text.a4c_copysignf64,"ax",@progbits
	.align	128
        .global         a4c_copysignf64
        .type           a4c_copysignf64,@function
        .size           a4c_copysignf64,(.L_x_257 - a4c_copysignf64)
        .other          a4c_copysignf64,@"STO_CUDA_ENTRY STV_DEFAULT"
a4c_copysignf64:
.text.a4c_copysignf64:
        /* <DEDUP_REMOVED lines=14> */
.L_x_181:
[----:B----4-:R-:W-:-:S04]  /*00e0*/  IMAD.WIDE R4, R0, 0x8, R12 ;  /* 0x0000000800047825 */ /* 0x010fc800078e020c */
[C---:B---3--:R-:W-:Y:S02]  /*00f0*/  IMAD.WIDE R2, R0.reuse, 0x8, R10 ;  /* 0x0000000800027825 */ /* 0x048fe400078e020a */
[----:B--2---:R-:W2:Y:S04]  /*0100*/  LDG.E R5, desc[UR6][R4.64+0x4] ;  /* 0x0000040604057981 */ /* 0x004ea8000c1e1900 */
[----:B------:R-:W2:Y:S01]  /*0110*/  LDG.E.64 R2, desc[UR6][R2.64] ;  /* 0x0000000602027981 */ /* 0x000ea2000c1e1b00 */
[----:B01----:R-:W-:Y:S01]  /*0120*/  IMAD.WIDE R8, R0, 0x8, R14 ;  /* 0x0000000800087825 */ /* 0x003fe200078e020e */
[----:B------:R-:W-:-:S04]  /*0130*/  IADD3 R0, PT, PT, R17, R0, RZ ;  /* 0x0000000011007210 */ /* 0x000fc80007ffe0ff */
[----:B------:R-:W-:Y:S02]  /*0140*/  ISETP.GE.AND P0, PT, R0, UR5, PT ;  /* 0x0000000500007c0c */ /* 0x000fe4000bf06270 */
[----:B--2---:R-:W-:Y:S02]  /*0150*/  LOP3.LUT R7, R3, 0x80000000, R5, 0xb8, !PT ;  /* 0x8000000003077812 */ /* 0x004fe400078eb805 */
[----:B------:R-:W-:-:S05]  /*0160*/  MOV R6, R2 ;  /* 0x0000000200067202 */ /* 0x000fca0000000f00 */
[----:B------:R1:W-:Y:S04]  /*0170*/  STG.E.64 desc[UR6][R8.64], R6 ;  /* 0x0000000608007986 */ /* 0x0003e8000c101b06 */
[----:B------:R-:W-:Y:S05]  /*0180*/  @!P0 BRA `(.L_x_181) ;  /* 0xfffffffc00d48947 */ /* 0x000fea000383ffff */
[----:B------:R-:W-:Y:S05]  /*0190*/  EXIT ;  /* 0x000000000000794d */ /* 0x000fea0003800000 */
.L_x_182:
        /* <DEDUP_REMOVED lines=14> */
.L_x_257:


//--------------------- .text.a4c_minf64          --------------------------
	.section	.text.a4c_minf64,"ax",@progbits
	.align	128
        .global         a4c_minf64
        .type           a4c_minf64,@function
        .size           a4c_minf64,(.L_x_258 - a4c_minf64)
        .other          a4c_minf64,@"STO_CUDA_ENTRY STV_DEFAULT"
a4c_minf64:
.text.a4c_minf64:
        /* <DEDUP_REMOVED lines=14> */
.L_x_183:
[----:B---3--:R-:W-:-:S04]  /*00e0*/  IMAD.WIDE R8, R0, 0x8, R4 ;  /* 0x0000000800087825 */ /* 0x008fc800078e0204 */
[----:B----4-:R-:W-:Y:S02]  /*00f0*/  IMAD.WIDE R10, R0, 0x8, R6 ;  /* 0x00000008000a7825 */ /* 0x010fe400078e0206 */
[----:B--2---:R-:W2:Y:S04]  /*0100*/  LDG.E.64 R8, desc[UR6][R8.64] ;  /* 0x0000000608087981 */ /* 0x004ea8000c1e1b00 */
[----:B------:R-:W3:Y:S01]  /*0110*/  LDG.E.64 R10, desc[UR6][R10.64] ;  /* 0x000000060a0a7981 */ /* 0x000ee2000c1e1b00 */
[----:B--2---:R-:W-:Y:S01]  /*0120*/  MOV R12, R9 ;  /* 0x00000009000c7202 */ /* 0x004fe20000000f00 */
[----:B---3--:R-:W-:Y:S01]  /*0130*/  DSETP.MIN.AND P0, P1, R8, R10, PT ;  /* 0x0000000a0800722a */ /* 0x008fe20003900000 */
[----:B------:R-:W-:Y:S01]  /*0140*/  MOV R15, R11 ;  /* 0x0000000b000f7202 */ /* 0x000fe20000000f00 */
[----:B------:R-:W-:-:S04]  /*0150*/  IMAD.MOV.U32 R13, RZ, RZ, R10 ;  /* 0x000000ffff0d7224 */ /* 0x000fc800078e000a */
[----:B------:R-:W-:Y:S02]  /*0160*/  FSEL R19, R12, R15, P0 ;  /* 0x0000000f0c137208 */ /* 0x000fe40000000000 */
[----:B------:R-:W-:-:S06]  /*0170*/  SEL R12, R8, R13, P0 ;  /* 0x0000000d080c7207 */ /* 0x000fcc0000000000 */
[----:B------:R-:W-:Y:S01]  /*0180*/  @P1 LOP3.LUT R19, R15, 0x80000, RZ, 0xfc, !PT ;  /* 0x000800000f131812 */ /* 0x000fe200078efcff */
[----:B0-----:R-:W-:-:S03]  /*0190*/  IMAD.WIDE R14, R0, 0x8, R2 ;  /* 0x00000008000e7825 */ /* 0x001fc600078e0202 */
[----:B------:R-:W-:Y:S01]  /*01a0*/  MOV R13, R19 ;  /* 0x00000013000d7202 */ /* 0x000fe20000000f00 */
[----:B------:R-:W-:-:S04]  /*01b0*/  IMAD.IADD R0, R17, 0x1, R0 ;  /* 0x0000000111007824 */ /* 0x000fc800078e0200 */
[----:B------:R1:W-:Y:S01]  /*01c0*/  STG.E.64 desc[UR6][R14.64], R12 ;  /* 0x0000000c0e007986 */ /* 0x0003e2000c101b06 */
[----:B------:R-:W-:-:S13]  /*01d0*/  ISETP.GE.AND P0, PT, R0, UR5, PT ;  /* 0x0000000500007c0c */ /* 0x000fda000bf06270 */
[----:B-1----:R-:W-:Y:S05]  /*01e0*/  @!P0 BRA `(.L_x_183) ;  /* 0xfffffffc00bc8947 */ /* 0x002fea000383ffff */
[----:B------:R-:W-:Y:S05]  /*01f0*/  EXIT ;  /* 0x000000000000794d */ /* 0x000fea0003800000 */
.L_x_184:
        /* <DEDUP_REMOVED lines=16> */
.L_x_258:


//--------------------- .text.a4c_maxf64          --------------------------
	.section	.text.a4c_maxf64,"ax",@progbits
	.align	128
        .global         a4c_maxf64
        .type           a4c_maxf64,@function
        .size           a4c_maxf64,(.L_x_259 - a4c_maxf64)
        .other          a4c_maxf64,@"STO_CUDA_ENTRY STV_DEFAULT"
a4c_maxf64:
.text.a4c_maxf64:
        /* <DEDUP_REMOVED lines=14> */
.L_x_185:
[----:B---3--:R-:W-:-:S04]  /*00e0*/  IMAD.WIDE R8, R0, 0x8, R4 ;  /* 0x0000000800087825 */ /* 0x008fc800078e0204 */
[----:B----4-:R-:W-:Y:S02]  /*00f0*/  IMAD.WIDE R10, R0, 0x8, R6 ;  /* 0x00000008000a7825 */ /* 0x010fe400078e0206 */
[----:B--2---:R-:W2:Y:S04]  /*0100*/  LDG.E.64 R8, desc[UR6][R8.64] ;  /* 0x0000000608087981 */ /* 0x004ea8000c1e1b00 */
[----:B------:R-:W3:Y:S01]  /*0110*/  LDG.E.64 R10, desc[UR6][R10.64] ;  /* 0x000000060a0a7981 */ /* 0x000ee2000c1e1b00 */
[----:B--2---:R-:W-:Y:S01]  /*0120*/  MOV R12, R9 ;  /* 0x00000009000c7202 */ /* 0x004fe20000000f00 */
[----:B---3--:R-:W-:Y:S01]  /*0130*/  DSETP.MAX.AND P0, P1, R8, R10, PT ;  /* 0x0000000a0800722a */ /* 0x008fe2000390f000 */
        /* <DEDUP_REMOVED lines=12> */
.L_x_186:
        /* <DEDUP_REMOVED lines=16> */
.L_x_259:


//--------------------- .text.a4c_absf64          --------------------------
	.section	.text.a4c_absf64,"ax",@progbits
	.align	128
        .global         a4c_absf64
        .type           a4c_absf64,@function
        .size           a4c_absf64,(.L_x_260 - a4c_absf64)
        .other          a4c_absf64,@"STO_CUDA_ENTRY STV_DEFAULT"
a4c_absf64:
.text.a4c_absf64:
        /* <DEDUP_REMOVED lines=13> */
.L_x_187:
[----:B0-----:R-:W-:-:S06]  /*00d0*/  IMAD.WIDE R2, R0, 0x8, R6 ;  /* 0x0000000800027825 */ /* 0x001fcc00078e0206 */
[----:B--2---:R-:W2:Y:S01]  /*00e0*/  LDG.E.64 R2, desc[UR6][R2.64] ;  /* 0x0000000602027981 */ /* 0x004ea2000c1e1b00 */
[----:B-1-3--:R-:W-:Y:S01]  /*00f0*/  IMAD.WIDE R4, R0, 0x8, R8 ;  /* 0x0000000800047825 */ /* 0x00afe200078e0208 */
[----:B------:R-:W-:-:S04]  /*0100*/  IADD3 R0, PT, PT, R13, R0, RZ ;  /* 0x000000000d007210 */ /* 0x000fc80007ffe0ff */
[----:B------:R-:W-:Y:S01]  /*0110*/  ISETP.GE.AND P0, PT, R0, UR5, PT ;  /* 0x0000000500007c0c */ /* 0x000fe2000bf06270 */
[----:B--2---:R-:W-:-:S07]  /*0120*/  DADD R10, -RZ, |R2| ;  /* 0x00000000ff0a7229 */ /* 0x004fce0000000502 */
[----:B------:R1:W-:Y:S05]  /*0130*/  STG.E.64 desc[UR6][R4.64], R10 ;  /* 0x0000000a04007986 */ /* 0x0003ea000c101b06 */
[----:B------:R-:W-:Y:S05]  /*0140*/  @!P0 BRA `(.L_x_187) ;  /* 0xfffffffc00e08947 */ /* 0x000fea000383ffff */
[----:B------:R-:W-:Y:S05]  /*0150*/  EXIT ;  /* 0x000000000000794d */ /* 0x000fea0003800000 */
.L_x_188:
        /* <DEDUP_REMOVED lines=10> */
.L_x_260:


//--------------------- .text.a4c_truncf64        --------------------------
	.section	.text.a4c_truncf64,"ax",@progbits
	.align	128
        .global         a4c_truncf64
        .type           a4c_truncf64,@function
        .size           a4c_truncf64,(.L_x_261 - a4c_truncf64)
        .other          a4c_truncf64,@"STO_CUDA_ENTRY STV_DEFAULT"
a4c_truncf64:
.text.a4c_truncf64:
        /* <DEDUP_REMOVED lines=13> */
.L_x_189:
[----:B0-----:R-:W-:-:S06]  /*00d0*/  IMAD.WIDE R2, R0, 0x8, R8 ;  /* 0x0000000800027825 */ /* 0x001fcc00078e0208 */
[----:B--2---:R-:W2:Y:S01]  /*00e0*/  LDG.E.64 R2, desc[UR6][R2.64] ;  /* 0x0000000602027981 */ /* 0x004ea2000c1e1b00 */
[----:B-1-3--:R-:W-:Y:S01]  /*00f0*/  IMAD.WIDE R6, R0, 0x8, R10 ;  /* 0x0000000800067825 */ /* 0x00afe200078e020a */
[----:B------:R-:W-:-:S04]  /*0100*/  IADD3 R0, PT, PT, R13, R0, RZ ;  /* 0x000000000d007210 */ /* 0x000fc80007ffe0ff */
[----:B------:R-:W-:Y:S01]  /*0110*/  ISETP.GE.AND P0, PT, R0, UR5, PT ;  /* 0x0000000500007c0c */ /* 0x000fe2000bf06270 */
[----:B--2---:R-:W0:Y:S02]  /*0120*/  FRND.F64.TRUNC R4, R2 ;  /* 0x0000000200047313 */ /* 0x004e24000030d800 */
[----:B0-----:R1:W-:Y:S10]  /*0130*/  STG.E.64 desc[UR6][R6.64], R4 ;  /* 0x0000000406007986 */ /* 0x0013f4000c101b06 */
[----:B------:R-:W-:Y:S05]  /*0140*/  @!P0 BRA `(.L_x_189) ;  /* 0xfffffffc00e08947 */ /* 0x000fea000383ffff */
[----:B------:R-:W-:Y:S05]  /*0150*/  EXIT ;  /* 0x000000000000794d */ /* 0x000fea0003800000 */
.L_x_190:
        /* <DEDUP_REMOVED lines=10> */
.L_x_261:


//--------------------- .text.a4c_roundf64        --------------------------
	.section	.text.a4c_roundf64,"ax",@progbits
	.align	128
        .global         a4c_roundf64
        .type           a4c_roundf64,@function
        .size           a4c_roundf64,(.L_x_262 - a4c_roundf64)
        .other          a4c_roundf64,@"STO_CUDA_ENTRY STV_DEFAULT"
a4c_roundf64:
.text.a4c_roundf64:
        /* <DEDUP_REMOVED lines=13> */
.L_x_191:
[----:B0-----:R-:W-:-:S06]  /*00d0*/  IMAD.WIDE R2, R0, 0x8, R8 ;  /* 0x0000000800027825 */ /* 0x001fcc00078e0208 */
[----:B--2---:R-:W2:Y:S01]  /*00e0*/  LDG.E.64 R2, desc[UR6][R2.64] ;  /* 0x0000000602027981 */ /* 0x004ea2000c1e1b00 */
[----:B-1----:R-:W-:Y:S01]  /*00f0*/  HFMA2 R5, -RZ, RZ, 1.96875, 0 ;  /* 0x3fe00000ff057431 */ /* 0x002fe200000001ff */
[----:B------:R-:W-:Y:S01]  /*0100*/  MOV R4, RZ ;  /* 0x000000ff00047202 */ /* 0x000fe20000000f00 */
[----:B---3--:R-:W-:Y:S01]  /*0110*/  IMAD.WIDE R6, R0, 0x8, R10 ;  /* 0x0000000800067825 */ /* 0x008fe200078e020a */
[----:B------:R-:W-:-:S04]  /*0120*/  IADD3 R0, PT, PT, R13, R0, RZ ;  /* 0x000000000d007210 */ /* 0x000fc80007ffe0ff */
[----:B------:R-:W-:Y:S02]  /*0130*/  ISETP.GE.AND P0, PT, R0, UR5, PT ;  /* 0x0000000500007c0c */ /* 0x000fe4000bf06270 */
[----:B--2---:R-:W-:-:S06]  /*0140*/  LOP3.LUT R5, R5, 0x80000000, R3, 0xb8, !PT ;  /* 0x8000000005057812 */ /* 0x004fcc00078eb803 */
[----:B------:R-:W-:-:S10]  /*0150*/  DADD.RZ R4, R2, R4 ;  /* 0x0000000002047229 */ /* 0x000fd4000000c004 */
[----:B------:R-:W0:Y:S02]  /*0160*/  FRND.F64.TRUNC R4, R4 ;  /* 0x0000000400047313 */ /* 0x000e24000030d800 */
[----:B0-----:R1:W-:Y:S01]  /*0170*/  STG.E.64 desc[UR6][R6.64], R4 ;  /* 0x0000000406007986 */ /* 0x0013e2000c101b06 */
[----:B------:R-:W-:Y:S05]  /*0180*/  @!P0 BRA `(.L_x_191) ;  /* 0xfffffffc00d08947 */ /* 0x000fea000383ffff */
[----:B------:R-:W-:Y:S05]  /*0190*/  EXIT ;  /* 0x000000000000794d */ /* 0x000fea0003800000 */
.L_x_192:
        /* <DEDUP_REMOVED lines=14> */
.L_x_262:


//--------------------- .text.a4c_floorf64        --------------------------
	.section	.text.a4c_floorf64,"ax",@progbits
	.align	128
        .global         a4c_floorf64
        .type           a4c_floorf64,@function
        .size           a4c_floorf64,(.L_x_263 - a4c_floorf64)
        .other          a4c_floorf64,@"STO_CUDA_ENTRY STV_DEFAULT"
a4c_floorf64:
.text.a4c_floorf64:
        /* <DEDUP_REMOVED lines=13> */
.L_x_193:
[----:B0-----:R-:W-:-:S06]  /*00d0*/  IMAD.WIDE R2, R0, 0x8, R8 ;  /* 0x0000000800027825 */ /* 0x001fcc00078e0208 */
[----:B--2---:R-:W2:Y:S01]  /*00e0*/  LDG.E.64 R2, desc[UR6][R2.64] ;  /* 0x0000000602027981 */ /* 0x004ea2000c1e1b00 */
[----:B-1-3--:R-:W-:Y:S01]  /*00f0*/  IMAD.WIDE R6, R0, 0x8, R10 ;  /* 0x0000000800067825 */ /* 0x00afe200078e020a */
[----:B------:R-:W-:-:S04]  /*0100*/  IADD3 R0, PT, PT, R13, R0, RZ ;  /* 0x000000000d007210 */ /* 0x000fc80007ffe0ff */
[----:B------:R-:W-:Y:S01]  /*0110*/  ISETP.GE.AND P0, PT, R0, UR5, PT ;  /* 0x0000000500007c0c */ /* 0x000fe2000bf06270 */
[----:B--2---:R-:W0:Y:S02]  /*0120*/  FRND.F64.FLOOR R4, R2 ;  /* 0x0000000200047313 */ /* 0x004e240000305800 */
[----:B0-----:R1:W-:Y:S10]  /*0130*/  STG.E.64 desc[UR6][R6.64], R4 ;  /* 0x0000000406007986 */ /* 0x0013f4000c101b06 */
[----:B------:R-:W-:Y:S05]  /*0140*/  @!P0 BRA `(.L_x_193) ;  /* 0xfffffffc00e08947 */ /* 0x000fea000383ffff */
[----:B------:R-:W-:Y:S05]  /*0150*/  EXIT ;  /* 0x000000000000794d */ /* 0x000fea0003800000 */
.L_x_194:
        /* <DEDUP_REMOVED lines=10> */
.L_x_263:


//--------------------- .text.a4c_ceilf64         --------------------------
	.section	.text.a4c_ceilf64,"ax",@progbits
	.align	128
        .global         a4c_ceilf64
        .type           a4c_ceilf64,@function
        .size           a4c_ceilf64,(.L_x_264 - a4c_ceilf64)
        .other          a4c_ceilf64,@"STO_CUDA_ENTRY STV_DEFAULT"
a4c_ceilf64:
.text.a4c_ceilf64:
        /* <DEDUP_REMOVED lines=13> */
.L_x_195:
[----:B0-----:R-:W-:-:S06]  /*00d0*/  IMAD.WIDE R2, R0, 0x8, R8 ;  /* 0x0000000800027825 */ /* 0x001fcc00078e0208 */
[----:B--2---:R-:W2:Y:S01]  /*00e0*/  LDG.E.64 R2, desc[UR6][R2.64] ;  /* 0x0000000602027981 */ /* 0x004ea2000c1e1b00 */
[----:B-1-3--:R-:W-:Y:S01]  /*00f0*/  IMAD.WIDE R6, R0, 0x8, R10 ;  /* 0x0000000800067825 */ /* 0x00afe200078e020a */
[----:B------:R-:W-:-:S04]  /*0100*/  IADD3 R0, PT, PT, R13, R0, RZ ;  /* 0x000000000d007210 */ /* 0x000fc80007ffe0ff */
[----:B------:R-:W-:Y:S01]  /*0110*/  ISETP.GE.AND P0, PT, R0, UR5, PT ;  /* 0x0000000500007c0c */ /* 0x000fe2000bf06270 */
[----:B--2---:R-:W0:Y:S02]  /*0120*/  FRND.F64.CEIL R4, R2 ;  /* 0x0000000200047313 */ /* 0x004e240000309800 */
[----:B0-----:R1:W-:Y:S10]  /*0130*/  STG.E.64 desc[UR6][R6.64], R4 ;  /* 0x0000000406007986 */ /* 0x0013f4000c101b06 */
[----:B------:R-:W-:Y:S05]  /*0140*/  @!P0 BRA `(.L_x_195) ;  /* 0xfffffffc00e08947 */ /* 0x000fea000383ffff */
[----:B------:R-:W-:Y:S05]  /*0150*/  EXIT ;  /* 0x000000000000794d */ /* 0x000fea0003800000 */
.L_x_196:
        /* <DEDUP_REMOVED lines=10> */
.L_x_264:


//--------------------- .text.a4c_lteff64         --------------------------
	.section	.text.a4c_lteff64,"ax",@progbits
	.align	128
        .global         a4c_lteff64
        .type           a4c_lteff64,@function
        .size           a4c_lteff64,(.L_x_265 - a4c_lteff64)
        .other          a4c_lteff64,@"STO_CUDA_ENTRY STV_DEFAULT"
a4c_lteff64:
.text.a4c_lteff64:
        /* <DEDUP_REMOVED lines=14> */
.L_x_197:
[----:B---3--:R-:W-:-:S04]  /*00e0*/  IMAD.WIDE R2, R0, 0x8, R10 ;  /* 0x0000000800027825 */ /* 0x008fc800078e020a */
[C---:B----4-:R-:W-:Y:S02]  /*00f0*/  IMAD.WIDE R4, R0.reuse, 0x8, R12 ;  /* 0x0000000800047825 */ /* 0x050fe400078e020c */
[----:B--2---:R-:W2:Y:S04]  /*0100*/  LDG.E.64 R2, desc[UR6][R2.64] ;  /* 0x0000000602027981 */ /* 0x004ea8000c1e1b00 */
[----:B------:R-:W2:Y:S01]  /*0110*/  LDG.E.64 R4, desc[UR6][R4.64] ;  /* 0x0000000604047981 */ /* 0x000ea2000c1e1b00 */
[----:B01----:R-:W-:Y:S01]  /*0120*/  IMAD.WIDE R6, R0, 0x8, R14 ;  /* 0x0000000800067825 */ /* 0x003fe200078e020e */
[----:B------:R-:W-:Y:S02]  /*0130*/  MOV R8, RZ ;  /* 0x000000ff00087202 */ /* 0x000fe40000000f00 */
[----:B------:R-:W-:Y:S01]  /*0140*/  IADD3 R0, PT, PT, R17, R0, RZ ;  /* 0x0000000011007210 */ /* 0x000fe20007ffe0ff */
[----:B--2---:R-:W-:-:S06]  /*0150*/  DSETP.GTU.AND P0, PT, R2, R4, PT ;  /* 0x000000040200722a */ /* 0x004fcc0003f0c000 */
[----:B------:R-:W-:Y:S02]  /*0160*/  FSEL R9, RZ, 1.875, P0 ;  /* 0x3ff00000ff097808 */ /* 0x000fe40000000000 */
[----:B------:R-:W-:-:S03]  /*0170*/  ISETP.GE.AND P0, PT, R0, UR5, PT ;  /* 0x0000000500007c0c */ /* 0x000fc6000bf06270 */
[----:B------:R1:W-:Y:S10]  /*0180*/  STG.E.64 desc[UR6][R6.64], R8 ;  /* 0x0000000806007986 */ /* 0x0003f4000c101b06 */
[----:B------:R-:W-:Y:S05]  /*0190*/  @!P0 BRA `(.L_x_197) ;  /* 0xfffffffc00d08947 */ /* 0x000fea000383ffff */
[----:B------:R-:W-:Y:S05]  /*01a0*/  EXIT ;  /* 0x000000000000794d */ /* 0x000fea0003800000 */
.L_x_198:
        /* <DEDUP_REMOVED lines=13> */
.L_x_265:


//--------------------- .text.a4c_ltff64          --------------------------
	.section	.text.a4c_ltff64,"ax",@progbits
	.align	128
        .global         a4c_ltff64
        .type           a4c_ltff64,@function
        .size           a4c_ltff64,(.L_x_266 - a4c_ltff64)
        .other          a4c_ltff64,@"STO_CUDA_ENTRY STV_DEFAULT"
a4c_ltff64:
.text.a4c_ltff64:
        /* <DEDUP_REMOVED lines=14> */
.L_x_199:
[----:B---3--:R-:W-:-:S04]  /*00e0*/  IMAD.WIDE R2, R0, 0x8, R10 ;  /* 0x0000000800027825 */ /* 0x008fc800078e020a */
[C---:B----4-:R-:W-:Y:S02]  /*00f0*/  IMAD.WIDE R4, R0.reuse, 0x8, R12 ;  /* 0x0000000800047825 */ /* 0x050fe400078e020c */
[----:B--2---:R-:W2:Y:S04]  /*0100*/  LDG.E.64 R2, desc[UR6][R2.64] ;  /* 0x0000000602027981 */ /* 0x004ea8000c1e1b00 */
[----:B------:R-:W2:Y:S01]  /*0110*/  LDG.E.64 R4, desc[UR6][R4.64] ;  /* 0x0000000604047981 */ /* 0x000ea2000c1e1b00 */
[----:B01----:R-:W-:Y:S01]  /*0120*/  IMAD.WIDE R6, R0, 0x8, R14 ;  /* 0x0000000800067825 */ /* 0x003fe200078e020e */
[----:B------:R-:W-:Y:S02]  /*0130*/  MOV R8, RZ ;  /* 0x000000ff00087202 */ /* 0x000fe40000000f00 */
[----:B------:R-:W-:Y:S01]  /*0140*/  IADD3 R0, PT, PT, R17, R0, RZ ;  /* 0x0000000011007210 */ /* 0x000fe20007ffe0ff */
[----:B--2---:R-:W-:-:S06]  /*0150*/  DSETP.GEU.AND P0, PT, R2, R4, PT ;  /* 0x000000040200722a */ /* 0x004fcc0003f0e000 */
[----:B------:R-:W-:Y:S02]  /*0160*/  FSEL R9, RZ, 1.875, P0 ;  /* 0x3ff00000ff097808 */ /* 0x000fe40000000000 */
[----:B------:R-:W-:-:S03]  /*0170*/  ISETP.GE.AND P0, PT, R0, UR5, PT ;  /* 0x0000000500007c0c */ /* 0x000fc6000bf06270 */
[----:B------:R1:W-:Y:S10]  /*0180*/  STG.E.64 desc[UR6][R6.64], R8 ;  /* 0x0000000806007986 */ /* 0x0003f4000c101b06 */
[----:B------:R-:W-:Y:S05]  /*0190*/  @!P0 BRA `(.L_x_199) ;  /* 0xfffffffc00d08947 */ /* 0x000fea000383ffff */
[----:B------:R-:W-:Y:S05]  /*01a0*/  EXIT ;  /* 0x000000000000794d */ /* 0x000fea0003800000 */
.L_x_200:
        /* <DEDUP_REMOVED lines=13> */
.L_x_266:


//--------------------- .text.a4c_gteff64         --------------------------
	.section	.text.a4c_gteff64,"ax",@progbits
	.align	128
        .global         a4c_gteff64
        .type           a4c_gteff64,@function
        .size           a4c_gteff64,(.L_x_267 - a4c_gteff64)
        .other          a4c_gteff64,@"STO_CUDA_ENTRY STV_DEFAULT"
a4c_gteff64:
.text.a4c_gteff64:
        /* <DEDUP_REMOVED lines=14> */
.L_x_201:
[----:B---3--:R-:W-:-:S04]  /*00e0*/  IMAD.WIDE R2, R0, 0x8, R10 ;  /* 0x0000000800027825 */ /* 0x008fc800078e020a */
[C---:B----4-:R-:W-:Y:S02]  /*00f0*/  IMAD.WIDE R4, R0.reuse, 0x8, R12 ;  /* 0x0000000800047825 */ /* 0x050fe400078e020c */
[----:B--2---:R-:W2:Y:S04]  /*0100*/  LDG.E.64 R2, desc[UR6][R2.64] ;  /* 0x0000000602027981 */ /* 0x004ea8000c1e1b00 */
[----:B------:R-:W2:Y:S01]  /*0110*/  LDG.E.64 R4, desc[UR6][R4.64] ;  /* 0x0000000604047981 */ /* 0x000ea2000c1e1b00 */
[----:B01----:R-:W-:Y:S01]  /*0120*/  IMAD.WIDE R6, R0, 0x8, R14 ;  /* 0x0000000800067825 */ /* 0x003fe200078e020e */
[----:B------:R-:W-:Y:S02]  /*0130*/  MOV R8, RZ ;  /* 0x000000ff00087202 */ /* 0x000fe40000000f00 */
[----:B------:R-:W-:Y:S01]  /*0140*/  IADD3 R0, PT, PT, R17, R0, RZ ;  /* 0x0000000011007210 */ /* 0x000fe20007ffe0ff */
[----:B--2---:R-:W-:-:S06]  /*0150*/  DSETP.GE.AND P0, PT, R2, R4, PT ;  /* 0x000000040200722a */ /* 0x004fcc0003f06000 */
[----:B------:R-:W-:Y:S02]  /*0160*/  FSEL R9, RZ, 1.875, !P0 ;  /* 0x3ff00000ff097808 */ /* 0x000fe40004000000 */
[----:B------:R-:W-:-:S03]  /*0170*/  ISETP.GE.AND P0, PT, R0, UR5, PT ;  /* 0x0000000500007c0c */ /* 0x000fc6000bf06270 */
[----:B------:R1:W-:Y:S10]  /*0180*/  STG.E.64 desc[UR6][R6.64], R8 ;  /* 0x0000000806007986 */ /* 0x0003f4000c101b06 */
[----:B------:R-:W-:Y:S05]  /*0190*/  @!P0 BRA `(.L_x_201) ;  /* 0xfffffffc00d08947 */ /* 0x000fea000383ffff */
[----:B------:R-:W-:Y:S05]  /*01a0*/  EXIT ;  /* 0x000000000000794d */ /* 0x000fea0003800000 */
.L_x_202:
        /* <DEDUP_REMOVED lines=13> */
.L_x_267:


//--------------------- .text.a4c_gtff64          --------------------------
	.section	.text.a4c_gtff64,"ax",@progbits
	.align	128
        .global         a4c_gtff64
        .type           a4c_gtff64,@function
        .size           a4c_gtff64,(.L_x_268 - a4c_gtff64)
        .other          a4c_gtff64,@"STO_CUDA_ENTRY STV_DEFAULT"
a4c_gtff64:
.text.a4c_gtff64:
        /* <DEDUP_REMOVED lines=14> */
.L_x_203:
[----:B---3--:R-:W-:-:S04]  /*00e0*/  IMAD.WIDE R2, R0, 0x8, R10 ;  /* 0x0000000800027825 */ /* 0x008fc800078e020a */
[C---:B----4-:R-:W-:Y:S02]  /*00f0*/  IMAD.WIDE R4, R0.reuse, 0x8, R12 ;  /* 0x0000000800047825 */ /* 0x050fe400078e020c */
[----:B--2---:R-:W2:Y:S04]  /*0100*/  LDG.E.64 R2, desc[UR6][R2.64] ;  /* 0x0000000602027981 */ /* 0x004ea8000c1e1b00 */
[----:B------:R-:W2:Y:S01]  /*0110*/  LDG.E.64 R4, desc[UR6][R4.64] ;  /* 0x0000000604047981 */ /* 0x000ea2000c1e1b00 */
[----:B01----:R-:W-:Y:S01]  /*0120*/  IMAD.WIDE R6, R0, 0x8, R14 ;  /* 0x0000000800067825 */ /* 0x003fe200078e020e */
[----:B------:R-:W-:Y:S02]  /*0130*/  MOV R8, RZ ;  /* 0x000000ff00087202 */ /* 0x000fe40000000f00 */
[----:B------:R-:W-:Y:S01]  /*0140*/  IADD3 R0, PT, PT, R17, R0, RZ ;  /* 0x0000000011007210 */ /* 0x000fe20007ffe0ff */
[----:B--2---:R-:W-:-:S06]  /*0150*/  DSETP.GT.AND P0, PT, R2, R4, PT ;  /* 0x000000040200722a */ /* 0x004fcc0003f04000 */
[----:B------:R-:W-:Y:S02]  /*0160*/  FSEL R9, RZ, 1.875, !P0 ;  /* 0x3ff00000ff097808 */ /* 0x000fe40004000000 */
[----:B------:R-:W-:-:S03]  /*0170*/  ISETP.GE.AND P0, PT, R0, UR5, PT ;  /* 0x0000000500007c0c */ /* 0x000fc6000bf06270 */
[----:B------:R1:W-:Y:S10]  /*0180*/  STG.E.64 desc[UR6][R6.64], R8 ;  /* 0x0000000806007986 */ /* 0x0003f4000c101b06 */
[----:B------:R-:W-:Y:S05]  /*0190*/  @!P0 BRA `(.L_x_203) ;  /* 0xfffffffc00d08947 */ /* 0x000fea000383ffff */
[----:B------:R-:W-:Y:S05]  /*01a0*/  EXIT ;  /* 0x000000000000794d */ /* 0x000fea0003800000 */
.L_x_204:
        /* <DEDUP_REMOVED lines=13> */
.L_x_268:


//--------------------- .text.a4c_mul_addf64      --------------------------
	.section	.text.a4c_mul_addf64,"ax",@progbits
	.align	128
        .global         a4c_mul_addf64
        .type           a4c_mul_addf64,@function
        .size           a4c_mul_addf64,(.L_x_269 - a4c_mul_addf64)
        .other          a4c_mul_addf64,@"STO_CUDA_ENTRY STV_DEFAULT"
a4c_mul_addf64:
.text.a4c_mul_addf64:
        /* <DEDUP_REMOVED lines=14> */
[----:B--2---:R-:W1:Y:S02]  /*00e0*/  LDC.64 R2, c[0x0][0x398] ;  /* 0x0000e600ff027b82 */ /* 0x004e640000000a00 */
.L_x_205:
[----:B----4-:R-:W-:-:S04]  /*00f0*/  IMAD.WIDE R10, R0, 0x8, R4 ;  /* 0x00000008000a7825 */ /* 0x010fc800078e0204 */
[C---:B-1----:R-:W-:Y:S02]  /*0100*/  IMAD.WIDE R12, R0.reuse, 0x8, R2 ;  /* 0x00000008000c7825 */ /* 0x042fe400078e0202 */
[----:B--2---:R-:W2:Y:S02]  /*0110*/  LDG.E.64 R10, desc[UR6][R10.64] ;  /* 0x000000060a0a7981 */ /* 0x004ea4000c1e1b00 */
[C---:B0-----:R-:W-:Y:S02]  /*0120*/  IMAD.WIDE R14, R0.reuse, 0x8, R8 ;  /* 0x00000008000e7825 */ /* 0x041fe400078e0208 */
[----:B------:R-:W2:Y:S04]  /*0130*/  LDG.E.64 R12, desc[UR6][R12.64] ;  /* 0x000000060c0c7981 */ /* 0x000ea8000c1e1b00 */
[----:B------:R-:W2:Y:S01]  /*0140*/  LDG.E.64 R14, desc[UR6][R14.64] ;  /* 0x000000060e0e7981 */ /* 0x000ea2000c1e1b00 */
[----:B---3--:R-:W-:Y:S01]  /*0150*/  IMAD.WIDE R18, R0, 0x8, R6 ;  /* 0x0000000800127825 */ /* 0x008fe200078e0206 */
[----:B------:R-:W-:-:S04]  /*0160*/  IADD3 R0, PT, PT, R21, R0, RZ ;  /* 0x0000000015007210 */ /* 0x000fc80007ffe0ff */
[----:B------:R-:W-:Y:S01]  /*0170*/  ISETP.GE.AND P0, PT, R0, UR5, PT ;  /* 0x0000000500007c0c */ /* 0x000fe2000bf06270 */
[----:B--2---:R-:W-:-:S07]  /*0180*/  DFMA R16, R10, R12, R14 ;  /* 0x0000000c0a10722b */ /* 0x004fce000000000e */
[----:B------:R2:W-:Y:S05]  /*0190*/  STG.E.64 desc[UR6][R18.64], R16 ;  /* 0x0000001012007986 */ /* 0x0005ea000c101b06 */
[----:B------:R-:W-:Y:S05]  /*01a0*/  @!P0 BRA `(.L_x_205) ;  /* 0xfffffffc00d08947 */ /* 0x000fea000383ffff */
[----:B------:R-:W-:Y:S05]  /*01b0*/  EXIT ;  /* 0x000000000000794d */ /* 0x000fea0003800000 */
.L_x_206:
        /* <DEDUP_REMOVED lines=12> */
.L_x_269:


//--------------------- .text.a4c_divf64          --------------------------
	.section	.text.a4c_divf64,"ax",@progbits
	.align	128
        .global         a4c_divf64
        .type           a4c_divf64,@function
        .size           a4c_divf64,(.L_x_232 - a4c_divf64)
        .other          a4c_divf64,@"STO_CUDA_ENTRY STV_DEFAULT"
a4c_divf64:
.text.a4c_divf64:
        /* <DEDUP_REMOVED lines=15> */
.L_x_209:
[----:B0-----:R-:W-:-:S06]  /*00f0*/  IMAD.WIDE R28, R2, 0x8, R12 ;  /* 0x00000008021c7825 */ /* 0x001fcc00078e020c */
[----:B--2---:R-:W2:Y:S01]  /*0100*/  LDG.E.64 R28, desc[UR6][R28.64] ;  /* 0x000000061c1c7981 */ /* 0x004ea2000c1e1b00 */
[----:B---3--:R-:W-:-:S06]  /*0110*/  IMAD.WIDE R20, R2, 0x8, R14 ;  /* 0x0000000802147825 */ /* 0x008fcc00078e020e */
[----:B------:R-:W3:Y:S01]  /*0120*/  LDG.E.64 R20, desc[UR6][R20.64] ;  /* 0x0000000614147981 */ /* 0x000ee2000c1e1b00 */
[----:B-1----:R-:W-:Y:S01]  /*0130*/  IMAD.MOV.U32 R4, RZ, RZ, 0x1 ;  /* 0x00000001ff047424 */ /* 0x002fe200078e00ff */
[----:B------:R-:W-:Y:S01]  /*0140*/  BSSY.RECONVERGENT B0, `(.L_x_207) ;  /* 0x0000015000007945 */ /* 0x000fe20003800200 */
[----:B--2---:R-:W0:Y:S01]  /*0150*/  MUFU.RCP64H R5, R29 ;  /* 0x0000001d00057308 */ /* 0x004e220000001800 */
[----:B---3--:R-:W-:-:S03]  /*0160*/  FSETP.GEU.AND P2, PT, |R21|, 6.5827683646048100446e-37, PT ;  /* 0x036000001500780b */ /* 0x008fc60003f4e200 */
[----:B0-----:R-:W-:-:S08]  /*0170*/  DFMA R6, -R28, R4, 1 ;  /* 0x3ff000001c06742b */ /* 0x001fd00000000104 */
[----:B------:R-:W-:-:S08]  /*0180*/  DFMA R6, R6, R6, R6 ;  /* 0x000000060606722b */ /* 0x000fd00000000006 */
[----:B------:R-:W-:-:S08]  /*0190*/  DFMA R6, R4, R6, R4 ;  /* 0x000000060406722b */ /* 0x000fd00000000004 */
[----:B------:R-:W-:-:S08]  /*01a0*/  DFMA R4, -R28, R6, 1 ;  /* 0x3ff000001c04742b */ /* 0x000fd00000000106 */
[----:B------:R-:W-:-:S08]  /*01b0*/  DFMA R4, R6, R4, R6 ;  /* 0x000000040604722b */ /* 0x000fd00000000006 */
[----:B------:R-:W-:-:S08]  /*01c0*/  DMUL R6, R20, R4 ;  /* 0x0000000414067228 */ /* 0x000fd00000000000 */
[----:B------:R-:W-:-:S08]  /*01d0*/  DFMA R8, -R28, R6, R20 ;  /* 0x000000061c08722b */ /* 0x000fd00000000114 */
[----:B------:R-:W-:Y:S01]  /*01e0*/  DFMA R6, R4, R8, R6 ;  /* 0x000000080406722b */ /* 0x000fe20000000006 */
[--C-:B------:R-:W-:Y:S02]  /*01f0*/  IMAD.MOV.U32 R4, RZ, RZ, R2.reuse ;  /* 0x000000ffff047224 */ /* 0x100fe400078e0002 */
[----:B------:R-:W-:-:S05]  /*0200*/  IMAD.IADD R2, R3, 0x1, R2 ;  /* 0x0000000103027824 */ /* 0x000fca00078e0202 */
[----:B----4-:R-:W-:Y:S02]  /*0210*/  ISETP.GE.AND P1, PT, R2, UR5, PT ;  /* 0x0000000502007c0c */ /* 0x010fe4000bf26270 */
[----:B------:R-:W-:-:S05]  /*0220*/  FFMA R0, RZ, R29, R7 ;  /* 0x0000001dff007223 */ /* 0x000fca0000000007 */
[----:B------:R-:W-:-:S13]  /*0230*/  FSETP.GT.AND P0, PT, |R0|, 1.469367938527859385e-39, PT ;  /* 0x001000000000780b */ /* 0x000fda0003f04200 */
[----:B------:R-:W-:Y:S05]  /*0240*/  @P0 BRA P2, `(.L_x_208) ;  /* 0x0000000000100947 */ /* 0x000fea0001000000 */
[----:B------:R-:W-:-:S07]  /*0250*/  MOV R0, 0x270 ;  /* 0x0000027000007802 */ /* 0x000fce0000000f00 */
[----:B------:R-:W-:Y:S05]  /*0260*/  CALL.REL.NOINC `($__internal_7_$__cuda_sm20_div_rn_f64_full) ;  /* 0x00000000001c7944 */ /* 0x000fea0003c00000 */
[----:B------:R-:W-:Y:S02]  /*0270*/  IMAD.MOV.U32 R6, RZ, RZ, R20 ;  /* 0x000000ffff067224 */ /* 0x000fe400078e0014 */
[----:B------:R-:W-:-:S07]  /*0280*/  IMAD.MOV.U32 R7, RZ, RZ, R21 ;  /* 0x000000ffff077224 */ /* 0x000fce00078e0015 */
.L_x_208:
[----:B------:R-:W-:Y:S05]  /*0290*/  BSYNC.RECONVERGENT B0 ;  /* 0x0000000000007941 */ /* 0x000fea0003800200 */
.L_x_207:
[----:B------:R-:W-:-:S05]  /*02a0*/  IMAD.WIDE R4, R4, 0x8, R16 ;  /* 0x0000000804047825 */ /* 0x000fca00078e0210 */
[----:B------:R1:W-:Y:S01]  /*02b0*/  STG.E.64 desc[UR6][R4.64], R6 ;  /* 0x0000000604007986 */ /* 0x0003e2000c101b06 */
[----:B------:R-:W-:Y:S05]  /*02c0*/  @!P1 BRA `(.L_x_209) ;  /* 0xfffffffc00889947 */ /* 0x000fea000383ffff */
[----:B------:R-:W-:Y:S05]  /*02d0*/  EXIT ;  /* 0x000000000000794d */ /* 0x000fea0003800000 */
        .weak           $__internal_7_$__cuda_sm20_div_rn_f64_full
        .type           $__internal_7_$__cuda_sm20_div_rn_f64_full,@function
        .size           $__internal_7_$__cuda_sm20_div_rn_f64_full,(.L_x_232 - $__internal_7_$__cuda_sm20_div_rn_f64_full)
$__internal_7_$__cuda_sm20_div_rn_f64_full:
[C---:B------:R-:W-:Y:S01]  /*02e0*/  FSETP.GEU.AND P0, PT, |R29|.reuse, 1.469367938527859385e-39, PT ;  /* 0x001000001d00780b */ /* 0x040fe20003f0e200 */
[--C-:B------:R-:W-:Y:S01]  /*02f0*/  IMAD.MOV.U32 R8, RZ, RZ, R28.reuse ;  /* 0x000000ffff087224 */ /* 0x100fe200078e001c */
[C---:B------:R-:W-:Y:S01]  /*0300*/  LOP3.LUT R10, R29.reuse, 0x800fffff, RZ, 0xc0, !PT ;  /* 0x800fffff1d0a7812 */ /* 0x040fe200078ec0ff */
[----:B------:R-:W-:Y:S01]  /*0310*/  IMAD.MOV.U32 R9, RZ, RZ, R29 ;  /* 0x000000ffff097224 */ /* 0x000fe200078e001d */
[----:B------:R-:W-:Y:S01]  /*0320*/  BSSY.RECONVERGENT B1, `(.L_x_210) ;  /* 0x0000057000017945 */ /* 0x000fe20003800200 */
[----:B------:R-:W-:Y:S01]  /*0330*/  IMAD.MOV.U32 R7, RZ, RZ, R21 ;  /* 0x000000ffff077224 */ /* 0x000fe200078e0015 */
[----:B------:R-:W-:Y:S01]  /*0340*/  LOP3.LUT R11, R10, 0x3ff00000, RZ, 0xfc, !PT ;  /* 0x3ff000000a0b7812 */ /* 0x000fe200078efcff */
[----:B------:R-:W-:Y:S01]  /*0350*/  IMAD.MOV.U32 R10, RZ, RZ, R28 ;  /* 0x000000ffff0a7224 */ /* 0x000fe200078e001c */
[----:B------:R-:W-:Y:S01]  /*0360*/  LOP3.LUT R28, R29, 0x7ff00000, RZ, 0xc0, !PT ;  /* 0x7ff000001d1c7812 */ /* 0x000fe200078ec0ff */
[----:B------:R-:W-:Y:S01]  /*0370*/  IMAD.MOV.U32 R18, RZ, RZ, 0x1 ;  /* 0x00000001ff127424 */ /* 0x000fe200078e00ff */
[C---:B------:R-:W-:Y:S01]  /*0380*/  FSETP.GEU.AND P3, PT, |R7|.reuse, 1.469367938527859385e-39, PT ;  /* 0x001000000700780b */ /* 0x040fe20003f6e200 */
[----:B------:R-:W-:Y:S01]  /*0390*/  IMAD.MOV.U32 R6, RZ, RZ, R20 ;  /* 0x000000ffff067224 */ /* 0x000fe200078e0014 */
[----:B------:R-:W-:Y:S01]  /*03a0*/  LOP3.LUT R5, R7, 0x7ff00000, RZ, 0xc0, !PT ;  /* 0x7ff0000007057812 */ /* 0x000fe200078ec0ff */
[----:B------:R-:W-:Y:S01]  /*03b0*/  @!P0 DMUL R10, R8, 8.98846567431157953865e+307 ;  /* 0x7fe00000080a8828 */ /* 0x000fe20000000000 */
[----:B------:R-:W-:-:S02]  /*03c0*/  IMAD.MOV.U32 R26, RZ, RZ, 0x1ca00000 ;  /* 0x1ca00000ff1a7424 */ /* 0x000fc400078e00ff */
[----:B------:R-:W-:-:S03]  /*03d0*/  ISETP.GE.U32.AND P2, PT, R5, R28, PT ;  /* 0x0000001c0500720c */ /* 0x000fc60003f46070 */
[----:B------:R-:W0:Y:S04]  /*03e0*/  MUFU.RCP64H R19, R11 ;  /* 0x0000000b00137308 */ /* 0x000e280000001800 */
[----:B------:R-:W-:Y:S02]  /*03f0*/  @!P3 LOP3.LUT R20, R9, 0x7ff00000, RZ, 0xc0, !PT ;  /* 0x7ff000000914b812 */ /* 0x000fe400078ec0ff */
[----:B------:R-:W-:Y:S02]  /*0400*/  @!P0 LOP3.LUT R28, R11, 0x7ff00000, RZ, 0xc0, !PT ;  /* 0x7ff000000b1c8812 */ /* 0x000fe400078ec0ff */
[----:B------:R-:W-:-:S04]  /*0410*/  @!P3 ISETP.GE.U32.AND P4, PT, R5, R20, PT ;  /* 0x000000140500b20c */ /* 0x000fc80003f86070 */
[----:B------:R-:W-:-:S04]  /*0420*/  @!P3 SEL R21, R26, 0x63400000, !P4 ;  /* 0x634000001a15b807 */ /* 0x000fc80006000000 */
[----:B------:R-:W-:Y:S01]  /*0430*/  @!P3 LOP3.LUT R24, R21, 0x80000000, R7, 0xf8, !PT ;  /* 0x800000001518b812 */ /* 0x000fe200078ef807 */
[----:B0-----:R-:W-:-:S03]  /*0440*/  DFMA R22, R18, -R10, 1 ;  /* 0x3ff000001216742b */ /* 0x001fc6000000080a */
[----:B------:R-:W-:Y:S01]  /*0450*/  @!P3 LOP3.LUT R25, R24, 0x100000, RZ, 0xfc, !PT ;  /* 0x001000001819b812 */ /* 0x000fe200078efcff */
[----:B------:R-:W-:-:S04]  /*0460*/  @!P3 IMAD.MOV.U32 R24, RZ, RZ, RZ ;  /* 0x000000ffff18b224 */ /* 0x000fc800078e00ff */
        /* <DEDUP_REMOVED lines=21> */
[----:B------:R-:W-:Y:S01]  /*05c0*/  VIMNMX R5, PT, PT, R6, 0x46a00000, PT ;  /* 0x46a0000006057848 */ /* 0x000fe20003fe0100 */
[----:B------:R-:W-:Y:S01]  /*05d0*/  IMAD.MOV.U32 R6, RZ, RZ, RZ ;  /* 0x000000ffff067224 */ /* 0x000fe200078e00ff */
        /* <DEDUP_REMOVED lines=22> */
.L_x_211:
        /* <DEDUP_REMOVED lines=16> */
.L_x_214:
[----:B------:R-:W-:Y:S01]  /*0840*/  LOP3.LUT R21, R9, 0x80000, RZ, 0xfc, !PT ;  /* 0x0008000009157812 */ /* 0x000fe200078efcff */
[----:B------:R-:W-:Y:S01]  /*0850*/  IMAD.MOV.U32 R20, RZ, RZ, R8 ;  /* 0x000000ffff147224 */ /* 0x000fe200078e0008 */
[----:B------:R-:W-:Y:S06]  /*0860*/  BRA `(.L_x_212) ;  /* 0x0000000000087947 */ /* 0x000fec0003800000 */
.L_x_213:
[----:B------:R-:W-:Y:S01]  /*0870*/  LOP3.LUT R21, R7, 0x80000, RZ, 0xfc, !PT ;  /* 0x0008000007157812 */ /* 0x000fe200078efcff */
[----:B------:R-:W-:-:S07]  /*0880*/  IMAD.MOV.U32 R20, RZ, RZ, R6 ;  /* 0x000000ffff147224 */ /* 0x000fce00078e0006 */
.L_x_212:
[----:B------:R-:W-:Y:S05]  /*0890*/  BSYNC.RECONVERGENT B1 ;  /* 0x0000000000017941 */ /* 0x000fea0003800200 */
.L_x_210:
[----:B------:R-:W-:Y:S02]  /*08a0*/  IMAD.MOV.U32 R6, RZ, RZ, R0 ;  /* 0x000000ffff067224 */ /* 0x000fe400078e0000 */
[----:B------:R-:W-:-:S04]  /*08b0*/  IMAD.MOV.U32 R7, RZ, RZ, 0x0 ;  /* 0x00000000ff077424 */ /* 0x000fc800078e00ff */
[----:B------:R-:W-:Y:S05]  /*08c0*/  RET.REL.NODEC R6 `(a4c_divf64) ;  /* 0xfffffff406cc7950 */ /* 0x000fea0003c3ffff */
.L_x_215:
        /* <DEDUP_REMOVED lines=11> */
.L_x_232:


//--------------------- .text.a4c_mulf64          --------------------------
	.section	.text.a4c_mulf64,"ax",@progbits
	.align	128
        .global         a4c_mulf64
        .type           a4c_mulf64,@function
        .size           a4c_mulf64,(.L_x_271 - a4c_mulf64)
        .other          a4c_mulf64,@"STO_CUDA_ENTRY STV_DEFAULT"
a4c_mulf64:
.text.a4c_mulf64:
        /* <DEDUP_REMOVED lines=14> */
.L_x_216:
[----:B---3--:R-:W-:-:S04]  /*00e0*/  IMAD.WIDE R2, R0, 0x8, R10 ;  /* 0x0000000800027825 */ /* 0x008fc800078e020a */
[C---:B----4-:R-:W-:Y:S02]  /*00f0*/  IMAD.WIDE R4, R0.reuse, 0x8, R12 ;  /* 0x0000000800047825 */ /* 0x050fe400078e020c */
[----:B--2---:R-:W2:Y:S04]  /*0100*/  LDG.E.64 R2, desc[UR6][R2.64] ;  /* 0x0000000602027981 */ /* 0x004ea8000c1e1b00 */
[----:B------:R-:W2:Y:S01]  /*0110*/  LDG.E.64 R4, desc[UR6][R4.64] ;  /* 0x0000000604047981 */ /* 0x000ea2000c1e1b00 */
[----:B01----:R-:W-:Y:S01]  /*0120*/  IMAD.WIDE R8, R0, 0x8, R14 ;  /* 0x0000000800087825 */ /* 0x003fe200078e020e */
[----:B------:R-:W-:-:S04]  /*0130*/  IADD3 R0, PT, PT, R17, R0, RZ ;  /* 0x0000000011007210 */ /* 0x000fc80007ffe0ff */
[----:B------:R-:W-:Y:S01]  /*0140*/  ISETP.GE.AND P0, PT, R0, UR5, PT ;  /* 0x0000000500007c0c */ /* 0x000fe2000bf06270 */
[----:B--2---:R-:W-:-:S07]  /*0150*/  DMUL R6, R2, R4 ;  /* 0x0000000402067228 */ /* 0x004fce0000000000 */
[----:B------:R1:W-:Y:S05]  /*0160*/  STG.E.64 desc[UR6][R8.64], R6 ;  /* 0x0000000608007986 */ /* 0x0003ea000c101b06 */
[----:B------:R-:W-:Y:S05]  /*0170*/  @!P0 BRA `(.L_x_216) ;  /* 0xfffffffc00d88947 */ /* 0x000fea000383ffff */
[----:B------:R-:W-:Y:S05]  /*0180*/  EXIT ;  /* 0x000000000000794d */ /* 0x000fea0003800000 */
.L_x_217:
        /* <DEDUP_REMOVED lines=15> */
.L_x_271:


//--------------------- .text.a4c_subf64          --------------------------
	.section	.text.a4c_subf64,"ax",@progbits
	.align	128
        .global         a4c_subf64
        .type           a4c_subf64,@function
        .size           a4c_subf64,(.L_x_272 - a4c_subf64)
        .other          a4c_subf64,@"STO_CUDA_ENTRY STV_DEFAULT"
a4c_subf64:
.text.a4c_subf64:
        /* <DEDUP_REMOVED lines=14> */
.L_x_218:
[----:B---3--:R-:W-:-:S04]  /*00e0*/  IMAD.WIDE R2, R0, 0x8, R10 ;  /* 0x0000000800027825 */ /* 0x008fc800078e020a */
[C---:B----4-:R-:W-:Y:S02]  /*00f0*/  IMAD.WIDE R4, R0.reuse, 0x8, R12 ;  /* 0x0000000800047825 */ /* 0x050fe400078e020c */
[----:B--2---:R-:W2:Y:S04]  /*0100*/  LDG.E.64 R2, desc[UR6][R2.64] ;  /* 0x0000000602027981 */ /* 0x004ea8000c1e1b00 */
[----:B------:R-:W2:Y:S01]  /*0110*/  LDG.E.64 R4, desc[UR6][R4.64] ;  /* 0x0000000604047981 */ /* 0x000ea2000c1e1b00 */
[----:B01----:R-:W-:Y:S01]  /*0120*/  IMAD.WIDE R8, R0, 0x8, R14 ;  /* 0x0000000800087825 */ /* 0x003fe200078e020e */
[----:B------:R-:W-:-:S04]  /*0130*/  IADD3 R0, PT, PT, R17, R0, RZ ;  /* 0x0000000011007210 */ /* 0x000fc80007ffe0ff */
[----:B------:R-:W-:Y:S01]  /*0140*/  ISETP.GE.AND P0, PT, R0, UR5, PT ;  /* 0x0000000500007c0c */ /* 0x000fe2000bf06270 */
[----:B--2---:R-:W-:-:S07]  /*0150*/  DADD R6, R2, -R4 ;  /* 0x0000000002067229 */ /* 0x004fce0000000804 */
[----:B------:R1:W-:Y:S05]  /*0160*/  STG.E.64 desc[UR6][R8.64], R6 ;  /* 0x0000000608007986 */ /* 0x0003ea000c101b06 */
[----:B------:R-:W-:Y:S05]  /*0170*/  @!P0 BRA `(.L_x_218) ;  /* 0xfffffffc00d88947 */ /* 0x000fea000383ffff */
[----:B------:R-:W-:Y:S05]  /*0180*/  EXIT ;  /* 0x000000000000794d */ /* 0x000fea0003800000 */
.L_x_219:
        /* <DEDUP_REMOVED lines=15> */
.L_x_272:


//--------------------- .text.a4c_addf64          --------------------------
	.section	.text.a4c_addf64,"ax",@progbits
	.align	128
        .global         a4c_addf64
        .type           a4c_addf64,@function
        .size           a4c_addf64,(.L_x_273 - a4c_addf64)
        .other          a4c_addf64,@"STO_CUDA_ENTRY STV_DEFAULT"
a4c_addf64:
.text.a4c_addf64:
        /* <DEDUP_REMOVED lines=14> */
.L_x_220:
[----:B---3--:R-:W-:-:S04]  /*00e0*/  IMAD.WIDE R2, R0, 0x8, R10 ;  /* 0x0000000800027825 */ /* 0x008fc800078e020a */
[C---:B----4-:R-:W-:Y:S02]  /*00f0*/  IMAD.WIDE R4, R0.reuse, 0x8, R12 ;  /* 0x0000000800047825 */ /* 0x050fe400078e020c */
[----:B--2---:R-:W2:Y:S04]  /*0100*/  LDG.E.64 R2, desc[UR6][R2.64] ;  /* 0x0000000602027981 */ /* 0x004ea8000c1e1b00 */
[----:B------:R-:W2:Y:S01]  /*0110*/  LDG.E.64 R4, desc[UR6][R4.64] ;  /* 0x0000000604047981 */ /* 0x000ea2000c1e1b00 */
[----:B01----:R-:W-:Y:S01]  /*0120*/  IMAD.WIDE R8, R0, 0x8, R14 ;  /* 0x0000000800087825 */ /* 0x003fe200078e020e */
[----:B------:R-:W-:-:S04]  /*0130*/  IADD3 R0, PT, PT, R17, R0, RZ ;  /* 0x0000000011007210 */ /* 0x000fc80007ffe0ff */
[----:B------:R-:W-:Y:S01]  /*0140*/  ISETP.GE.AND P0, PT, R0, UR5, PT ;  /* 0x0000000500007c0c */ /* 0x000fe2000bf06270 */
[----:B--2---:R-:W-:-:S07]  /*0150*/  DADD R6, R2, R4 ;  /* 0x0000000002067229 */ /* 0x004fce0000000004 */
[----:B------:R1:W-:Y:S05]  /*0160*/  STG.E.64 desc[UR6][R8.64], R6 ;  /* 0x0000000608007986 */ /* 0x0003ea000c101b06 */
[----:B------:R-:W-:Y:S05]  /*0170*/  @!P0 BRA `(.L_x_220) ;  /* 0xfffffffc00d88947 */ /* 0x000fea000383ffff */
[----:B------:R-:W-:Y:S05]  /*0180*/  EXIT ;  /* 0x000000000000794d */ /* 0x000fea0003800000 */
.L_x_221:
        /* <DEDUP_REMOVED lines=15> */
.L_x_273:


//--------------------- .nv.global.init           --------------------------
	.section	.nv.global.init,"aw",@progbits
	.align	16
.nv.global.init:
	.type		__cudart_sin_cos_coeffs,@object
	.size		__cudart_sin_cos_coeffs,(__cudart_i2opi_d - __cudart_sin_cos_coeffs)
__cudart_sin_cos_coeffs:
        /*0000*/ 	.byte	0x46, 0xd2, 0xb0, 0x2c, 0xf1, 0xe5, 0x5a, 0xbe, 0x92, 0xe3, 0xac, 0x69, 0xe3, 0x1d, 0xc7, 0x3e
        /*0010*/ 	.byte	0xa1, 0x62, 0xdb, 0x19, 0xa0, 0x01, 0x2a, 0xbf, 0x18, 0x08, 0x11, 0x11, 0x11, 0x11, 0x81, 0x3f
        /*0020*/ 	.byte	0x54, 0x55, 0x55, 0x55, 0x55, 0x55, 0xc5, 0xbf, 0x00, 0x00, 0x00, 0x00, 0x00, 0x00, 0x00, 0x00
        /*0030*/ 	.byte	0x00, 0x00, 0x00, 0x00, 0x00, 0x00, 0x00, 0x00, 0x64, 0x81, 0xfd, 0x20, 0x83, 0xff, 0xa8, 0xbd
        /*0040*/ 	.byte	0x28, 0x85, 0xef, 0xc1, 0xa7, 0xee, 0x21, 0x3e, 0xd9, 0xe6, 0x06, 0x8e, 0x4f, 0x7e, 0x92, 0xbe
        /*0050*/ 	.byte	0xe9, 0xbc, 0xdd, 0x19, 0xa0, 0x01, 0xfa, 0x3e, 0x47, 0x5d, 0xc1, 0x16, 0x6c, 0xc1, 0x56, 0xbf
        /*0060*/ 	.byte	0x51, 0x55, 0x55, 0x55, 0x55, 0x55, 0xa5, 0x3f, 0x00, 0x00, 0x00, 0x00, 0x00, 0x00, 0xe0, 0xbf
        /*0070*/ 	.byte	0x00, 0x00, 0x00, 0x00, 0x00, 0x00, 0xf0, 0x3f, 0x00, 0x00, 0x00, 0x00, 0x00, 0x00, 0x00, 0x00
	.type		__cudart_i2opi_d,@object
	.size		__cudart_i2opi_d,(__cudart_i2opi_f - __cudart_i2opi_d)
__cudart_i2opi_d:
        /* <DEDUP_REMOVED lines=9> */
	.type		__cudart_i2opi_f,@object
	.size		__cudart_i2opi_f,(.L_0 - __cudart_i2opi_f)
__cudart_i2opi_f:
        /*0110*/ 	.byte	0x41, 0x90, 0x43, 0x3c, 0x99, 0x95, 0x62, 0xdb, 0xc0, 0xdd, 0x34, 0xf5, 0xd1, 0x57, 0x27, 0xfc
        /*0120*/ 	.byte	0x29, 0x15, 0x44, 0x4e, 0x6e, 0x83, 0xf9, 0xa2
.L_0:


//--------------------- .nv.shared.reserved.0     --------------------------
	.section	.nv.shared.reserved.0,"aw",@nobits
	.weak		__nv_reservedSMEM_offset_0_alias
	.size		__nv_reservedSMEM_offset_0_alias, 0, 64
	.other		__nv_reservedSMEM_offset_0_alias,@"STO_CUDA_RESERVED_SHARED STV_DEFAULT"
__nv_reservedSMEM_offset_0_alias:
	.zero		0
	.zero		64


//--------------------- .nv.constant0.a4c_hypotf64 --------------------------
	.section	.nv.constant0.a4c_hypotf64,"a",@progbits
	.sectionflags	@""
	.align	4
.nv.constant0.a4c_hypotf64:
	.zero		928


//--------------------- .nv.constant0.a4c_powff64 --------------------------
	.section	.nv.constant0.a4c_powff64,"a",@progbits
	.sectionflags	@""
	.align	4
.nv.constant0.a4c_powff64:
	.zero		928


//--------------------- .nv.constant0.a4c_cbrtf64 --------------------------
	.section	.nv.constant0.a4c_cbrtf64,"a",@progbits
	.sectionflags	@""
	.align	4
.nv.constant0.a4c_cbrtf64:
	.zero		920


//--------------------- .nv.constant0.a4c_sqrtf64 --------------------------
	.section	.nv.constant0.a4c_sqrtf64,"a",@progbits
	.sectionflags	@""
	.align	4
.nv.constant0.a4c_sqrtf64:
	.zero		920


//--------------------- .nv.constant0.a4c_exp_m1f64 --------------------------
	.section	.nv.constant0.a4c_exp_m1f64,"a",@progbits
	.sectionflags	@""
	.align	4
.nv.constant0.a4c_exp_m1f64:
	.zero		920


//--------------------- .nv.constant0.a4c_exp2f64 --------------------------
	.section	.nv.constant0.a4c_exp2f64,"a",@progbits
	.sectionflags	@""
	.align	4
.nv.constant0.a4c_exp2f64:
	.zero		920


//--------------------- .nv.constant0.a4c_expf64  --------------------------
	.section	.nv.constant0.a4c_expf64,"a",@progbits
	.sectionflags	@""
	.align	4
.nv.constant0.a4c_expf64:
	.zero		920


//--------------------- .nv.constant0.a4c_log2f64 --------------------------
	.section	.nv.constant0.a4c_log2f64,"a",@progbits
	.sectionflags	@""
	.align	4
.nv.constant0.a4c_log2f64:
	.zero		920


//--------------------- .nv.constant0.a4c_log10f64 --------------------------
	.section	.nv.constant0.a4c_log10f64,"a",@progbits
	.sectionflags	@""
	.align	4
.nv.constant0.a4c_log10f64:
	.zero		920


//--------------------- .nv.constant0.a4c_ln_1pf64 --------------------------
	.section	.nv.constant0.a4c_ln_1pf64,"a",@progbits
	.sectionflags	@""
	.align	4
.nv.constant0.a4c_ln_1pf64:
	.zero		920


//--------------------- .nv.constant0.a4c_lnf64   --------------------------
	.section	.nv.constant0.a4c_lnf64,"a",@progbits
	.sectionflags	@""
	.align	4
.nv.constant0.a4c_lnf64:
	.zero		920


//--------------------- .nv.constant0.a4c_atanhf64 --------------------------
	.section	.nv.constant0.a4c_atanhf64,"a",@progbits
	.sectionflags	@""
	.align	4
.nv.constant0.a4c_atanhf64:
	.zero		920


//--------------------- .nv.constant0.a4c_asinhf64 --------------------------
	.section	.nv.constant0.a4c_asinhf64,"a",@progbits
	.sectionflags	@""
	.align	4
.nv.constant0.a4c_asinhf64:
	.zero		920


//--------------------- .nv.constant0.a4c_acoshf64 --------------------------
	.section	.nv.constant0.a4c_acoshf64,"a",@progbits
	.sectionflags	@""
	.align	4
.nv.constant0.a4c_acoshf64:
	.zero		920


//--------------------- .nv.constant0.a4c_tanhf64 --------------------------
	.section	.nv.constant0.a4c_tanhf64,"a",@progbits
	.sectionflags	@""
	.align	4
.nv.constant0.a4c_tanhf64:
	.zero		920


//--------------------- .nv.constant0.a4c_sinhf64 --------------------------
	.section	.nv.constant0.a4c_sinhf64,"a",@progbits
	.sectionflags	@""
	.align	4
.nv.constant0.a4c_sinhf64:
	.zero		920


//--------------------- .nv.constant0.a4c_coshf64 --------------------------
	.section	.nv.constant0.a4c_coshf64,"a",@progbits
	.sectionflags	@""
	.align	4
.nv.constant0.a4c_coshf64:
	.zero		920


//--------------------- .nv.constant0.a4c_atan2f64 --------------------------
	.section	.nv.constant0.a4c_atan2f64,"a",@progbits
	.sectionflags	@""
	.align	4
.nv.constant0.a4c_atan2f64:
	.zero		928


//--------------------- .nv.constant0.a4c_atanf64 --------------------------
	.section	.nv.constant0.a4c_atanf64,"a",@progbits
	.sectionflags	@""
	.align	4
.nv.constant0.a4c_atanf64:
	.zero		920


//--------------------- .nv.constant0.a4c_asinf64 --------------------------
	.section	.nv.constant0.a4c_asinf64,"a",@progbits
	.sectionflags	@""
	.align	4
.nv.constant0.a4c_asinf64:
	.zero		920


//--------------------- .nv.constant0.a4c_acosf64 --------------------------
	.section	.nv.constant0.a4c_acosf64,"a",@progbits
	.sectionflags	@""
	.align	4
.nv.constant0.a4c_acosf64:
	.zero		920


//--------------------- .nv.constant0.a4c_tanf64  --------------------------
	.section	.nv.constant0.a4c_tanf64,"a",@progbits
	.sectionflags	@""
	.align	4
.nv.constant0.a4c_tanf64:
	.zero		920


//--------------------- .nv.constant0.a4c_sinf64  --------------------------
	.section	.nv.constant0.a4c_sinf64,"a",@progbits
	.sectionflags	@""
	.align	4
.nv.constant0.a4c_sinf64:
	.zero		920


//--------------------- .nv.constant0.a4c_cosf64  --------------------------
	.section	.nv.constant0.a4c_cosf64,"a",@progbits
	.sectionflags	@""
	.align	4
.nv.constant0.a4c_cosf64:
	.zero		920


//--------------------- .nv.constant0.a4c_copysignf64 --------------------------
	.section	.nv.constant0.a4c_copysignf64,"a",@progbits
	.sectionflags	@""
	.align	4
.nv.constant0.a4c_copysignf64:
	.zero		928


//--------------------- .nv.constant0.a4c_minf64  --------------------------
	.section	.nv.constant0.a4c_minf64,"a",@progbits
	.sectionflags	@""
	.align	4
.nv.constant0.a4c_minf64:
	.zero		928


//--------------------- .nv.constant0.a4c_maxf64  --------------------------
	.section	.nv.constant0.a4c_maxf64,"a",@progbits
	.sectionflags	@""
	.align	4
.nv.constant0.a4c_maxf64:
	.zero		928


//--------------------- .nv.constant0.a4c_absf64  --------------------------
	.section	.nv.constant0.a4c_absf64,"a",@progbits
	.sectionflags	@""
	.align	4
.nv.constant0.a4c_absf64:
	.zero		920


//--------------------- .nv.constant0.a4c_truncf64 --------------------------
	.section	.nv.constant0.a4c_truncf64,"a",@progbits
	.sectionflags	@""
	.align	4
.nv.constant0.a4c_truncf64:
	.zero		920


//--------------------- .nv.constant0.a4c_roundf64 --------------------------
	.section	.nv.constant0.a4c_roundf64,"a",@progbits
	.sectionflags	@""
	.align	4
.nv.constant0.a4c_roundf64:
	.zero		920


//--------------------- .nv.constant0.a4c_floorf64 --------------------------
	.section	.nv.constant0.a4c_floorf64,"a",@progbits
	.sectionflags	@""
	.align	4
.nv.constant0.a4c_floorf64:
	.zero		920


//--------------------- .nv.constant0.a4c_ceilf64 --------------------------
	.section	.nv.constant0.a4c_ceilf64,"a",@progbits
	.sectionflags	@""
	.align	4
.nv.constant0.a4c_ceilf64:
	.zero		920


//--------------------- .nv.constant0.a4c_lteff64 --------------------------
	.section	.nv.constant0.a4c_lteff64,"a",@progbits
	.sectionflags	@""
	.align	4
.nv.constant0.a4c_lteff64:
	.zero		928


//--------------------- .nv.constant0.a4c_ltff64  --------------------------
	.section	.nv.constant0.a4c_ltff64,"a",@progbits
	.sectionflags	@""
	.align	4
.nv.constant0.a4c_ltff64:
	.zero		928


//--------------------- .nv.constant0.a4c_gteff64 --------------------------
	.section	.nv.constant0.a4c_gteff64,"a",@progbits
	.sectionflags	@""
	.align	4
.nv.constant0.a4c_gteff64:
	.zero		928


//--------------------- .nv.constant0.a4c_gtff64  --------------------------
	.section	.nv.constant0.a4c_gtff64,"a",@progbits
	.sectionflags	@""
	.align	4
.nv.constant0.a4c_gtff64:
	.zero		928


//--------------------- .nv.constant0.a4c_mul_addf64 --------------------------
	.section	.nv.constant0.a4c_mul_addf64,"a",@progbits
	.sectionflags	@""
	.align	4
.nv.constant0.a4c_mul_addf64:
	.zero		936


//--------------------- .nv.constant0.a4c_divf64  --------------------------
	.section	.nv.constant0.a4c_divf64,"a",@progbits
	.sectionflags	@""
	.align	4
.nv.constant0.a4c_divf64:
	.zero		928


//--------------------- .nv.constant0.a4c_mulf64  --------------------------
	.section	.nv.constant0.a4c_mulf64,"a",@progbits
	.sectionflags	@""
	.align	4
.nv.constant0.a4c_mulf64:
	.zero		928


//--------------------- .nv.constant0.a4c_subf64  --------------------------
	.section	.nv.constant0.a4c_subf64,"a",@progbits
	.sectionflags	@""
	.align	4
.nv.constant0.a4c_subf64:
	.zero		928


//--------------------- .nv.constant0.a4c_addf64  --------------------------
	.section	.nv.constant0.a4c_addf64,"a",@progbits
	.sectionflags	@""
	.align	4
.nv.constant0.a4c_addf64:
	.zero		928


//--------------------- SYMBOLS --------------------------

	.type		.nv.reservedSmem.offset0,@object
	.size		.nv.reservedSmem.offset0,0x4
